//
// Generated by NVIDIA NVVM Compiler
//
// Compiler Build ID: CL-36424714
// Cuda compilation tools, release 13.0, V13.0.88
// Based on NVVM 20.0.0
//

.version 9.0
.target sm_100
.address_size 64

	// .globl	_Z10gemmKernelPK6__halfS1_PS_iii
// _ZZ10gemmKernelPK6__halfS1_PS_iiiE2As has been demoted
// _ZZ10gemmKernelPK6__halfS1_PS_iiiE2Bs has been demoted

.visible .entry _Z10gemmKernelPK6__halfS1_PS_iii(
	.param .u64 .ptr .align 1 _Z10gemmKernelPK6__halfS1_PS_iii_param_0,
	.param .u64 .ptr .align 1 _Z10gemmKernelPK6__halfS1_PS_iii_param_1,
	.param .u64 .ptr .align 1 _Z10gemmKernelPK6__halfS1_PS_iii_param_2,
	.param .u32 _Z10gemmKernelPK6__halfS1_PS_iii_param_3,
	.param .u32 _Z10gemmKernelPK6__halfS1_PS_iii_param_4,
	.param .u32 _Z10gemmKernelPK6__halfS1_PS_iii_param_5
)
{
	.reg .pred 	%p<16>;
	.reg .b16 	%rs<1145>;
	.reg .b32 	%r<939>;
	.reg .b32 	%f<5443>;
	.reg .b64 	%rd<60>;
	// demoted variable
	.shared .align 16 .b8 _ZZ10gemmKernelPK6__halfS1_PS_iiiE2As[16896];
	// demoted variable
	.shared .align 16 .b8 _ZZ10gemmKernelPK6__halfS1_PS_iiiE2Bs[16896];
	ld.param.u32 	%r41, [_Z10gemmKernelPK6__halfS1_PS_iii_param_5];
	setp.lt.s32 	%p1, %r41, 1;
	mov.f32 	%f5379, 0f00000000;
	mov.f32 	%f5380, %f5379;
	mov.f32 	%f5381, %f5379;
	mov.f32 	%f5382, %f5379;
	mov.f32 	%f5383, %f5379;
	mov.f32 	%f5384, %f5379;
	mov.f32 	%f5385, %f5379;
	mov.f32 	%f5386, %f5379;
	mov.f32 	%f5387, %f5379;
	mov.f32 	%f5388, %f5379;
	mov.f32 	%f5389, %f5379;
	mov.f32 	%f5390, %f5379;
	mov.f32 	%f5391, %f5379;
	mov.f32 	%f5392, %f5379;
	mov.f32 	%f5393, %f5379;
	mov.f32 	%f5394, %f5379;
	mov.f32 	%f5395, %f5379;
	mov.f32 	%f5396, %f5379;
	mov.f32 	%f5397, %f5379;
	mov.f32 	%f5398, %f5379;
	mov.f32 	%f5399, %f5379;
	mov.f32 	%f5400, %f5379;
	mov.f32 	%f5401, %f5379;
	mov.f32 	%f5402, %f5379;
	mov.f32 	%f5403, %f5379;
	mov.f32 	%f5404, %f5379;
	mov.f32 	%f5405, %f5379;
	mov.f32 	%f5406, %f5379;
	mov.f32 	%f5407, %f5379;
	mov.f32 	%f5408, %f5379;
	mov.f32 	%f5409, %f5379;
	mov.f32 	%f5410, %f5379;
	mov.f32 	%f5411, %f5379;
	mov.f32 	%f5412, %f5379;
	mov.f32 	%f5413, %f5379;
	mov.f32 	%f5414, %f5379;
	mov.f32 	%f5415, %f5379;
	mov.f32 	%f5416, %f5379;
	mov.f32 	%f5417, %f5379;
	mov.f32 	%f5418, %f5379;
	mov.f32 	%f5419, %f5379;
	mov.f32 	%f5420, %f5379;
	mov.f32 	%f5421, %f5379;
	mov.f32 	%f5422, %f5379;
	mov.f32 	%f5423, %f5379;
	mov.f32 	%f5424, %f5379;
	mov.f32 	%f5425, %f5379;
	mov.f32 	%f5426, %f5379;
	mov.f32 	%f5427, %f5379;
	mov.f32 	%f5428, %f5379;
	mov.f32 	%f5429, %f5379;
	mov.f32 	%f5430, %f5379;
	mov.f32 	%f5431, %f5379;
	mov.f32 	%f5432, %f5379;
	mov.f32 	%f5433, %f5379;
	mov.f32 	%f5434, %f5379;
	mov.f32 	%f5435, %f5379;
	mov.f32 	%f5436, %f5379;
	mov.f32 	%f5437, %f5379;
	mov.f32 	%f5438, %f5379;
	mov.f32 	%f5439, %f5379;
	mov.f32 	%f5440, %f5379;
	mov.f32 	%f5441, %f5379;
	mov.f32 	%f5442, %f5379;
	@%p1 bra 	$L__BB0_18;
	mov.u32 	%r43, %tid.y;
	mov.u32 	%r44, %ntid.x;
	mov.u32 	%r45, %tid.x;
	mad.lo.s32 	%r46, %r43, %r44, %r45;
	mov.u32 	%r47, %ntid.y;
	mul.lo.s32 	%r48, %r44, %r47;
	add.s32 	%r49, %r46, %r48;
	max.u32 	%r50, %r49, 1024;
	setp.lt.u32 	%p2, %r49, 1024;
	selp.u32 	%r51, 1, 0, %p2;
	add.s32 	%r52, %r49, %r51;
	sub.s32 	%r53, %r50, %r52;
	div.u32 	%r54, %r53, %r48;
	add.s32 	%r1, %r54, %r51;
	mov.b32 	%r927, 0;
	mov.f32 	%f5379, 0f00000000;
$L__BB0_2:
	mov.u32 	%r55, %tid.y;
	mov.u32 	%r56, %ntid.x;
	mov.u32 	%r57, %tid.x;
	mad.lo.s32 	%r3, %r55, %r56, %r57;
	setp.gt.u32 	%p3, %r3, 1023;
	@%p3 bra 	$L__BB0_10;
	and.b32  	%r58, %r1, 3;
	setp.eq.s32 	%p4, %r58, 3;
	mov.u32 	%r928, %r3;
	@%p4 bra 	$L__BB0_7;
	ld.param.u32 	%r922, [_Z10gemmKernelPK6__halfS1_PS_iii_param_5];
	ld.param.u64 	%rd51, [_Z10gemmKernelPK6__halfS1_PS_iii_param_0];
	mov.u32 	%r60, %ntid.y;
	mad.lo.s32 	%r928, %r56, %r60, %r3;
	setp.eq.s32 	%p5, %r58, 0;
	shl.b32 	%r62, %r3, 3;
	and.b32  	%r63, %r62, 56;
	shr.u32 	%r64, %r3, 3;
	mov.u32 	%r65, %ctaid.y;
	shl.b32 	%r66, %r65, 7;
	add.s32 	%r67, %r66, %r64;
	mad.lo.s32 	%r68, %r67, %r922, %r63;
	add.s32 	%r69, %r927, %r68;
	cvta.to.global.u64 	%rd4, %rd51;
	mul.wide.u32 	%rd5, %r69, 2;
	add.s64 	%rd6, %rd4, %rd5;
	ld.global.nc.v4.u32 	{%r70, %r71, %r72, %r73}, [%rd6];
	mov.b32 	{%rs1, %rs2}, %r70;
	shr.u32 	%r74, %r3, 8;
	and.b32  	%r75, %r74, 2;
	add.s32 	%r76, %r75, %r64;
	shl.b32 	%r77, %r76, 1;
	mov.u32 	%r78, _ZZ10gemmKernelPK6__halfS1_PS_iiiE2As;
	add.s32 	%r79, %r78, %r77;
	mad.lo.s32 	%r80, %r63, 264, %r79;
	st.shared.u16 	[%r80], %rs1;
	st.shared.u16 	[%r80+264], %rs2;
	mov.b32 	{%rs3, %rs4}, %r71;
	st.shared.u16 	[%r80+528], %rs3;
	st.shared.u16 	[%r80+792], %rs4;
	mov.b32 	{%rs5, %rs6}, %r72;
	st.shared.u16 	[%r80+1056], %rs5;
	st.shared.u16 	[%r80+1320], %rs6;
	mov.b32 	{%rs7, %rs8}, %r73;
	st.shared.u16 	[%r80+1584], %rs7;
	st.shared.u16 	[%r80+1848], %rs8;
	@%p5 bra 	$L__BB0_7;
	ld.param.u32 	%r923, [_Z10gemmKernelPK6__halfS1_PS_iii_param_5];
	ld.param.u64 	%rd52, [_Z10gemmKernelPK6__halfS1_PS_iii_param_0];
	mul.lo.s32 	%r83, %r56, %r60;
	add.s32 	%r84, %r3, %r83;
	add.s32 	%r928, %r84, %r83;
	and.b32  	%r85, %r1, 3;
	setp.eq.s32 	%p6, %r85, 1;
	shl.b32 	%r86, %r84, 3;
	and.b32  	%r87, %r86, 56;
	shr.u32 	%r88, %r84, 3;
	add.s32 	%r91, %r66, %r88;
	mad.lo.s32 	%r92, %r91, %r923, %r87;
	add.s32 	%r93, %r927, %r92;
	cvta.to.global.u64 	%rd7, %rd52;
	mul.wide.u32 	%rd8, %r93, 2;
	add.s64 	%rd9, %rd7, %rd8;
	ld.global.nc.v4.u32 	{%r94, %r95, %r96, %r97}, [%rd9];
	mov.b32 	{%rs9, %rs10}, %r94;
	shr.u32 	%r98, %r84, 8;
	and.b32  	%r99, %r98, 2;
	add.s32 	%r100, %r99, %r88;
	shl.b32 	%r101, %r100, 1;
	mov.u32 	%r102, _ZZ10gemmKernelPK6__halfS1_PS_iiiE2As;
	add.s32 	%r103, %r102, %r101;
	mad.lo.s32 	%r104, %r87, 264, %r103;
	st.shared.u16 	[%r104], %rs9;
	st.shared.u16 	[%r104+264], %rs10;
	mov.b32 	{%rs11, %rs12}, %r95;
	st.shared.u16 	[%r104+528], %rs11;
	st.shared.u16 	[%r104+792], %rs12;
	mov.b32 	{%rs13, %rs14}, %r96;
	st.shared.u16 	[%r104+1056], %rs13;
	st.shared.u16 	[%r104+1320], %rs14;
	mov.b32 	{%rs15, %rs16}, %r97;
	st.shared.u16 	[%r104+1584], %rs15;
	st.shared.u16 	[%r104+1848], %rs16;
	@%p6 bra 	$L__BB0_7;
	ld.param.u32 	%r924, [_Z10gemmKernelPK6__halfS1_PS_iii_param_5];
	ld.param.u64 	%rd53, [_Z10gemmKernelPK6__halfS1_PS_iii_param_0];
	mov.u32 	%r106, %ntid.y;
	mul.lo.s32 	%r107, %r56, %r106;
	add.s32 	%r108, %r3, %r107;
	add.s32 	%r109, %r108, %r107;
	add.s32 	%r928, %r109, %r107;
	shl.b32 	%r110, %r109, 3;
	and.b32  	%r111, %r110, 56;
	shr.u32 	%r112, %r109, 3;
	mov.u32 	%r113, %ctaid.y;
	shl.b32 	%r114, %r113, 7;
	add.s32 	%r115, %r114, %r112;
	mad.lo.s32 	%r116, %r115, %r924, %r111;
	add.s32 	%r117, %r927, %r116;
	cvta.to.global.u64 	%rd10, %rd53;
	mul.wide.u32 	%rd11, %r117, 2;
	add.s64 	%rd12, %rd10, %rd11;
	ld.global.nc.v4.u32 	{%r118, %r119, %r120, %r121}, [%rd12];
	mov.b32 	{%rs17, %rs18}, %r118;
	shr.u32 	%r122, %r109, 8;
	and.b32  	%r123, %r122, 2;
	add.s32 	%r124, %r123, %r112;
	shl.b32 	%r125, %r124, 1;
	add.s32 	%r127, %r102, %r125;
	mad.lo.s32 	%r128, %r111, 264, %r127;
	st.shared.u16 	[%r128], %rs17;
	st.shared.u16 	[%r128+264], %rs18;
	mov.b32 	{%rs19, %rs20}, %r119;
	st.shared.u16 	[%r128+528], %rs19;
	st.shared.u16 	[%r128+792], %rs20;
	mov.b32 	{%rs21, %rs22}, %r120;
	st.shared.u16 	[%r128+1056], %rs21;
	st.shared.u16 	[%r128+1320], %rs22;
	mov.b32 	{%rs23, %rs24}, %r121;
	st.shared.u16 	[%r128+1584], %rs23;
	st.shared.u16 	[%r128+1848], %rs24;
$L__BB0_7:
	setp.lt.u32 	%p7, %r1, 3;
	@%p7 bra 	$L__BB0_10;
	shl.b32 	%r929, %r928, 3;
	mov.u32 	%r130, %ntid.y;
	mul.lo.s32 	%r131, %r56, %r130;
	shl.b32 	%r132, %r131, 4;
	add.s32 	%r935, %r132, %r929;
	shl.b32 	%r133, %r131, 1;
	add.s32 	%r934, %r133, %r928;
	mad.lo.s32 	%r933, %r131, 24, %r929;
	mad.lo.s32 	%r932, %r131, 3, %r928;
	add.s32 	%r931, %r131, %r928;
	shl.b32 	%r930, %r931, 3;
$L__BB0_9:
	ld.param.u32 	%r925, [_Z10gemmKernelPK6__halfS1_PS_iii_param_5];
	ld.param.u64 	%rd54, [_Z10gemmKernelPK6__halfS1_PS_iii_param_0];
	shr.u32 	%r134, %r928, 3;
	and.b32  	%r135, %r929, 56;
	mov.u32 	%r136, %ctaid.y;
	shl.b32 	%r137, %r136, 7;
	add.s32 	%r138, %r137, %r134;
	add.s32 	%r139, %r135, %r927;
	mad.lo.s32 	%r140, %r138, %r925, %r139;
	cvta.to.global.u64 	%rd13, %rd54;
	mul.wide.u32 	%rd14, %r140, 2;
	add.s64 	%rd15, %rd13, %rd14;
	ld.global.nc.v4.u32 	{%r141, %r142, %r143, %r144}, [%rd15];
	shr.u32 	%r145, %r928, 8;
	and.b32  	%r146, %r145, 2;
	add.s32 	%r147, %r146, %r134;
	shl.b32 	%r148, %r147, 1;
	mov.u32 	%r149, _ZZ10gemmKernelPK6__halfS1_PS_iiiE2As;
	add.s32 	%r150, %r149, %r148;
	mov.b32 	{%rs25, %rs26}, %r141;
	mad.lo.s32 	%r151, %r135, 264, %r150;
	st.shared.u16 	[%r151], %rs25;
	st.shared.u16 	[%r151+264], %rs26;
	mov.b32 	{%rs27, %rs28}, %r142;
	st.shared.u16 	[%r151+528], %rs27;
	st.shared.u16 	[%r151+792], %rs28;
	mov.b32 	{%rs29, %rs30}, %r143;
	st.shared.u16 	[%r151+1056], %rs29;
	st.shared.u16 	[%r151+1320], %rs30;
	mov.b32 	{%rs31, %rs32}, %r144;
	st.shared.u16 	[%r151+1584], %rs31;
	st.shared.u16 	[%r151+1848], %rs32;
	mov.u32 	%r152, %ntid.x;
	mov.u32 	%r153, %ntid.y;
	mul.lo.s32 	%r154, %r152, %r153;
	add.s32 	%r155, %r928, %r154;
	shr.u32 	%r156, %r931, 3;
	and.b32  	%r157, %r930, 56;
	add.s32 	%r158, %r137, %r156;
	add.s32 	%r159, %r157, %r927;
	mad.lo.s32 	%r160, %r158, %r925, %r159;
	mul.wide.u32 	%rd16, %r160, 2;
	add.s64 	%rd17, %rd13, %rd16;
	ld.global.nc.v4.u32 	{%r161, %r162, %r163, %r164}, [%rd17];
	shr.u32 	%r165, %r931, 8;
	and.b32  	%r166, %r165, 2;
	add.s32 	%r167, %r166, %r156;
	shl.b32 	%r168, %r167, 1;
	add.s32 	%r169, %r149, %r168;
	mov.b32 	{%rs33, %rs34}, %r161;
	mad.lo.s32 	%r170, %r157, 264, %r169;
	st.shared.u16 	[%r170], %rs33;
	st.shared.u16 	[%r170+264], %rs34;
	mov.b32 	{%rs35, %rs36}, %r162;
	st.shared.u16 	[%r170+528], %rs35;
	st.shared.u16 	[%r170+792], %rs36;
	mov.b32 	{%rs37, %rs38}, %r163;
	st.shared.u16 	[%r170+1056], %rs37;
	st.shared.u16 	[%r170+1320], %rs38;
	mov.b32 	{%rs39, %rs40}, %r164;
	st.shared.u16 	[%r170+1584], %rs39;
	st.shared.u16 	[%r170+1848], %rs40;
	add.s32 	%r171, %r155, %r154;
	shr.u32 	%r172, %r934, 3;
	and.b32  	%r173, %r935, 56;
	add.s32 	%r174, %r137, %r172;
	add.s32 	%r175, %r173, %r927;
	mad.lo.s32 	%r176, %r174, %r925, %r175;
	mul.wide.u32 	%rd18, %r176, 2;
	add.s64 	%rd19, %rd13, %rd18;
	ld.global.nc.v4.u32 	{%r177, %r178, %r179, %r180}, [%rd19];
	shr.u32 	%r181, %r934, 8;
	and.b32  	%r182, %r181, 2;
	add.s32 	%r183, %r182, %r172;
	shl.b32 	%r184, %r183, 1;
	add.s32 	%r185, %r149, %r184;
	mov.b32 	{%rs41, %rs42}, %r177;
	mad.lo.s32 	%r186, %r173, 264, %r185;
	st.shared.u16 	[%r186], %rs41;
	st.shared.u16 	[%r186+264], %rs42;
	mov.b32 	{%rs43, %rs44}, %r178;
	st.shared.u16 	[%r186+528], %rs43;
	st.shared.u16 	[%r186+792], %rs44;
	mov.b32 	{%rs45, %rs46}, %r179;
	st.shared.u16 	[%r186+1056], %rs45;
	st.shared.u16 	[%r186+1320], %rs46;
	mov.b32 	{%rs47, %rs48}, %r180;
	st.shared.u16 	[%r186+1584], %rs47;
	st.shared.u16 	[%r186+1848], %rs48;
	add.s32 	%r187, %r171, %r154;
	shr.u32 	%r188, %r932, 3;
	and.b32  	%r189, %r933, 56;
	add.s32 	%r190, %r137, %r188;
	add.s32 	%r191, %r189, %r927;
	mad.lo.s32 	%r192, %r190, %r925, %r191;
	mul.wide.u32 	%rd20, %r192, 2;
	add.s64 	%rd21, %rd13, %rd20;
	ld.global.nc.v4.u32 	{%r193, %r194, %r195, %r196}, [%rd21];
	shr.u32 	%r197, %r932, 8;
	and.b32  	%r198, %r197, 2;
	add.s32 	%r199, %r198, %r188;
	shl.b32 	%r200, %r199, 1;
	add.s32 	%r201, %r149, %r200;
	mov.b32 	{%rs49, %rs50}, %r193;
	mad.lo.s32 	%r202, %r189, 264, %r201;
	st.shared.u16 	[%r202], %rs49;
	st.shared.u16 	[%r202+264], %rs50;
	mov.b32 	{%rs51, %rs52}, %r194;
	st.shared.u16 	[%r202+528], %rs51;
	st.shared.u16 	[%r202+792], %rs52;
	mov.b32 	{%rs53, %rs54}, %r195;
	st.shared.u16 	[%r202+1056], %rs53;
	st.shared.u16 	[%r202+1320], %rs54;
	mov.b32 	{%rs55, %rs56}, %r196;
	st.shared.u16 	[%r202+1584], %rs55;
	st.shared.u16 	[%r202+1848], %rs56;
	add.s32 	%r928, %r187, %r154;
	shl.b32 	%r203, %r154, 5;
	add.s32 	%r935, %r935, %r203;
	shl.b32 	%r204, %r154, 2;
	add.s32 	%r934, %r934, %r204;
	add.s32 	%r933, %r933, %r203;
	add.s32 	%r932, %r932, %r204;
	add.s32 	%r931, %r931, %r204;
	add.s32 	%r930, %r930, %r203;
	add.s32 	%r929, %r929, %r203;
	setp.lt.u32 	%p8, %r928, 1024;
	@%p8 bra 	$L__BB0_9;
$L__BB0_10:
	mov.u32 	%r205, %tid.y;
	mov.u32 	%r206, %ntid.x;
	mov.u32 	%r207, %tid.x;
	mad.lo.s32 	%r31, %r205, %r206, %r207;
	setp.gt.u32 	%p9, %r31, 1023;
	@%p9 bra 	$L__BB0_17;
	and.b32  	%r208, %r1, 3;
	setp.eq.s32 	%p10, %r208, 3;
	mov.u32 	%r937, %r31;
	@%p10 bra 	$L__BB0_15;
	ld.param.u32 	%r917, [_Z10gemmKernelPK6__halfS1_PS_iii_param_4];
	ld.param.u64 	%rd55, [_Z10gemmKernelPK6__halfS1_PS_iii_param_1];
	mov.u32 	%r210, %ntid.y;
	mul.lo.s32 	%r32, %r206, %r210;
	add.s32 	%r937, %r31, %r32;
	setp.eq.s32 	%p11, %r208, 0;
	shr.u32 	%r212, %r31, 4;
	add.s32 	%r213, %r212, %r927;
	shl.b32 	%r214, %r31, 3;
	and.b32  	%r215, %r214, 120;
	mov.u32 	%r216, %ctaid.x;
	shl.b32 	%r217, %r216, 7;
	or.b32  	%r218, %r215, %r217;
	mad.lo.s32 	%r219, %r213, %r917, %r218;
	cvta.to.global.u64 	%rd22, %rd55;
	mul.wide.s32 	%rd23, %r219, 2;
	add.s64 	%rd24, %rd22, %rd23;
	ld.global.nc.v4.u32 	{%r220, %r221, %r222, %r223}, [%rd24];
	mov.u32 	%r224, _ZZ10gemmKernelPK6__halfS1_PS_iiiE2Bs;
	mad.lo.s32 	%r225, %r212, 264, %r224;
	shr.u32 	%r226, %r31, 2;
	and.b32  	%r227, %r226, 2;
	or.b32  	%r228, %r215, %r227;
	shl.b32 	%r229, %r228, 1;
	add.s32 	%r230, %r225, %r229;
	st.shared.v4.u32 	[%r230], {%r220, %r221, %r222, %r223};
	@%p11 bra 	$L__BB0_15;
	ld.param.u32 	%r918, [_Z10gemmKernelPK6__halfS1_PS_iii_param_4];
	ld.param.u64 	%rd56, [_Z10gemmKernelPK6__halfS1_PS_iii_param_1];
	add.s32 	%r231, %r31, %r32;
	add.s32 	%r937, %r231, %r32;
	setp.eq.s32 	%p12, %r208, 1;
	shr.u32 	%r233, %r231, 4;
	add.s32 	%r234, %r233, %r927;
	shl.b32 	%r235, %r231, 3;
	and.b32  	%r236, %r235, 120;
	or.b32  	%r239, %r236, %r217;
	mad.lo.s32 	%r240, %r234, %r918, %r239;
	cvta.to.global.u64 	%rd25, %rd56;
	mul.wide.s32 	%rd26, %r240, 2;
	add.s64 	%rd27, %rd25, %rd26;
	ld.global.nc.v4.u32 	{%r241, %r242, %r243, %r244}, [%rd27];
	mov.u32 	%r245, _ZZ10gemmKernelPK6__halfS1_PS_iiiE2Bs;
	mad.lo.s32 	%r246, %r233, 264, %r245;
	shr.u32 	%r247, %r231, 2;
	and.b32  	%r248, %r247, 2;
	or.b32  	%r249, %r236, %r248;
	shl.b32 	%r250, %r249, 1;
	add.s32 	%r251, %r246, %r250;
	st.shared.v4.u32 	[%r251], {%r241, %r242, %r243, %r244};
	@%p12 bra 	$L__BB0_15;
	ld.param.u32 	%r919, [_Z10gemmKernelPK6__halfS1_PS_iii_param_4];
	ld.param.u64 	%rd57, [_Z10gemmKernelPK6__halfS1_PS_iii_param_1];
	add.s32 	%r253, %r231, %r32;
	add.s32 	%r937, %r253, %r32;
	shr.u32 	%r254, %r253, 4;
	add.s32 	%r255, %r254, %r927;
	shl.b32 	%r256, %r253, 3;
	and.b32  	%r257, %r256, 120;
	mov.u32 	%r258, %ctaid.x;
	shl.b32 	%r259, %r258, 7;
	or.b32  	%r260, %r257, %r259;
	mad.lo.s32 	%r261, %r255, %r919, %r260;
	cvta.to.global.u64 	%rd28, %rd57;
	mul.wide.s32 	%rd29, %r261, 2;
	add.s64 	%rd30, %rd28, %rd29;
	ld.global.nc.v4.u32 	{%r262, %r263, %r264, %r265}, [%rd30];
	mad.lo.s32 	%r267, %r254, 264, %r245;
	shr.u32 	%r268, %r253, 2;
	and.b32  	%r269, %r268, 2;
	or.b32  	%r270, %r257, %r269;
	shl.b32 	%r271, %r270, 1;
	add.s32 	%r272, %r267, %r271;
	st.shared.v4.u32 	[%r272], {%r262, %r263, %r264, %r265};
$L__BB0_15:
	setp.lt.u32 	%p13, %r1, 3;
	@%p13 bra 	$L__BB0_17;
$L__BB0_16:
	ld.param.u32 	%r920, [_Z10gemmKernelPK6__halfS1_PS_iii_param_4];
	ld.param.u64 	%rd58, [_Z10gemmKernelPK6__halfS1_PS_iii_param_1];
	shl.b32 	%r273, %r937, 3;
	shr.u32 	%r274, %r937, 4;
	and.b32  	%r275, %r273, 120;
	add.s32 	%r276, %r274, %r927;
	mov.u32 	%r277, %ctaid.x;
	shl.b32 	%r278, %r277, 7;
	or.b32  	%r279, %r275, %r278;
	mad.lo.s32 	%r280, %r276, %r920, %r279;
	cvta.to.global.u64 	%rd31, %rd58;
	mul.wide.s32 	%rd32, %r280, 2;
	add.s64 	%rd33, %rd31, %rd32;
	ld.global.nc.v4.u32 	{%r281, %r282, %r283, %r284}, [%rd33];
	mov.u32 	%r285, _ZZ10gemmKernelPK6__halfS1_PS_iiiE2Bs;
	mad.lo.s32 	%r286, %r274, 264, %r285;
	shr.u32 	%r287, %r937, 2;
	and.b32  	%r288, %r287, 2;
	or.b32  	%r289, %r275, %r288;
	shl.b32 	%r290, %r289, 1;
	add.s32 	%r291, %r286, %r290;
	st.shared.v4.u32 	[%r291], {%r281, %r282, %r283, %r284};
	mov.u32 	%r292, %ntid.x;
	mov.u32 	%r293, %ntid.y;
	mul.lo.s32 	%r294, %r292, %r293;
	add.s32 	%r295, %r937, %r294;
	shl.b32 	%r296, %r295, 3;
	shr.u32 	%r297, %r295, 4;
	and.b32  	%r298, %r296, 120;
	add.s32 	%r299, %r297, %r927;
	or.b32  	%r300, %r298, %r278;
	mad.lo.s32 	%r301, %r299, %r920, %r300;
	mul.wide.s32 	%rd34, %r301, 2;
	add.s64 	%rd35, %rd31, %rd34;
	ld.global.nc.v4.u32 	{%r302, %r303, %r304, %r305}, [%rd35];
	mad.lo.s32 	%r306, %r297, 264, %r285;
	shr.u32 	%r307, %r295, 2;
	and.b32  	%r308, %r307, 2;
	or.b32  	%r309, %r298, %r308;
	shl.b32 	%r310, %r309, 1;
	add.s32 	%r311, %r306, %r310;
	st.shared.v4.u32 	[%r311], {%r302, %r303, %r304, %r305};
	add.s32 	%r312, %r295, %r294;
	shl.b32 	%r313, %r312, 3;
	shr.u32 	%r314, %r312, 4;
	and.b32  	%r315, %r313, 120;
	add.s32 	%r316, %r314, %r927;
	or.b32  	%r317, %r315, %r278;
	mad.lo.s32 	%r318, %r316, %r920, %r317;
	mul.wide.s32 	%rd36, %r318, 2;
	add.s64 	%rd37, %rd31, %rd36;
	ld.global.nc.v4.u32 	{%r319, %r320, %r321, %r322}, [%rd37];
	mad.lo.s32 	%r323, %r314, 264, %r285;
	shr.u32 	%r324, %r312, 2;
	and.b32  	%r325, %r324, 2;
	or.b32  	%r326, %r315, %r325;
	shl.b32 	%r327, %r326, 1;
	add.s32 	%r328, %r323, %r327;
	st.shared.v4.u32 	[%r328], {%r319, %r320, %r321, %r322};
	add.s32 	%r329, %r312, %r294;
	shl.b32 	%r330, %r329, 3;
	shr.u32 	%r331, %r329, 4;
	and.b32  	%r332, %r330, 120;
	add.s32 	%r333, %r331, %r927;
	or.b32  	%r334, %r332, %r278;
	mad.lo.s32 	%r335, %r333, %r920, %r334;
	mul.wide.s32 	%rd38, %r335, 2;
	add.s64 	%rd39, %rd31, %rd38;
	ld.global.nc.v4.u32 	{%r336, %r337, %r338, %r339}, [%rd39];
	mad.lo.s32 	%r340, %r331, 264, %r285;
	shr.u32 	%r341, %r329, 2;
	and.b32  	%r342, %r341, 2;
	or.b32  	%r343, %r332, %r342;
	shl.b32 	%r344, %r343, 1;
	add.s32 	%r345, %r340, %r344;
	st.shared.v4.u32 	[%r345], {%r336, %r337, %r338, %r339};
	add.s32 	%r937, %r329, %r294;
	setp.lt.u32 	%p14, %r937, 1024;
	@%p14 bra 	$L__BB0_16;
$L__BB0_17:
	ld.param.u32 	%r926, [_Z10gemmKernelPK6__halfS1_PS_iii_param_5];
	bar.sync 	0;
	mov.u32 	%r346, %tid.y;
	shr.u32 	%r347, %r346, 2;
	and.b32  	%r348, %r347, 254;
	shl.b32 	%r349, %r346, 3;
	add.s32 	%r350, %r348, %r349;
	shl.b32 	%r351, %r350, 1;
	mov.u32 	%r352, _ZZ10gemmKernelPK6__halfS1_PS_iiiE2As;
	add.s32 	%r353, %r352, %r351;
	ld.shared.v4.u32 	{%r354, %r355, %r356, %r357}, [%r353];
	mov.b32 	{%rs57, %rs66}, %r354;
	mov.b32 	{%rs67, %rs68}, %r355;
	mov.b32 	{%rs69, %rs70}, %r356;
	mov.b32 	{%rs71, %rs72}, %r357;
	mov.u32 	%r358, %tid.x;
	shr.u32 	%r359, %r358, 2;
	and.b32  	%r360, %r359, 254;
	shl.b32 	%r361, %r358, 3;
	add.s32 	%r362, %r360, %r361;
	shl.b32 	%r363, %r362, 1;
	mov.u32 	%r364, _ZZ10gemmKernelPK6__halfS1_PS_iiiE2Bs;
	add.s32 	%r365, %r364, %r363;
	ld.shared.v4.u32 	{%r366, %r367, %r368, %r369}, [%r365];
	mov.b32 	{%rs58, %rs59}, %r366;
	mov.b32 	{%rs60, %rs61}, %r367;
	mov.b32 	{%rs62, %rs63}, %r368;
	mov.b32 	{%rs64, %rs65}, %r369;
	// begin inline asm
	{  cvt.f32.f16 %f195, %rs57;}

	// end inline asm
	// begin inline asm
	{  cvt.f32.f16 %f196, %rs58;}

	// end inline asm
	fma.rn.f32 	%f1219, %f195, %f196, %f5430;
	// begin inline asm
	{  cvt.f32.f16 %f197, %rs59;}

	// end inline asm
	fma.rn.f32 	%f1220, %f195, %f197, %f5429;
	// begin inline asm
	{  cvt.f32.f16 %f198, %rs60;}

	// end inline asm
	fma.rn.f32 	%f1221, %f195, %f198, %f5428;
	// begin inline asm
	{  cvt.f32.f16 %f199, %rs61;}

	// end inline asm
	fma.rn.f32 	%f1222, %f195, %f199, %f5427;
	// begin inline asm
	{  cvt.f32.f16 %f200, %rs62;}

	// end inline asm
	fma.rn.f32 	%f1223, %f195, %f200, %f5426;
	// begin inline asm
	{  cvt.f32.f16 %f201, %rs63;}

	// end inline asm
	fma.rn.f32 	%f1224, %f195, %f201, %f5425;
	// begin inline asm
	{  cvt.f32.f16 %f202, %rs64;}

	// end inline asm
	fma.rn.f32 	%f1225, %f195, %f202, %f5424;
	// begin inline asm
	{  cvt.f32.f16 %f203, %rs65;}

	// end inline asm
	fma.rn.f32 	%f1226, %f195, %f203, %f5423;
	// begin inline asm
	{  cvt.f32.f16 %f204, %rs66;}

	// end inline asm
	fma.rn.f32 	%f1227, %f204, %f196, %f5422;
	fma.rn.f32 	%f1228, %f204, %f197, %f5421;
	fma.rn.f32 	%f1229, %f204, %f198, %f5420;
	fma.rn.f32 	%f1230, %f204, %f199, %f5419;
	fma.rn.f32 	%f1231, %f204, %f200, %f5418;
	fma.rn.f32 	%f1232, %f204, %f201, %f5417;
	fma.rn.f32 	%f1233, %f204, %f202, %f5416;
	fma.rn.f32 	%f1234, %f204, %f203, %f5415;
	// begin inline asm
	{  cvt.f32.f16 %f205, %rs67;}

	// end inline asm
	fma.rn.f32 	%f1235, %f205, %f196, %f5414;
	fma.rn.f32 	%f1236, %f205, %f197, %f5413;
	fma.rn.f32 	%f1237, %f205, %f198, %f5412;
	fma.rn.f32 	%f1238, %f205, %f199, %f5411;
	fma.rn.f32 	%f1239, %f205, %f200, %f5410;
	fma.rn.f32 	%f1240, %f205, %f201, %f5409;
	fma.rn.f32 	%f1241, %f205, %f202, %f5408;
	fma.rn.f32 	%f1242, %f205, %f203, %f5407;
	// begin inline asm
	{  cvt.f32.f16 %f206, %rs68;}

	// end inline asm
	fma.rn.f32 	%f1243, %f206, %f196, %f5406;
	fma.rn.f32 	%f1244, %f206, %f197, %f5405;
	fma.rn.f32 	%f1245, %f206, %f198, %f5404;
	fma.rn.f32 	%f1246, %f206, %f199, %f5403;
	fma.rn.f32 	%f1247, %f206, %f200, %f5402;
	fma.rn.f32 	%f1248, %f206, %f201, %f5401;
	fma.rn.f32 	%f1249, %f206, %f202, %f5400;
	fma.rn.f32 	%f1250, %f206, %f203, %f5399;
	// begin inline asm
	{  cvt.f32.f16 %f207, %rs69;}

	// end inline asm
	fma.rn.f32 	%f1251, %f207, %f196, %f5398;
	fma.rn.f32 	%f1252, %f207, %f197, %f5397;
	fma.rn.f32 	%f1253, %f207, %f198, %f5396;
	fma.rn.f32 	%f1254, %f207, %f199, %f5395;
	fma.rn.f32 	%f1255, %f207, %f200, %f5394;
	fma.rn.f32 	%f1256, %f207, %f201, %f5393;
	fma.rn.f32 	%f1257, %f207, %f202, %f5392;
	fma.rn.f32 	%f1258, %f207, %f203, %f5391;
	// begin inline asm
	{  cvt.f32.f16 %f208, %rs70;}

	// end inline asm
	fma.rn.f32 	%f1259, %f208, %f196, %f5390;
	fma.rn.f32 	%f1260, %f208, %f197, %f5389;
	fma.rn.f32 	%f1261, %f208, %f198, %f5388;
	fma.rn.f32 	%f1262, %f208, %f199, %f5387;
	fma.rn.f32 	%f1263, %f208, %f200, %f5386;
	fma.rn.f32 	%f1264, %f208, %f201, %f5385;
	fma.rn.f32 	%f1265, %f208, %f202, %f5384;
	fma.rn.f32 	%f1266, %f208, %f203, %f5383;
	// begin inline asm
	{  cvt.f32.f16 %f209, %rs71;}

	// end inline asm
	fma.rn.f32 	%f1267, %f209, %f196, %f5382;
	fma.rn.f32 	%f1268, %f209, %f197, %f5381;
	fma.rn.f32 	%f1269, %f209, %f198, %f5380;
	fma.rn.f32 	%f1270, %f209, %f199, %f5379;
	fma.rn.f32 	%f1271, %f209, %f200, %f5431;
	fma.rn.f32 	%f1272, %f209, %f201, %f5432;
	fma.rn.f32 	%f1273, %f209, %f202, %f5433;
	fma.rn.f32 	%f1274, %f209, %f203, %f5434;
	// begin inline asm
	{  cvt.f32.f16 %f210, %rs72;}

	// end inline asm
	fma.rn.f32 	%f1275, %f210, %f196, %f5435;
	fma.rn.f32 	%f1276, %f210, %f197, %f5436;
	fma.rn.f32 	%f1277, %f210, %f198, %f5437;
	fma.rn.f32 	%f1278, %f210, %f199, %f5438;
	fma.rn.f32 	%f1279, %f210, %f200, %f5439;
	fma.rn.f32 	%f1280, %f210, %f201, %f5440;
	fma.rn.f32 	%f1281, %f210, %f202, %f5441;
	fma.rn.f32 	%f1282, %f210, %f203, %f5442;
	ld.shared.v4.u32 	{%r370, %r371, %r372, %r373}, [%r353+264];
	mov.b32 	{%rs73, %rs82}, %r370;
	mov.b32 	{%rs83, %rs84}, %r371;
	mov.b32 	{%rs85, %rs86}, %r372;
	mov.b32 	{%rs87, %rs88}, %r373;
	ld.shared.v4.u32 	{%r374, %r375, %r376, %r377}, [%r365+264];
	mov.b32 	{%rs74, %rs75}, %r374;
	mov.b32 	{%rs76, %rs77}, %r375;
	mov.b32 	{%rs78, %rs79}, %r376;
	mov.b32 	{%rs80, %rs81}, %r377;
	// begin inline asm
	{  cvt.f32.f16 %f211, %rs73;}

	// end inline asm
	// begin inline asm
	{  cvt.f32.f16 %f212, %rs74;}

	// end inline asm
	fma.rn.f32 	%f1283, %f211, %f212, %f1219;
	// begin inline asm
	{  cvt.f32.f16 %f213, %rs75;}

	// end inline asm
	fma.rn.f32 	%f1284, %f211, %f213, %f1220;
	// begin inline asm
	{  cvt.f32.f16 %f214, %rs76;}

	// end inline asm
	fma.rn.f32 	%f1285, %f211, %f214, %f1221;
	// begin inline asm
	{  cvt.f32.f16 %f215, %rs77;}

	// end inline asm
	fma.rn.f32 	%f1286, %f211, %f215, %f1222;
	// begin inline asm
	{  cvt.f32.f16 %f216, %rs78;}

	// end inline asm
	fma.rn.f32 	%f1287, %f211, %f216, %f1223;
	// begin inline asm
	{  cvt.f32.f16 %f217, %rs79;}

	// end inline asm
	fma.rn.f32 	%f1288, %f211, %f217, %f1224;
	// begin inline asm
	{  cvt.f32.f16 %f218, %rs80;}

	// end inline asm
	fma.rn.f32 	%f1289, %f211, %f218, %f1225;
	// begin inline asm
	{  cvt.f32.f16 %f219, %rs81;}

	// end inline asm
	fma.rn.f32 	%f1290, %f211, %f219, %f1226;
	// begin inline asm
	{  cvt.f32.f16 %f220, %rs82;}

	// end inline asm
	fma.rn.f32 	%f1291, %f220, %f212, %f1227;
	fma.rn.f32 	%f1292, %f220, %f213, %f1228;
	fma.rn.f32 	%f1293, %f220, %f214, %f1229;
	fma.rn.f32 	%f1294, %f220, %f215, %f1230;
	fma.rn.f32 	%f1295, %f220, %f216, %f1231;
	fma.rn.f32 	%f1296, %f220, %f217, %f1232;
	fma.rn.f32 	%f1297, %f220, %f218, %f1233;
	fma.rn.f32 	%f1298, %f220, %f219, %f1234;
	// begin inline asm
	{  cvt.f32.f16 %f221, %rs83;}

	// end inline asm
	fma.rn.f32 	%f1299, %f221, %f212, %f1235;
	fma.rn.f32 	%f1300, %f221, %f213, %f1236;
	fma.rn.f32 	%f1301, %f221, %f214, %f1237;
	fma.rn.f32 	%f1302, %f221, %f215, %f1238;
	fma.rn.f32 	%f1303, %f221, %f216, %f1239;
	fma.rn.f32 	%f1304, %f221, %f217, %f1240;
	fma.rn.f32 	%f1305, %f221, %f218, %f1241;
	fma.rn.f32 	%f1306, %f221, %f219, %f1242;
	// begin inline asm
	{  cvt.f32.f16 %f222, %rs84;}

	// end inline asm
	fma.rn.f32 	%f1307, %f222, %f212, %f1243;
	fma.rn.f32 	%f1308, %f222, %f213, %f1244;
	fma.rn.f32 	%f1309, %f222, %f214, %f1245;
	fma.rn.f32 	%f1310, %f222, %f215, %f1246;
	fma.rn.f32 	%f1311, %f222, %f216, %f1247;
	fma.rn.f32 	%f1312, %f222, %f217, %f1248;
	fma.rn.f32 	%f1313, %f222, %f218, %f1249;
	fma.rn.f32 	%f1314, %f222, %f219, %f1250;
	// begin inline asm
	{  cvt.f32.f16 %f223, %rs85;}

	// end inline asm
	fma.rn.f32 	%f1315, %f223, %f212, %f1251;
	fma.rn.f32 	%f1316, %f223, %f213, %f1252;
	fma.rn.f32 	%f1317, %f223, %f214, %f1253;
	fma.rn.f32 	%f1318, %f223, %f215, %f1254;
	fma.rn.f32 	%f1319, %f223, %f216, %f1255;
	fma.rn.f32 	%f1320, %f223, %f217, %f1256;
	fma.rn.f32 	%f1321, %f223, %f218, %f1257;
	fma.rn.f32 	%f1322, %f223, %f219, %f1258;
	// begin inline asm
	{  cvt.f32.f16 %f224, %rs86;}

	// end inline asm
	fma.rn.f32 	%f1323, %f224, %f212, %f1259;
	fma.rn.f32 	%f1324, %f224, %f213, %f1260;
	fma.rn.f32 	%f1325, %f224, %f214, %f1261;
	fma.rn.f32 	%f1326, %f224, %f215, %f1262;
	fma.rn.f32 	%f1327, %f224, %f216, %f1263;
	fma.rn.f32 	%f1328, %f224, %f217, %f1264;
	fma.rn.f32 	%f1329, %f224, %f218, %f1265;
	fma.rn.f32 	%f1330, %f224, %f219, %f1266;
	// begin inline asm
	{  cvt.f32.f16 %f225, %rs87;}

	// end inline asm
	fma.rn.f32 	%f1331, %f225, %f212, %f1267;
	fma.rn.f32 	%f1332, %f225, %f213, %f1268;
	fma.rn.f32 	%f1333, %f225, %f214, %f1269;
	fma.rn.f32 	%f1334, %f225, %f215, %f1270;
	fma.rn.f32 	%f1335, %f225, %f216, %f1271;
	fma.rn.f32 	%f1336, %f225, %f217, %f1272;
	fma.rn.f32 	%f1337, %f225, %f218, %f1273;
	fma.rn.f32 	%f1338, %f225, %f219, %f1274;
	// begin inline asm
	{  cvt.f32.f16 %f226, %rs88;}

	// end inline asm
	fma.rn.f32 	%f1339, %f226, %f212, %f1275;
	fma.rn.f32 	%f1340, %f226, %f213, %f1276;
	fma.rn.f32 	%f1341, %f226, %f214, %f1277;
	fma.rn.f32 	%f1342, %f226, %f215, %f1278;
	fma.rn.f32 	%f1343, %f226, %f216, %f1279;
	fma.rn.f32 	%f1344, %f226, %f217, %f1280;
	fma.rn.f32 	%f1345, %f226, %f218, %f1281;
	fma.rn.f32 	%f1346, %f226, %f219, %f1282;
	ld.shared.v4.u32 	{%r378, %r379, %r380, %r381}, [%r353+528];
	mov.b32 	{%rs89, %rs98}, %r378;
	mov.b32 	{%rs99, %rs100}, %r379;
	mov.b32 	{%rs101, %rs102}, %r380;
	mov.b32 	{%rs103, %rs104}, %r381;
	ld.shared.v4.u32 	{%r382, %r383, %r384, %r385}, [%r365+528];
	mov.b32 	{%rs90, %rs91}, %r382;
	mov.b32 	{%rs92, %rs93}, %r383;
	mov.b32 	{%rs94, %rs95}, %r384;
	mov.b32 	{%rs96, %rs97}, %r385;
	// begin inline asm
	{  cvt.f32.f16 %f227, %rs89;}

	// end inline asm
	// begin inline asm
	{  cvt.f32.f16 %f228, %rs90;}

	// end inline asm
	fma.rn.f32 	%f1347, %f227, %f228, %f1283;
	// begin inline asm
	{  cvt.f32.f16 %f229, %rs91;}

	// end inline asm
	fma.rn.f32 	%f1348, %f227, %f229, %f1284;
	// begin inline asm
	{  cvt.f32.f16 %f230, %rs92;}

	// end inline asm
	fma.rn.f32 	%f1349, %f227, %f230, %f1285;
	// begin inline asm
	{  cvt.f32.f16 %f231, %rs93;}

	// end inline asm
	fma.rn.f32 	%f1350, %f227, %f231, %f1286;
	// begin inline asm
	{  cvt.f32.f16 %f232, %rs94;}

	// end inline asm
	fma.rn.f32 	%f1351, %f227, %f232, %f1287;
	// begin inline asm
	{  cvt.f32.f16 %f233, %rs95;}

	// end inline asm
	fma.rn.f32 	%f1352, %f227, %f233, %f1288;
	// begin inline asm
	{  cvt.f32.f16 %f234, %rs96;}

	// end inline asm
	fma.rn.f32 	%f1353, %f227, %f234, %f1289;
	// begin inline asm
	{  cvt.f32.f16 %f235, %rs97;}

	// end inline asm
	fma.rn.f32 	%f1354, %f227, %f235, %f1290;
	// begin inline asm
	{  cvt.f32.f16 %f236, %rs98;}

	// end inline asm
	fma.rn.f32 	%f1355, %f236, %f228, %f1291;
	fma.rn.f32 	%f1356, %f236, %f229, %f1292;
	fma.rn.f32 	%f1357, %f236, %f230, %f1293;
	fma.rn.f32 	%f1358, %f236, %f231, %f1294;
	fma.rn.f32 	%f1359, %f236, %f232, %f1295;
	fma.rn.f32 	%f1360, %f236, %f233, %f1296;
	fma.rn.f32 	%f1361, %f236, %f234, %f1297;
	fma.rn.f32 	%f1362, %f236, %f235, %f1298;
	// begin inline asm
	{  cvt.f32.f16 %f237, %rs99;}

	// end inline asm
	fma.rn.f32 	%f1363, %f237, %f228, %f1299;
	fma.rn.f32 	%f1364, %f237, %f229, %f1300;
	fma.rn.f32 	%f1365, %f237, %f230, %f1301;
	fma.rn.f32 	%f1366, %f237, %f231, %f1302;
	fma.rn.f32 	%f1367, %f237, %f232, %f1303;
	fma.rn.f32 	%f1368, %f237, %f233, %f1304;
	fma.rn.f32 	%f1369, %f237, %f234, %f1305;
	fma.rn.f32 	%f1370, %f237, %f235, %f1306;
	// begin inline asm
	{  cvt.f32.f16 %f238, %rs100;}

	// end inline asm
	fma.rn.f32 	%f1371, %f238, %f228, %f1307;
	fma.rn.f32 	%f1372, %f238, %f229, %f1308;
	fma.rn.f32 	%f1373, %f238, %f230, %f1309;
	fma.rn.f32 	%f1374, %f238, %f231, %f1310;
	fma.rn.f32 	%f1375, %f238, %f232, %f1311;
	fma.rn.f32 	%f1376, %f238, %f233, %f1312;
	fma.rn.f32 	%f1377, %f238, %f234, %f1313;
	fma.rn.f32 	%f1378, %f238, %f235, %f1314;
	// begin inline asm
	{  cvt.f32.f16 %f239, %rs101;}

	// end inline asm
	fma.rn.f32 	%f1379, %f239, %f228, %f1315;
	fma.rn.f32 	%f1380, %f239, %f229, %f1316;
	fma.rn.f32 	%f1381, %f239, %f230, %f1317;
	fma.rn.f32 	%f1382, %f239, %f231, %f1318;
	fma.rn.f32 	%f1383, %f239, %f232, %f1319;
	fma.rn.f32 	%f1384, %f239, %f233, %f1320;
	fma.rn.f32 	%f1385, %f239, %f234, %f1321;
	fma.rn.f32 	%f1386, %f239, %f235, %f1322;
	// begin inline asm
	{  cvt.f32.f16 %f240, %rs102;}

	// end inline asm
	fma.rn.f32 	%f1387, %f240, %f228, %f1323;
	fma.rn.f32 	%f1388, %f240, %f229, %f1324;
	fma.rn.f32 	%f1389, %f240, %f230, %f1325;
	fma.rn.f32 	%f1390, %f240, %f231, %f1326;
	fma.rn.f32 	%f1391, %f240, %f232, %f1327;
	fma.rn.f32 	%f1392, %f240, %f233, %f1328;
	fma.rn.f32 	%f1393, %f240, %f234, %f1329;
	fma.rn.f32 	%f1394, %f240, %f235, %f1330;
	// begin inline asm
	{  cvt.f32.f16 %f241, %rs103;}

	// end inline asm
	fma.rn.f32 	%f1395, %f241, %f228, %f1331;
	fma.rn.f32 	%f1396, %f241, %f229, %f1332;
	fma.rn.f32 	%f1397, %f241, %f230, %f1333;
	fma.rn.f32 	%f1398, %f241, %f231, %f1334;
	fma.rn.f32 	%f1399, %f241, %f232, %f1335;
	fma.rn.f32 	%f1400, %f241, %f233, %f1336;
	fma.rn.f32 	%f1401, %f241, %f234, %f1337;
	fma.rn.f32 	%f1402, %f241, %f235, %f1338;
	// begin inline asm
	{  cvt.f32.f16 %f242, %rs104;}

	// end inline asm
	fma.rn.f32 	%f1403, %f242, %f228, %f1339;
	fma.rn.f32 	%f1404, %f242, %f229, %f1340;
	fma.rn.f32 	%f1405, %f242, %f230, %f1341;
	fma.rn.f32 	%f1406, %f242, %f231, %f1342;
	fma.rn.f32 	%f1407, %f242, %f232, %f1343;
	fma.rn.f32 	%f1408, %f242, %f233, %f1344;
	fma.rn.f32 	%f1409, %f242, %f234, %f1345;
	fma.rn.f32 	%f1410, %f242, %f235, %f1346;
	ld.shared.v4.u32 	{%r386, %r387, %r388, %r389}, [%r353+792];
	mov.b32 	{%rs105, %rs114}, %r386;
	mov.b32 	{%rs115, %rs116}, %r387;
	mov.b32 	{%rs117, %rs118}, %r388;
	mov.b32 	{%rs119, %rs120}, %r389;
	ld.shared.v4.u32 	{%r390, %r391, %r392, %r393}, [%r365+792];
	mov.b32 	{%rs106, %rs107}, %r390;
	mov.b32 	{%rs108, %rs109}, %r391;
	mov.b32 	{%rs110, %rs111}, %r392;
	mov.b32 	{%rs112, %rs113}, %r393;
	// begin inline asm
	{  cvt.f32.f16 %f243, %rs105;}

	// end inline asm
	// begin inline asm
	{  cvt.f32.f16 %f244, %rs106;}

	// end inline asm
	fma.rn.f32 	%f1411, %f243, %f244, %f1347;
	// begin inline asm
	{  cvt.f32.f16 %f245, %rs107;}

	// end inline asm
	fma.rn.f32 	%f1412, %f243, %f245, %f1348;
	// begin inline asm
	{  cvt.f32.f16 %f246, %rs108;}

	// end inline asm
	fma.rn.f32 	%f1413, %f243, %f246, %f1349;
	// begin inline asm
	{  cvt.f32.f16 %f247, %rs109;}

	// end inline asm
	fma.rn.f32 	%f1414, %f243, %f247, %f1350;
	// begin inline asm
	{  cvt.f32.f16 %f248, %rs110;}

	// end inline asm
	fma.rn.f32 	%f1415, %f243, %f248, %f1351;
	// begin inline asm
	{  cvt.f32.f16 %f249, %rs111;}

	// end inline asm
	fma.rn.f32 	%f1416, %f243, %f249, %f1352;
	// begin inline asm
	{  cvt.f32.f16 %f250, %rs112;}

	// end inline asm
	fma.rn.f32 	%f1417, %f243, %f250, %f1353;
	// begin inline asm
	{  cvt.f32.f16 %f251, %rs113;}

	// end inline asm
	fma.rn.f32 	%f1418, %f243, %f251, %f1354;
	// begin inline asm
	{  cvt.f32.f16 %f252, %rs114;}

	// end inline asm
	fma.rn.f32 	%f1419, %f252, %f244, %f1355;
	fma.rn.f32 	%f1420, %f252, %f245, %f1356;
	fma.rn.f32 	%f1421, %f252, %f246, %f1357;
	fma.rn.f32 	%f1422, %f252, %f247, %f1358;
	fma.rn.f32 	%f1423, %f252, %f248, %f1359;
	fma.rn.f32 	%f1424, %f252, %f249, %f1360;
	fma.rn.f32 	%f1425, %f252, %f250, %f1361;
	fma.rn.f32 	%f1426, %f252, %f251, %f1362;
	// begin inline asm
	{  cvt.f32.f16 %f253, %rs115;}

	// end inline asm
	fma.rn.f32 	%f1427, %f253, %f244, %f1363;
	fma.rn.f32 	%f1428, %f253, %f245, %f1364;
	fma.rn.f32 	%f1429, %f253, %f246, %f1365;
	fma.rn.f32 	%f1430, %f253, %f247, %f1366;
	fma.rn.f32 	%f1431, %f253, %f248, %f1367;
	fma.rn.f32 	%f1432, %f253, %f249, %f1368;
	fma.rn.f32 	%f1433, %f253, %f250, %f1369;
	fma.rn.f32 	%f1434, %f253, %f251, %f1370;
	// begin inline asm
	{  cvt.f32.f16 %f254, %rs116;}

	// end inline asm
	fma.rn.f32 	%f1435, %f254, %f244, %f1371;
	fma.rn.f32 	%f1436, %f254, %f245, %f1372;
	fma.rn.f32 	%f1437, %f254, %f246, %f1373;
	fma.rn.f32 	%f1438, %f254, %f247, %f1374;
	fma.rn.f32 	%f1439, %f254, %f248, %f1375;
	fma.rn.f32 	%f1440, %f254, %f249, %f1376;
	fma.rn.f32 	%f1441, %f254, %f250, %f1377;
	fma.rn.f32 	%f1442, %f254, %f251, %f1378;
	// begin inline asm
	{  cvt.f32.f16 %f255, %rs117;}

	// end inline asm
	fma.rn.f32 	%f1443, %f255, %f244, %f1379;
	fma.rn.f32 	%f1444, %f255, %f245, %f1380;
	fma.rn.f32 	%f1445, %f255, %f246, %f1381;
	fma.rn.f32 	%f1446, %f255, %f247, %f1382;
	fma.rn.f32 	%f1447, %f255, %f248, %f1383;
	fma.rn.f32 	%f1448, %f255, %f249, %f1384;
	fma.rn.f32 	%f1449, %f255, %f250, %f1385;
	fma.rn.f32 	%f1450, %f255, %f251, %f1386;
	// begin inline asm
	{  cvt.f32.f16 %f256, %rs118;}

	// end inline asm
	fma.rn.f32 	%f1451, %f256, %f244, %f1387;
	fma.rn.f32 	%f1452, %f256, %f245, %f1388;
	fma.rn.f32 	%f1453, %f256, %f246, %f1389;
	fma.rn.f32 	%f1454, %f256, %f247, %f1390;
	fma.rn.f32 	%f1455, %f256, %f248, %f1391;
	fma.rn.f32 	%f1456, %f256, %f249, %f1392;
	fma.rn.f32 	%f1457, %f256, %f250, %f1393;
	fma.rn.f32 	%f1458, %f256, %f251, %f1394;
	// begin inline asm
	{  cvt.f32.f16 %f257, %rs119;}

	// end inline asm
	fma.rn.f32 	%f1459, %f257, %f244, %f1395;
	fma.rn.f32 	%f1460, %f257, %f245, %f1396;
	fma.rn.f32 	%f1461, %f257, %f246, %f1397;
	fma.rn.f32 	%f1462, %f257, %f247, %f1398;
	fma.rn.f32 	%f1463, %f257, %f248, %f1399;
	fma.rn.f32 	%f1464, %f257, %f249, %f1400;
	fma.rn.f32 	%f1465, %f257, %f250, %f1401;
	fma.rn.f32 	%f1466, %f257, %f251, %f1402;
	// begin inline asm
	{  cvt.f32.f16 %f258, %rs120;}

	// end inline asm
	fma.rn.f32 	%f1467, %f258, %f244, %f1403;
	fma.rn.f32 	%f1468, %f258, %f245, %f1404;
	fma.rn.f32 	%f1469, %f258, %f246, %f1405;
	fma.rn.f32 	%f1470, %f258, %f247, %f1406;
	fma.rn.f32 	%f1471, %f258, %f248, %f1407;
	fma.rn.f32 	%f1472, %f258, %f249, %f1408;
	fma.rn.f32 	%f1473, %f258, %f250, %f1409;
	fma.rn.f32 	%f1474, %f258, %f251, %f1410;
	ld.shared.v4.u32 	{%r394, %r395, %r396, %r397}, [%r353+1056];
	mov.b32 	{%rs121, %rs130}, %r394;
	mov.b32 	{%rs131, %rs132}, %r395;
	mov.b32 	{%rs133, %rs134}, %r396;
	mov.b32 	{%rs135, %rs136}, %r397;
	ld.shared.v4.u32 	{%r398, %r399, %r400, %r401}, [%r365+1056];
	mov.b32 	{%rs122, %rs123}, %r398;
	mov.b32 	{%rs124, %rs125}, %r399;
	mov.b32 	{%rs126, %rs127}, %r400;
	mov.b32 	{%rs128, %rs129}, %r401;
	// begin inline asm
	{  cvt.f32.f16 %f259, %rs121;}

	// end inline asm
	// begin inline asm
	{  cvt.f32.f16 %f260, %rs122;}

	// end inline asm
	fma.rn.f32 	%f1475, %f259, %f260, %f1411;
	// begin inline asm
	{  cvt.f32.f16 %f261, %rs123;}

	// end inline asm
	fma.rn.f32 	%f1476, %f259, %f261, %f1412;
	// begin inline asm
	{  cvt.f32.f16 %f262, %rs124;}

	// end inline asm
	fma.rn.f32 	%f1477, %f259, %f262, %f1413;
	// begin inline asm
	{  cvt.f32.f16 %f263, %rs125;}

	// end inline asm
	fma.rn.f32 	%f1478, %f259, %f263, %f1414;
	// begin inline asm
	{  cvt.f32.f16 %f264, %rs126;}

	// end inline asm
	fma.rn.f32 	%f1479, %f259, %f264, %f1415;
	// begin inline asm
	{  cvt.f32.f16 %f265, %rs127;}

	// end inline asm
	fma.rn.f32 	%f1480, %f259, %f265, %f1416;
	// begin inline asm
	{  cvt.f32.f16 %f266, %rs128;}

	// end inline asm
	fma.rn.f32 	%f1481, %f259, %f266, %f1417;
	// begin inline asm
	{  cvt.f32.f16 %f267, %rs129;}

	// end inline asm
	fma.rn.f32 	%f1482, %f259, %f267, %f1418;
	// begin inline asm
	{  cvt.f32.f16 %f268, %rs130;}

	// end inline asm
	fma.rn.f32 	%f1483, %f268, %f260, %f1419;
	fma.rn.f32 	%f1484, %f268, %f261, %f1420;
	fma.rn.f32 	%f1485, %f268, %f262, %f1421;
	fma.rn.f32 	%f1486, %f268, %f263, %f1422;
	fma.rn.f32 	%f1487, %f268, %f264, %f1423;
	fma.rn.f32 	%f1488, %f268, %f265, %f1424;
	fma.rn.f32 	%f1489, %f268, %f266, %f1425;
	fma.rn.f32 	%f1490, %f268, %f267, %f1426;
	// begin inline asm
	{  cvt.f32.f16 %f269, %rs131;}

	// end inline asm
	fma.rn.f32 	%f1491, %f269, %f260, %f1427;
	fma.rn.f32 	%f1492, %f269, %f261, %f1428;
	fma.rn.f32 	%f1493, %f269, %f262, %f1429;
	fma.rn.f32 	%f1494, %f269, %f263, %f1430;
	fma.rn.f32 	%f1495, %f269, %f264, %f1431;
	fma.rn.f32 	%f1496, %f269, %f265, %f1432;
	fma.rn.f32 	%f1497, %f269, %f266, %f1433;
	fma.rn.f32 	%f1498, %f269, %f267, %f1434;
	// begin inline asm
	{  cvt.f32.f16 %f270, %rs132;}

	// end inline asm
	fma.rn.f32 	%f1499, %f270, %f260, %f1435;
	fma.rn.f32 	%f1500, %f270, %f261, %f1436;
	fma.rn.f32 	%f1501, %f270, %f262, %f1437;
	fma.rn.f32 	%f1502, %f270, %f263, %f1438;
	fma.rn.f32 	%f1503, %f270, %f264, %f1439;
	fma.rn.f32 	%f1504, %f270, %f265, %f1440;
	fma.rn.f32 	%f1505, %f270, %f266, %f1441;
	fma.rn.f32 	%f1506, %f270, %f267, %f1442;
	// begin inline asm
	{  cvt.f32.f16 %f271, %rs133;}

	// end inline asm
	fma.rn.f32 	%f1507, %f271, %f260, %f1443;
	fma.rn.f32 	%f1508, %f271, %f261, %f1444;
	fma.rn.f32 	%f1509, %f271, %f262, %f1445;
	fma.rn.f32 	%f1510, %f271, %f263, %f1446;
	fma.rn.f32 	%f1511, %f271, %f264, %f1447;
	fma.rn.f32 	%f1512, %f271, %f265, %f1448;
	fma.rn.f32 	%f1513, %f271, %f266, %f1449;
	fma.rn.f32 	%f1514, %f271, %f267, %f1450;
	// begin inline asm
	{  cvt.f32.f16 %f272, %rs134;}

	// end inline asm
	fma.rn.f32 	%f1515, %f272, %f260, %f1451;
	fma.rn.f32 	%f1516, %f272, %f261, %f1452;
	fma.rn.f32 	%f1517, %f272, %f262, %f1453;
	fma.rn.f32 	%f1518, %f272, %f263, %f1454;
	fma.rn.f32 	%f1519, %f272, %f264, %f1455;
	fma.rn.f32 	%f1520, %f272, %f265, %f1456;
	fma.rn.f32 	%f1521, %f272, %f266, %f1457;
	fma.rn.f32 	%f1522, %f272, %f267, %f1458;
	// begin inline asm
	{  cvt.f32.f16 %f273, %rs135;}

	// end inline asm
	fma.rn.f32 	%f1523, %f273, %f260, %f1459;
	fma.rn.f32 	%f1524, %f273, %f261, %f1460;
	fma.rn.f32 	%f1525, %f273, %f262, %f1461;
	fma.rn.f32 	%f1526, %f273, %f263, %f1462;
	fma.rn.f32 	%f1527, %f273, %f264, %f1463;
	fma.rn.f32 	%f1528, %f273, %f265, %f1464;
	fma.rn.f32 	%f1529, %f273, %f266, %f1465;
	fma.rn.f32 	%f1530, %f273, %f267, %f1466;
	// begin inline asm
	{  cvt.f32.f16 %f274, %rs136;}

	// end inline asm
	fma.rn.f32 	%f1531, %f274, %f260, %f1467;
	fma.rn.f32 	%f1532, %f274, %f261, %f1468;
	fma.rn.f32 	%f1533, %f274, %f262, %f1469;
	fma.rn.f32 	%f1534, %f274, %f263, %f1470;
	fma.rn.f32 	%f1535, %f274, %f264, %f1471;
	fma.rn.f32 	%f1536, %f274, %f265, %f1472;
	fma.rn.f32 	%f1537, %f274, %f266, %f1473;
	fma.rn.f32 	%f1538, %f274, %f267, %f1474;
	ld.shared.v4.u32 	{%r402, %r403, %r404, %r405}, [%r353+1320];
	mov.b32 	{%rs137, %rs146}, %r402;
	mov.b32 	{%rs147, %rs148}, %r403;
	mov.b32 	{%rs149, %rs150}, %r404;
	mov.b32 	{%rs151, %rs152}, %r405;
	ld.shared.v4.u32 	{%r406, %r407, %r408, %r409}, [%r365+1320];
	mov.b32 	{%rs138, %rs139}, %r406;
	mov.b32 	{%rs140, %rs141}, %r407;
	mov.b32 	{%rs142, %rs143}, %r408;
	mov.b32 	{%rs144, %rs145}, %r409;
	// begin inline asm
	{  cvt.f32.f16 %f275, %rs137;}

	// end inline asm
	// begin inline asm
	{  cvt.f32.f16 %f276, %rs138;}

	// end inline asm
	fma.rn.f32 	%f1539, %f275, %f276, %f1475;
	// begin inline asm
	{  cvt.f32.f16 %f277, %rs139;}

	// end inline asm
	fma.rn.f32 	%f1540, %f275, %f277, %f1476;
	// begin inline asm
	{  cvt.f32.f16 %f278, %rs140;}

	// end inline asm
	fma.rn.f32 	%f1541, %f275, %f278, %f1477;
	// begin inline asm
	{  cvt.f32.f16 %f279, %rs141;}

	// end inline asm
	fma.rn.f32 	%f1542, %f275, %f279, %f1478;
	// begin inline asm
	{  cvt.f32.f16 %f280, %rs142;}

	// end inline asm
	fma.rn.f32 	%f1543, %f275, %f280, %f1479;
	// begin inline asm
	{  cvt.f32.f16 %f281, %rs143;}

	// end inline asm
	fma.rn.f32 	%f1544, %f275, %f281, %f1480;
	// begin inline asm
	{  cvt.f32.f16 %f282, %rs144;}

	// end inline asm
	fma.rn.f32 	%f1545, %f275, %f282, %f1481;
	// begin inline asm
	{  cvt.f32.f16 %f283, %rs145;}

	// end inline asm
	fma.rn.f32 	%f1546, %f275, %f283, %f1482;
	// begin inline asm
	{  cvt.f32.f16 %f284, %rs146;}

	// end inline asm
	fma.rn.f32 	%f1547, %f284, %f276, %f1483;
	fma.rn.f32 	%f1548, %f284, %f277, %f1484;
	fma.rn.f32 	%f1549, %f284, %f278, %f1485;
	fma.rn.f32 	%f1550, %f284, %f279, %f1486;
	fma.rn.f32 	%f1551, %f284, %f280, %f1487;
	fma.rn.f32 	%f1552, %f284, %f281, %f1488;
	fma.rn.f32 	%f1553, %f284, %f282, %f1489;
	fma.rn.f32 	%f1554, %f284, %f283, %f1490;
	// begin inline asm
	{  cvt.f32.f16 %f285, %rs147;}

	// end inline asm
	fma.rn.f32 	%f1555, %f285, %f276, %f1491;
	fma.rn.f32 	%f1556, %f285, %f277, %f1492;
	fma.rn.f32 	%f1557, %f285, %f278, %f1493;
	fma.rn.f32 	%f1558, %f285, %f279, %f1494;
	fma.rn.f32 	%f1559, %f285, %f280, %f1495;
	fma.rn.f32 	%f1560, %f285, %f281, %f1496;
	fma.rn.f32 	%f1561, %f285, %f282, %f1497;
	fma.rn.f32 	%f1562, %f285, %f283, %f1498;
	// begin inline asm
	{  cvt.f32.f16 %f286, %rs148;}

	// end inline asm
	fma.rn.f32 	%f1563, %f286, %f276, %f1499;
	fma.rn.f32 	%f1564, %f286, %f277, %f1500;
	fma.rn.f32 	%f1565, %f286, %f278, %f1501;
	fma.rn.f32 	%f1566, %f286, %f279, %f1502;
	fma.rn.f32 	%f1567, %f286, %f280, %f1503;
	fma.rn.f32 	%f1568, %f286, %f281, %f1504;
	fma.rn.f32 	%f1569, %f286, %f282, %f1505;
	fma.rn.f32 	%f1570, %f286, %f283, %f1506;
	// begin inline asm
	{  cvt.f32.f16 %f287, %rs149;}

	// end inline asm
	fma.rn.f32 	%f1571, %f287, %f276, %f1507;
	fma.rn.f32 	%f1572, %f287, %f277, %f1508;
	fma.rn.f32 	%f1573, %f287, %f278, %f1509;
	fma.rn.f32 	%f1574, %f287, %f279, %f1510;
	fma.rn.f32 	%f1575, %f287, %f280, %f1511;
	fma.rn.f32 	%f1576, %f287, %f281, %f1512;
	fma.rn.f32 	%f1577, %f287, %f282, %f1513;
	fma.rn.f32 	%f1578, %f287, %f283, %f1514;
	// begin inline asm
	{  cvt.f32.f16 %f288, %rs150;}

	// end inline asm
	fma.rn.f32 	%f1579, %f288, %f276, %f1515;
	fma.rn.f32 	%f1580, %f288, %f277, %f1516;
	fma.rn.f32 	%f1581, %f288, %f278, %f1517;
	fma.rn.f32 	%f1582, %f288, %f279, %f1518;
	fma.rn.f32 	%f1583, %f288, %f280, %f1519;
	fma.rn.f32 	%f1584, %f288, %f281, %f1520;
	fma.rn.f32 	%f1585, %f288, %f282, %f1521;
	fma.rn.f32 	%f1586, %f288, %f283, %f1522;
	// begin inline asm
	{  cvt.f32.f16 %f289, %rs151;}

	// end inline asm
	fma.rn.f32 	%f1587, %f289, %f276, %f1523;
	fma.rn.f32 	%f1588, %f289, %f277, %f1524;
	fma.rn.f32 	%f1589, %f289, %f278, %f1525;
	fma.rn.f32 	%f1590, %f289, %f279, %f1526;
	fma.rn.f32 	%f1591, %f289, %f280, %f1527;
	fma.rn.f32 	%f1592, %f289, %f281, %f1528;
	fma.rn.f32 	%f1593, %f289, %f282, %f1529;
	fma.rn.f32 	%f1594, %f289, %f283, %f1530;
	// begin inline asm
	{  cvt.f32.f16 %f290, %rs152;}

	// end inline asm
	fma.rn.f32 	%f1595, %f290, %f276, %f1531;
	fma.rn.f32 	%f1596, %f290, %f277, %f1532;
	fma.rn.f32 	%f1597, %f290, %f278, %f1533;
	fma.rn.f32 	%f1598, %f290, %f279, %f1534;
	fma.rn.f32 	%f1599, %f290, %f280, %f1535;
	fma.rn.f32 	%f1600, %f290, %f281, %f1536;
	fma.rn.f32 	%f1601, %f290, %f282, %f1537;
	fma.rn.f32 	%f1602, %f290, %f283, %f1538;
	ld.shared.v4.u32 	{%r410, %r411, %r412, %r413}, [%r353+1584];
	mov.b32 	{%rs153, %rs162}, %r410;
	mov.b32 	{%rs163, %rs164}, %r411;
	mov.b32 	{%rs165, %rs166}, %r412;
	mov.b32 	{%rs167, %rs168}, %r413;
	ld.shared.v4.u32 	{%r414, %r415, %r416, %r417}, [%r365+1584];
	mov.b32 	{%rs154, %rs155}, %r414;
	mov.b32 	{%rs156, %rs157}, %r415;
	mov.b32 	{%rs158, %rs159}, %r416;
	mov.b32 	{%rs160, %rs161}, %r417;
	// begin inline asm
	{  cvt.f32.f16 %f291, %rs153;}

	// end inline asm
	// begin inline asm
	{  cvt.f32.f16 %f292, %rs154;}

	// end inline asm
	fma.rn.f32 	%f1603, %f291, %f292, %f1539;
	// begin inline asm
	{  cvt.f32.f16 %f293, %rs155;}

	// end inline asm
	fma.rn.f32 	%f1604, %f291, %f293, %f1540;
	// begin inline asm
	{  cvt.f32.f16 %f294, %rs156;}

	// end inline asm
	fma.rn.f32 	%f1605, %f291, %f294, %f1541;
	// begin inline asm
	{  cvt.f32.f16 %f295, %rs157;}

	// end inline asm
	fma.rn.f32 	%f1606, %f291, %f295, %f1542;
	// begin inline asm
	{  cvt.f32.f16 %f296, %rs158;}

	// end inline asm
	fma.rn.f32 	%f1607, %f291, %f296, %f1543;
	// begin inline asm
	{  cvt.f32.f16 %f297, %rs159;}

	// end inline asm
	fma.rn.f32 	%f1608, %f291, %f297, %f1544;
	// begin inline asm
	{  cvt.f32.f16 %f298, %rs160;}

	// end inline asm
	fma.rn.f32 	%f1609, %f291, %f298, %f1545;
	// begin inline asm
	{  cvt.f32.f16 %f299, %rs161;}

	// end inline asm
	fma.rn.f32 	%f1610, %f291, %f299, %f1546;
	// begin inline asm
	{  cvt.f32.f16 %f300, %rs162;}

	// end inline asm
	fma.rn.f32 	%f1611, %f300, %f292, %f1547;
	fma.rn.f32 	%f1612, %f300, %f293, %f1548;
	fma.rn.f32 	%f1613, %f300, %f294, %f1549;
	fma.rn.f32 	%f1614, %f300, %f295, %f1550;
	fma.rn.f32 	%f1615, %f300, %f296, %f1551;
	fma.rn.f32 	%f1616, %f300, %f297, %f1552;
	fma.rn.f32 	%f1617, %f300, %f298, %f1553;
	fma.rn.f32 	%f1618, %f300, %f299, %f1554;
	// begin inline asm
	{  cvt.f32.f16 %f301, %rs163;}

	// end inline asm
	fma.rn.f32 	%f1619, %f301, %f292, %f1555;
	fma.rn.f32 	%f1620, %f301, %f293, %f1556;
	fma.rn.f32 	%f1621, %f301, %f294, %f1557;
	fma.rn.f32 	%f1622, %f301, %f295, %f1558;
	fma.rn.f32 	%f1623, %f301, %f296, %f1559;
	fma.rn.f32 	%f1624, %f301, %f297, %f1560;
	fma.rn.f32 	%f1625, %f301, %f298, %f1561;
	fma.rn.f32 	%f1626, %f301, %f299, %f1562;
	// begin inline asm
	{  cvt.f32.f16 %f302, %rs164;}

	// end inline asm
	fma.rn.f32 	%f1627, %f302, %f292, %f1563;
	fma.rn.f32 	%f1628, %f302, %f293, %f1564;
	fma.rn.f32 	%f1629, %f302, %f294, %f1565;
	fma.rn.f32 	%f1630, %f302, %f295, %f1566;
	fma.rn.f32 	%f1631, %f302, %f296, %f1567;
	fma.rn.f32 	%f1632, %f302, %f297, %f1568;
	fma.rn.f32 	%f1633, %f302, %f298, %f1569;
	fma.rn.f32 	%f1634, %f302, %f299, %f1570;
	// begin inline asm
	{  cvt.f32.f16 %f303, %rs165;}

	// end inline asm
	fma.rn.f32 	%f1635, %f303, %f292, %f1571;
	fma.rn.f32 	%f1636, %f303, %f293, %f1572;
	fma.rn.f32 	%f1637, %f303, %f294, %f1573;
	fma.rn.f32 	%f1638, %f303, %f295, %f1574;
	fma.rn.f32 	%f1639, %f303, %f296, %f1575;
	fma.rn.f32 	%f1640, %f303, %f297, %f1576;
	fma.rn.f32 	%f1641, %f303, %f298, %f1577;
	fma.rn.f32 	%f1642, %f303, %f299, %f1578;
	// begin inline asm
	{  cvt.f32.f16 %f304, %rs166;}

	// end inline asm
	fma.rn.f32 	%f1643, %f304, %f292, %f1579;
	fma.rn.f32 	%f1644, %f304, %f293, %f1580;
	fma.rn.f32 	%f1645, %f304, %f294, %f1581;
	fma.rn.f32 	%f1646, %f304, %f295, %f1582;
	fma.rn.f32 	%f1647, %f304, %f296, %f1583;
	fma.rn.f32 	%f1648, %f304, %f297, %f1584;
	fma.rn.f32 	%f1649, %f304, %f298, %f1585;
	fma.rn.f32 	%f1650, %f304, %f299, %f1586;
	// begin inline asm
	{  cvt.f32.f16 %f305, %rs167;}

	// end inline asm
	fma.rn.f32 	%f1651, %f305, %f292, %f1587;
	fma.rn.f32 	%f1652, %f305, %f293, %f1588;
	fma.rn.f32 	%f1653, %f305, %f294, %f1589;
	fma.rn.f32 	%f1654, %f305, %f295, %f1590;
	fma.rn.f32 	%f1655, %f305, %f296, %f1591;
	fma.rn.f32 	%f1656, %f305, %f297, %f1592;
	fma.rn.f32 	%f1657, %f305, %f298, %f1593;
	fma.rn.f32 	%f1658, %f305, %f299, %f1594;
	// begin inline asm
	{  cvt.f32.f16 %f306, %rs168;}

	// end inline asm
	fma.rn.f32 	%f1659, %f306, %f292, %f1595;
	fma.rn.f32 	%f1660, %f306, %f293, %f1596;
	fma.rn.f32 	%f1661, %f306, %f294, %f1597;
	fma.rn.f32 	%f1662, %f306, %f295, %f1598;
	fma.rn.f32 	%f1663, %f306, %f296, %f1599;
	fma.rn.f32 	%f1664, %f306, %f297, %f1600;
	fma.rn.f32 	%f1665, %f306, %f298, %f1601;
	fma.rn.f32 	%f1666, %f306, %f299, %f1602;
	ld.shared.v4.u32 	{%r418, %r419, %r420, %r421}, [%r353+1848];
	mov.b32 	{%rs169, %rs178}, %r418;
	mov.b32 	{%rs179, %rs180}, %r419;
	mov.b32 	{%rs181, %rs182}, %r420;
	mov.b32 	{%rs183, %rs184}, %r421;
	ld.shared.v4.u32 	{%r422, %r423, %r424, %r425}, [%r365+1848];
	mov.b32 	{%rs170, %rs171}, %r422;
	mov.b32 	{%rs172, %rs173}, %r423;
	mov.b32 	{%rs174, %rs175}, %r424;
	mov.b32 	{%rs176, %rs177}, %r425;
	// begin inline asm
	{  cvt.f32.f16 %f307, %rs169;}

	// end inline asm
	// begin inline asm
	{  cvt.f32.f16 %f308, %rs170;}

	// end inline asm
	fma.rn.f32 	%f1667, %f307, %f308, %f1603;
	// begin inline asm
	{  cvt.f32.f16 %f309, %rs171;}

	// end inline asm
	fma.rn.f32 	%f1668, %f307, %f309, %f1604;
	// begin inline asm
	{  cvt.f32.f16 %f310, %rs172;}

	// end inline asm
	fma.rn.f32 	%f1669, %f307, %f310, %f1605;
	// begin inline asm
	{  cvt.f32.f16 %f311, %rs173;}

	// end inline asm
	fma.rn.f32 	%f1670, %f307, %f311, %f1606;
	// begin inline asm
	{  cvt.f32.f16 %f312, %rs174;}

	// end inline asm
	fma.rn.f32 	%f1671, %f307, %f312, %f1607;
	// begin inline asm
	{  cvt.f32.f16 %f313, %rs175;}

	// end inline asm
	fma.rn.f32 	%f1672, %f307, %f313, %f1608;
	// begin inline asm
	{  cvt.f32.f16 %f314, %rs176;}

	// end inline asm
	fma.rn.f32 	%f1673, %f307, %f314, %f1609;
	// begin inline asm
	{  cvt.f32.f16 %f315, %rs177;}

	// end inline asm
	fma.rn.f32 	%f1674, %f307, %f315, %f1610;
	// begin inline asm
	{  cvt.f32.f16 %f316, %rs178;}

	// end inline asm
	fma.rn.f32 	%f1675, %f316, %f308, %f1611;
	fma.rn.f32 	%f1676, %f316, %f309, %f1612;
	fma.rn.f32 	%f1677, %f316, %f310, %f1613;
	fma.rn.f32 	%f1678, %f316, %f311, %f1614;
	fma.rn.f32 	%f1679, %f316, %f312, %f1615;
	fma.rn.f32 	%f1680, %f316, %f313, %f1616;
	fma.rn.f32 	%f1681, %f316, %f314, %f1617;
	fma.rn.f32 	%f1682, %f316, %f315, %f1618;
	// begin inline asm
	{  cvt.f32.f16 %f317, %rs179;}

	// end inline asm
	fma.rn.f32 	%f1683, %f317, %f308, %f1619;
	fma.rn.f32 	%f1684, %f317, %f309, %f1620;
	fma.rn.f32 	%f1685, %f317, %f310, %f1621;
	fma.rn.f32 	%f1686, %f317, %f311, %f1622;
	fma.rn.f32 	%f1687, %f317, %f312, %f1623;
	fma.rn.f32 	%f1688, %f317, %f313, %f1624;
	fma.rn.f32 	%f1689, %f317, %f314, %f1625;
	fma.rn.f32 	%f1690, %f317, %f315, %f1626;
	// begin inline asm
	{  cvt.f32.f16 %f318, %rs180;}

	// end inline asm
	fma.rn.f32 	%f1691, %f318, %f308, %f1627;
	fma.rn.f32 	%f1692, %f318, %f309, %f1628;
	fma.rn.f32 	%f1693, %f318, %f310, %f1629;
	fma.rn.f32 	%f1694, %f318, %f311, %f1630;
	fma.rn.f32 	%f1695, %f318, %f312, %f1631;
	fma.rn.f32 	%f1696, %f318, %f313, %f1632;
	fma.rn.f32 	%f1697, %f318, %f314, %f1633;
	fma.rn.f32 	%f1698, %f318, %f315, %f1634;
	// begin inline asm
	{  cvt.f32.f16 %f319, %rs181;}

	// end inline asm
	fma.rn.f32 	%f1699, %f319, %f308, %f1635;
	fma.rn.f32 	%f1700, %f319, %f309, %f1636;
	fma.rn.f32 	%f1701, %f319, %f310, %f1637;
	fma.rn.f32 	%f1702, %f319, %f311, %f1638;
	fma.rn.f32 	%f1703, %f319, %f312, %f1639;
	fma.rn.f32 	%f1704, %f319, %f313, %f1640;
	fma.rn.f32 	%f1705, %f319, %f314, %f1641;
	fma.rn.f32 	%f1706, %f319, %f315, %f1642;
	// begin inline asm
	{  cvt.f32.f16 %f320, %rs182;}

	// end inline asm
	fma.rn.f32 	%f1707, %f320, %f308, %f1643;
	fma.rn.f32 	%f1708, %f320, %f309, %f1644;
	fma.rn.f32 	%f1709, %f320, %f310, %f1645;
	fma.rn.f32 	%f1710, %f320, %f311, %f1646;
	fma.rn.f32 	%f1711, %f320, %f312, %f1647;
	fma.rn.f32 	%f1712, %f320, %f313, %f1648;
	fma.rn.f32 	%f1713, %f320, %f314, %f1649;
	fma.rn.f32 	%f1714, %f320, %f315, %f1650;
	// begin inline asm
	{  cvt.f32.f16 %f321, %rs183;}

	// end inline asm
	fma.rn.f32 	%f1715, %f321, %f308, %f1651;
	fma.rn.f32 	%f1716, %f321, %f309, %f1652;
	fma.rn.f32 	%f1717, %f321, %f310, %f1653;
	fma.rn.f32 	%f1718, %f321, %f311, %f1654;
	fma.rn.f32 	%f1719, %f321, %f312, %f1655;
	fma.rn.f32 	%f1720, %f321, %f313, %f1656;
	fma.rn.f32 	%f1721, %f321, %f314, %f1657;
	fma.rn.f32 	%f1722, %f321, %f315, %f1658;
	// begin inline asm
	{  cvt.f32.f16 %f322, %rs184;}

	// end inline asm
	fma.rn.f32 	%f1723, %f322, %f308, %f1659;
	fma.rn.f32 	%f1724, %f322, %f309, %f1660;
	fma.rn.f32 	%f1725, %f322, %f310, %f1661;
	fma.rn.f32 	%f1726, %f322, %f311, %f1662;
	fma.rn.f32 	%f1727, %f322, %f312, %f1663;
	fma.rn.f32 	%f1728, %f322, %f313, %f1664;
	fma.rn.f32 	%f1729, %f322, %f314, %f1665;
	fma.rn.f32 	%f1730, %f322, %f315, %f1666;
	ld.shared.v4.u32 	{%r426, %r427, %r428, %r429}, [%r353+2112];
	mov.b32 	{%rs185, %rs194}, %r426;
	mov.b32 	{%rs195, %rs196}, %r427;
	mov.b32 	{%rs197, %rs198}, %r428;
	mov.b32 	{%rs199, %rs200}, %r429;
	ld.shared.v4.u32 	{%r430, %r431, %r432, %r433}, [%r365+2112];
	mov.b32 	{%rs186, %rs187}, %r430;
	mov.b32 	{%rs188, %rs189}, %r431;
	mov.b32 	{%rs190, %rs191}, %r432;
	mov.b32 	{%rs192, %rs193}, %r433;
	// begin inline asm
	{  cvt.f32.f16 %f323, %rs185;}

	// end inline asm
	// begin inline asm
	{  cvt.f32.f16 %f324, %rs186;}

	// end inline asm
	fma.rn.f32 	%f1731, %f323, %f324, %f1667;
	// begin inline asm
	{  cvt.f32.f16 %f325, %rs187;}

	// end inline asm
	fma.rn.f32 	%f1732, %f323, %f325, %f1668;
	// begin inline asm
	{  cvt.f32.f16 %f326, %rs188;}

	// end inline asm
	fma.rn.f32 	%f1733, %f323, %f326, %f1669;
	// begin inline asm
	{  cvt.f32.f16 %f327, %rs189;}

	// end inline asm
	fma.rn.f32 	%f1734, %f323, %f327, %f1670;
	// begin inline asm
	{  cvt.f32.f16 %f328, %rs190;}

	// end inline asm
	fma.rn.f32 	%f1735, %f323, %f328, %f1671;
	// begin inline asm
	{  cvt.f32.f16 %f329, %rs191;}

	// end inline asm
	fma.rn.f32 	%f1736, %f323, %f329, %f1672;
	// begin inline asm
	{  cvt.f32.f16 %f330, %rs192;}

	// end inline asm
	fma.rn.f32 	%f1737, %f323, %f330, %f1673;
	// begin inline asm
	{  cvt.f32.f16 %f331, %rs193;}

	// end inline asm
	fma.rn.f32 	%f1738, %f323, %f331, %f1674;
	// begin inline asm
	{  cvt.f32.f16 %f332, %rs194;}

	// end inline asm
	fma.rn.f32 	%f1739, %f332, %f324, %f1675;
	fma.rn.f32 	%f1740, %f332, %f325, %f1676;
	fma.rn.f32 	%f1741, %f332, %f326, %f1677;
	fma.rn.f32 	%f1742, %f332, %f327, %f1678;
	fma.rn.f32 	%f1743, %f332, %f328, %f1679;
	fma.rn.f32 	%f1744, %f332, %f329, %f1680;
	fma.rn.f32 	%f1745, %f332, %f330, %f1681;
	fma.rn.f32 	%f1746, %f332, %f331, %f1682;
	// begin inline asm
	{  cvt.f32.f16 %f333, %rs195;}

	// end inline asm
	fma.rn.f32 	%f1747, %f333, %f324, %f1683;
	fma.rn.f32 	%f1748, %f333, %f325, %f1684;
	fma.rn.f32 	%f1749, %f333, %f326, %f1685;
	fma.rn.f32 	%f1750, %f333, %f327, %f1686;
	fma.rn.f32 	%f1751, %f333, %f328, %f1687;
	fma.rn.f32 	%f1752, %f333, %f329, %f1688;
	fma.rn.f32 	%f1753, %f333, %f330, %f1689;
	fma.rn.f32 	%f1754, %f333, %f331, %f1690;
	// begin inline asm
	{  cvt.f32.f16 %f334, %rs196;}

	// end inline asm
	fma.rn.f32 	%f1755, %f334, %f324, %f1691;
	fma.rn.f32 	%f1756, %f334, %f325, %f1692;
	fma.rn.f32 	%f1757, %f334, %f326, %f1693;
	fma.rn.f32 	%f1758, %f334, %f327, %f1694;
	fma.rn.f32 	%f1759, %f334, %f328, %f1695;
	fma.rn.f32 	%f1760, %f334, %f329, %f1696;
	fma.rn.f32 	%f1761, %f334, %f330, %f1697;
	fma.rn.f32 	%f1762, %f334, %f331, %f1698;
	// begin inline asm
	{  cvt.f32.f16 %f335, %rs197;}

	// end inline asm
	fma.rn.f32 	%f1763, %f335, %f324, %f1699;
	fma.rn.f32 	%f1764, %f335, %f325, %f1700;
	fma.rn.f32 	%f1765, %f335, %f326, %f1701;
	fma.rn.f32 	%f1766, %f335, %f327, %f1702;
	fma.rn.f32 	%f1767, %f335, %f328, %f1703;
	fma.rn.f32 	%f1768, %f335, %f329, %f1704;
	fma.rn.f32 	%f1769, %f335, %f330, %f1705;
	fma.rn.f32 	%f1770, %f335, %f331, %f1706;
	// begin inline asm
	{  cvt.f32.f16 %f336, %rs198;}

	// end inline asm
	fma.rn.f32 	%f1771, %f336, %f324, %f1707;
	fma.rn.f32 	%f1772, %f336, %f325, %f1708;
	fma.rn.f32 	%f1773, %f336, %f326, %f1709;
	fma.rn.f32 	%f1774, %f336, %f327, %f1710;
	fma.rn.f32 	%f1775, %f336, %f328, %f1711;
	fma.rn.f32 	%f1776, %f336, %f329, %f1712;
	fma.rn.f32 	%f1777, %f336, %f330, %f1713;
	fma.rn.f32 	%f1778, %f336, %f331, %f1714;
	// begin inline asm
	{  cvt.f32.f16 %f337, %rs199;}

	// end inline asm
	fma.rn.f32 	%f1779, %f337, %f324, %f1715;
	fma.rn.f32 	%f1780, %f337, %f325, %f1716;
	fma.rn.f32 	%f1781, %f337, %f326, %f1717;
	fma.rn.f32 	%f1782, %f337, %f327, %f1718;
	fma.rn.f32 	%f1783, %f337, %f328, %f1719;
	fma.rn.f32 	%f1784, %f337, %f329, %f1720;
	fma.rn.f32 	%f1785, %f337, %f330, %f1721;
	fma.rn.f32 	%f1786, %f337, %f331, %f1722;
	// begin inline asm
	{  cvt.f32.f16 %f338, %rs200;}

	// end inline asm
	fma.rn.f32 	%f1787, %f338, %f324, %f1723;
	fma.rn.f32 	%f1788, %f338, %f325, %f1724;
	fma.rn.f32 	%f1789, %f338, %f326, %f1725;
	fma.rn.f32 	%f1790, %f338, %f327, %f1726;
	fma.rn.f32 	%f1791, %f338, %f328, %f1727;
	fma.rn.f32 	%f1792, %f338, %f329, %f1728;
	fma.rn.f32 	%f1793, %f338, %f330, %f1729;
	fma.rn.f32 	%f1794, %f338, %f331, %f1730;
	ld.shared.v4.u32 	{%r434, %r435, %r436, %r437}, [%r353+2376];
	mov.b32 	{%rs201, %rs210}, %r434;
	mov.b32 	{%rs211, %rs212}, %r435;
	mov.b32 	{%rs213, %rs214}, %r436;
	mov.b32 	{%rs215, %rs216}, %r437;
	ld.shared.v4.u32 	{%r438, %r439, %r440, %r441}, [%r365+2376];
	mov.b32 	{%rs202, %rs203}, %r438;
	mov.b32 	{%rs204, %rs205}, %r439;
	mov.b32 	{%rs206, %rs207}, %r440;
	mov.b32 	{%rs208, %rs209}, %r441;
	// begin inline asm
	{  cvt.f32.f16 %f339, %rs201;}

	// end inline asm
	// begin inline asm
	{  cvt.f32.f16 %f340, %rs202;}

	// end inline asm
	fma.rn.f32 	%f1795, %f339, %f340, %f1731;
	// begin inline asm
	{  cvt.f32.f16 %f341, %rs203;}

	// end inline asm
	fma.rn.f32 	%f1796, %f339, %f341, %f1732;
	// begin inline asm
	{  cvt.f32.f16 %f342, %rs204;}

	// end inline asm
	fma.rn.f32 	%f1797, %f339, %f342, %f1733;
	// begin inline asm
	{  cvt.f32.f16 %f343, %rs205;}

	// end inline asm
	fma.rn.f32 	%f1798, %f339, %f343, %f1734;
	// begin inline asm
	{  cvt.f32.f16 %f344, %rs206;}

	// end inline asm
	fma.rn.f32 	%f1799, %f339, %f344, %f1735;
	// begin inline asm
	{  cvt.f32.f16 %f345, %rs207;}

	// end inline asm
	fma.rn.f32 	%f1800, %f339, %f345, %f1736;
	// begin inline asm
	{  cvt.f32.f16 %f346, %rs208;}

	// end inline asm
	fma.rn.f32 	%f1801, %f339, %f346, %f1737;
	// begin inline asm
	{  cvt.f32.f16 %f347, %rs209;}

	// end inline asm
	fma.rn.f32 	%f1802, %f339, %f347, %f1738;
	// begin inline asm
	{  cvt.f32.f16 %f348, %rs210;}

	// end inline asm
	fma.rn.f32 	%f1803, %f348, %f340, %f1739;
	fma.rn.f32 	%f1804, %f348, %f341, %f1740;
	fma.rn.f32 	%f1805, %f348, %f342, %f1741;
	fma.rn.f32 	%f1806, %f348, %f343, %f1742;
	fma.rn.f32 	%f1807, %f348, %f344, %f1743;
	fma.rn.f32 	%f1808, %f348, %f345, %f1744;
	fma.rn.f32 	%f1809, %f348, %f346, %f1745;
	fma.rn.f32 	%f1810, %f348, %f347, %f1746;
	// begin inline asm
	{  cvt.f32.f16 %f349, %rs211;}

	// end inline asm
	fma.rn.f32 	%f1811, %f349, %f340, %f1747;
	fma.rn.f32 	%f1812, %f349, %f341, %f1748;
	fma.rn.f32 	%f1813, %f349, %f342, %f1749;
	fma.rn.f32 	%f1814, %f349, %f343, %f1750;
	fma.rn.f32 	%f1815, %f349, %f344, %f1751;
	fma.rn.f32 	%f1816, %f349, %f345, %f1752;
	fma.rn.f32 	%f1817, %f349, %f346, %f1753;
	fma.rn.f32 	%f1818, %f349, %f347, %f1754;
	// begin inline asm
	{  cvt.f32.f16 %f350, %rs212;}

	// end inline asm
	fma.rn.f32 	%f1819, %f350, %f340, %f1755;
	fma.rn.f32 	%f1820, %f350, %f341, %f1756;
	fma.rn.f32 	%f1821, %f350, %f342, %f1757;
	fma.rn.f32 	%f1822, %f350, %f343, %f1758;
	fma.rn.f32 	%f1823, %f350, %f344, %f1759;
	fma.rn.f32 	%f1824, %f350, %f345, %f1760;
	fma.rn.f32 	%f1825, %f350, %f346, %f1761;
	fma.rn.f32 	%f1826, %f350, %f347, %f1762;
	// begin inline asm
	{  cvt.f32.f16 %f351, %rs213;}

	// end inline asm
	fma.rn.f32 	%f1827, %f351, %f340, %f1763;
	fma.rn.f32 	%f1828, %f351, %f341, %f1764;
	fma.rn.f32 	%f1829, %f351, %f342, %f1765;
	fma.rn.f32 	%f1830, %f351, %f343, %f1766;
	fma.rn.f32 	%f1831, %f351, %f344, %f1767;
	fma.rn.f32 	%f1832, %f351, %f345, %f1768;
	fma.rn.f32 	%f1833, %f351, %f346, %f1769;
	fma.rn.f32 	%f1834, %f351, %f347, %f1770;
	// begin inline asm
	{  cvt.f32.f16 %f352, %rs214;}

	// end inline asm
	fma.rn.f32 	%f1835, %f352, %f340, %f1771;
	fma.rn.f32 	%f1836, %f352, %f341, %f1772;
	fma.rn.f32 	%f1837, %f352, %f342, %f1773;
	fma.rn.f32 	%f1838, %f352, %f343, %f1774;
	fma.rn.f32 	%f1839, %f352, %f344, %f1775;
	fma.rn.f32 	%f1840, %f352, %f345, %f1776;
	fma.rn.f32 	%f1841, %f352, %f346, %f1777;
	fma.rn.f32 	%f1842, %f352, %f347, %f1778;
	// begin inline asm
	{  cvt.f32.f16 %f353, %rs215;}

	// end inline asm
	fma.rn.f32 	%f1843, %f353, %f340, %f1779;
	fma.rn.f32 	%f1844, %f353, %f341, %f1780;
	fma.rn.f32 	%f1845, %f353, %f342, %f1781;
	fma.rn.f32 	%f1846, %f353, %f343, %f1782;
	fma.rn.f32 	%f1847, %f353, %f344, %f1783;
	fma.rn.f32 	%f1848, %f353, %f345, %f1784;
	fma.rn.f32 	%f1849, %f353, %f346, %f1785;
	fma.rn.f32 	%f1850, %f353, %f347, %f1786;
	// begin inline asm
	{  cvt.f32.f16 %f354, %rs216;}

	// end inline asm
	fma.rn.f32 	%f1851, %f354, %f340, %f1787;
	fma.rn.f32 	%f1852, %f354, %f341, %f1788;
	fma.rn.f32 	%f1853, %f354, %f342, %f1789;
	fma.rn.f32 	%f1854, %f354, %f343, %f1790;
	fma.rn.f32 	%f1855, %f354, %f344, %f1791;
	fma.rn.f32 	%f1856, %f354, %f345, %f1792;
	fma.rn.f32 	%f1857, %f354, %f346, %f1793;
	fma.rn.f32 	%f1858, %f354, %f347, %f1794;
	ld.shared.v4.u32 	{%r442, %r443, %r444, %r445}, [%r353+2640];
	mov.b32 	{%rs217, %rs226}, %r442;
	mov.b32 	{%rs227, %rs228}, %r443;
	mov.b32 	{%rs229, %rs230}, %r444;
	mov.b32 	{%rs231, %rs232}, %r445;
	ld.shared.v4.u32 	{%r446, %r447, %r448, %r449}, [%r365+2640];
	mov.b32 	{%rs218, %rs219}, %r446;
	mov.b32 	{%rs220, %rs221}, %r447;
	mov.b32 	{%rs222, %rs223}, %r448;
	mov.b32 	{%rs224, %rs225}, %r449;
	// begin inline asm
	{  cvt.f32.f16 %f355, %rs217;}

	// end inline asm
	// begin inline asm
	{  cvt.f32.f16 %f356, %rs218;}

	// end inline asm
	fma.rn.f32 	%f1859, %f355, %f356, %f1795;
	// begin inline asm
	{  cvt.f32.f16 %f357, %rs219;}

	// end inline asm
	fma.rn.f32 	%f1860, %f355, %f357, %f1796;
	// begin inline asm
	{  cvt.f32.f16 %f358, %rs220;}

	// end inline asm
	fma.rn.f32 	%f1861, %f355, %f358, %f1797;
	// begin inline asm
	{  cvt.f32.f16 %f359, %rs221;}

	// end inline asm
	fma.rn.f32 	%f1862, %f355, %f359, %f1798;
	// begin inline asm
	{  cvt.f32.f16 %f360, %rs222;}

	// end inline asm
	fma.rn.f32 	%f1863, %f355, %f360, %f1799;
	// begin inline asm
	{  cvt.f32.f16 %f361, %rs223;}

	// end inline asm
	fma.rn.f32 	%f1864, %f355, %f361, %f1800;
	// begin inline asm
	{  cvt.f32.f16 %f362, %rs224;}

	// end inline asm
	fma.rn.f32 	%f1865, %f355, %f362, %f1801;
	// begin inline asm
	{  cvt.f32.f16 %f363, %rs225;}

	// end inline asm
	fma.rn.f32 	%f1866, %f355, %f363, %f1802;
	// begin inline asm
	{  cvt.f32.f16 %f364, %rs226;}

	// end inline asm
	fma.rn.f32 	%f1867, %f364, %f356, %f1803;
	fma.rn.f32 	%f1868, %f364, %f357, %f1804;
	fma.rn.f32 	%f1869, %f364, %f358, %f1805;
	fma.rn.f32 	%f1870, %f364, %f359, %f1806;
	fma.rn.f32 	%f1871, %f364, %f360, %f1807;
	fma.rn.f32 	%f1872, %f364, %f361, %f1808;
	fma.rn.f32 	%f1873, %f364, %f362, %f1809;
	fma.rn.f32 	%f1874, %f364, %f363, %f1810;
	// begin inline asm
	{  cvt.f32.f16 %f365, %rs227;}

	// end inline asm
	fma.rn.f32 	%f1875, %f365, %f356, %f1811;
	fma.rn.f32 	%f1876, %f365, %f357, %f1812;
	fma.rn.f32 	%f1877, %f365, %f358, %f1813;
	fma.rn.f32 	%f1878, %f365, %f359, %f1814;
	fma.rn.f32 	%f1879, %f365, %f360, %f1815;
	fma.rn.f32 	%f1880, %f365, %f361, %f1816;
	fma.rn.f32 	%f1881, %f365, %f362, %f1817;
	fma.rn.f32 	%f1882, %f365, %f363, %f1818;
	// begin inline asm
	{  cvt.f32.f16 %f366, %rs228;}

	// end inline asm
	fma.rn.f32 	%f1883, %f366, %f356, %f1819;
	fma.rn.f32 	%f1884, %f366, %f357, %f1820;
	fma.rn.f32 	%f1885, %f366, %f358, %f1821;
	fma.rn.f32 	%f1886, %f366, %f359, %f1822;
	fma.rn.f32 	%f1887, %f366, %f360, %f1823;
	fma.rn.f32 	%f1888, %f366, %f361, %f1824;
	fma.rn.f32 	%f1889, %f366, %f362, %f1825;
	fma.rn.f32 	%f1890, %f366, %f363, %f1826;
	// begin inline asm
	{  cvt.f32.f16 %f367, %rs229;}

	// end inline asm
	fma.rn.f32 	%f1891, %f367, %f356, %f1827;
	fma.rn.f32 	%f1892, %f367, %f357, %f1828;
	fma.rn.f32 	%f1893, %f367, %f358, %f1829;
	fma.rn.f32 	%f1894, %f367, %f359, %f1830;
	fma.rn.f32 	%f1895, %f367, %f360, %f1831;
	fma.rn.f32 	%f1896, %f367, %f361, %f1832;
	fma.rn.f32 	%f1897, %f367, %f362, %f1833;
	fma.rn.f32 	%f1898, %f367, %f363, %f1834;
	// begin inline asm
	{  cvt.f32.f16 %f368, %rs230;}

	// end inline asm
	fma.rn.f32 	%f1899, %f368, %f356, %f1835;
	fma.rn.f32 	%f1900, %f368, %f357, %f1836;
	fma.rn.f32 	%f1901, %f368, %f358, %f1837;
	fma.rn.f32 	%f1902, %f368, %f359, %f1838;
	fma.rn.f32 	%f1903, %f368, %f360, %f1839;
	fma.rn.f32 	%f1904, %f368, %f361, %f1840;
	fma.rn.f32 	%f1905, %f368, %f362, %f1841;
	fma.rn.f32 	%f1906, %f368, %f363, %f1842;
	// begin inline asm
	{  cvt.f32.f16 %f369, %rs231;}

	// end inline asm
	fma.rn.f32 	%f1907, %f369, %f356, %f1843;
	fma.rn.f32 	%f1908, %f369, %f357, %f1844;
	fma.rn.f32 	%f1909, %f369, %f358, %f1845;
	fma.rn.f32 	%f1910, %f369, %f359, %f1846;
	fma.rn.f32 	%f1911, %f369, %f360, %f1847;
	fma.rn.f32 	%f1912, %f369, %f361, %f1848;
	fma.rn.f32 	%f1913, %f369, %f362, %f1849;
	fma.rn.f32 	%f1914, %f369, %f363, %f1850;
	// begin inline asm
	{  cvt.f32.f16 %f370, %rs232;}

	// end inline asm
	fma.rn.f32 	%f1915, %f370, %f356, %f1851;
	fma.rn.f32 	%f1916, %f370, %f357, %f1852;
	fma.rn.f32 	%f1917, %f370, %f358, %f1853;
	fma.rn.f32 	%f1918, %f370, %f359, %f1854;
	fma.rn.f32 	%f1919, %f370, %f360, %f1855;
	fma.rn.f32 	%f1920, %f370, %f361, %f1856;
	fma.rn.f32 	%f1921, %f370, %f362, %f1857;
	fma.rn.f32 	%f1922, %f370, %f363, %f1858;
	ld.shared.v4.u32 	{%r450, %r451, %r452, %r453}, [%r353+2904];
	mov.b32 	{%rs233, %rs242}, %r450;
	mov.b32 	{%rs243, %rs244}, %r451;
	mov.b32 	{%rs245, %rs246}, %r452;
	mov.b32 	{%rs247, %rs248}, %r453;
	ld.shared.v4.u32 	{%r454, %r455, %r456, %r457}, [%r365+2904];
	mov.b32 	{%rs234, %rs235}, %r454;
	mov.b32 	{%rs236, %rs237}, %r455;
	mov.b32 	{%rs238, %rs239}, %r456;
	mov.b32 	{%rs240, %rs241}, %r457;
	// begin inline asm
	{  cvt.f32.f16 %f371, %rs233;}

	// end inline asm
	// begin inline asm
	{  cvt.f32.f16 %f372, %rs234;}

	// end inline asm
	fma.rn.f32 	%f1923, %f371, %f372, %f1859;
	// begin inline asm
	{  cvt.f32.f16 %f373, %rs235;}

	// end inline asm
	fma.rn.f32 	%f1924, %f371, %f373, %f1860;
	// begin inline asm
	{  cvt.f32.f16 %f374, %rs236;}

	// end inline asm
	fma.rn.f32 	%f1925, %f371, %f374, %f1861;
	// begin inline asm
	{  cvt.f32.f16 %f375, %rs237;}

	// end inline asm
	fma.rn.f32 	%f1926, %f371, %f375, %f1862;
	// begin inline asm
	{  cvt.f32.f16 %f376, %rs238;}

	// end inline asm
	fma.rn.f32 	%f1927, %f371, %f376, %f1863;
	// begin inline asm
	{  cvt.f32.f16 %f377, %rs239;}

	// end inline asm
	fma.rn.f32 	%f1928, %f371, %f377, %f1864;
	// begin inline asm
	{  cvt.f32.f16 %f378, %rs240;}

	// end inline asm
	fma.rn.f32 	%f1929, %f371, %f378, %f1865;
	// begin inline asm
	{  cvt.f32.f16 %f379, %rs241;}

	// end inline asm
	fma.rn.f32 	%f1930, %f371, %f379, %f1866;
	// begin inline asm
	{  cvt.f32.f16 %f380, %rs242;}

	// end inline asm
	fma.rn.f32 	%f1931, %f380, %f372, %f1867;
	fma.rn.f32 	%f1932, %f380, %f373, %f1868;
	fma.rn.f32 	%f1933, %f380, %f374, %f1869;
	fma.rn.f32 	%f1934, %f380, %f375, %f1870;
	fma.rn.f32 	%f1935, %f380, %f376, %f1871;
	fma.rn.f32 	%f1936, %f380, %f377, %f1872;
	fma.rn.f32 	%f1937, %f380, %f378, %f1873;
	fma.rn.f32 	%f1938, %f380, %f379, %f1874;
	// begin inline asm
	{  cvt.f32.f16 %f381, %rs243;}

	// end inline asm
	fma.rn.f32 	%f1939, %f381, %f372, %f1875;
	fma.rn.f32 	%f1940, %f381, %f373, %f1876;
	fma.rn.f32 	%f1941, %f381, %f374, %f1877;
	fma.rn.f32 	%f1942, %f381, %f375, %f1878;
	fma.rn.f32 	%f1943, %f381, %f376, %f1879;
	fma.rn.f32 	%f1944, %f381, %f377, %f1880;
	fma.rn.f32 	%f1945, %f381, %f378, %f1881;
	fma.rn.f32 	%f1946, %f381, %f379, %f1882;
	// begin inline asm
	{  cvt.f32.f16 %f382, %rs244;}

	// end inline asm
	fma.rn.f32 	%f1947, %f382, %f372, %f1883;
	fma.rn.f32 	%f1948, %f382, %f373, %f1884;
	fma.rn.f32 	%f1949, %f382, %f374, %f1885;
	fma.rn.f32 	%f1950, %f382, %f375, %f1886;
	fma.rn.f32 	%f1951, %f382, %f376, %f1887;
	fma.rn.f32 	%f1952, %f382, %f377, %f1888;
	fma.rn.f32 	%f1953, %f382, %f378, %f1889;
	fma.rn.f32 	%f1954, %f382, %f379, %f1890;
	// begin inline asm
	{  cvt.f32.f16 %f383, %rs245;}

	// end inline asm
	fma.rn.f32 	%f1955, %f383, %f372, %f1891;
	fma.rn.f32 	%f1956, %f383, %f373, %f1892;
	fma.rn.f32 	%f1957, %f383, %f374, %f1893;
	fma.rn.f32 	%f1958, %f383, %f375, %f1894;
	fma.rn.f32 	%f1959, %f383, %f376, %f1895;
	fma.rn.f32 	%f1960, %f383, %f377, %f1896;
	fma.rn.f32 	%f1961, %f383, %f378, %f1897;
	fma.rn.f32 	%f1962, %f383, %f379, %f1898;
	// begin inline asm
	{  cvt.f32.f16 %f384, %rs246;}

	// end inline asm
	fma.rn.f32 	%f1963, %f384, %f372, %f1899;
	fma.rn.f32 	%f1964, %f384, %f373, %f1900;
	fma.rn.f32 	%f1965, %f384, %f374, %f1901;
	fma.rn.f32 	%f1966, %f384, %f375, %f1902;
	fma.rn.f32 	%f1967, %f384, %f376, %f1903;
	fma.rn.f32 	%f1968, %f384, %f377, %f1904;
	fma.rn.f32 	%f1969, %f384, %f378, %f1905;
	fma.rn.f32 	%f1970, %f384, %f379, %f1906;
	// begin inline asm
	{  cvt.f32.f16 %f385, %rs247;}

	// end inline asm
	fma.rn.f32 	%f1971, %f385, %f372, %f1907;
	fma.rn.f32 	%f1972, %f385, %f373, %f1908;
	fma.rn.f32 	%f1973, %f385, %f374, %f1909;
	fma.rn.f32 	%f1974, %f385, %f375, %f1910;
	fma.rn.f32 	%f1975, %f385, %f376, %f1911;
	fma.rn.f32 	%f1976, %f385, %f377, %f1912;
	fma.rn.f32 	%f1977, %f385, %f378, %f1913;
	fma.rn.f32 	%f1978, %f385, %f379, %f1914;
	// begin inline asm
	{  cvt.f32.f16 %f386, %rs248;}

	// end inline asm
	fma.rn.f32 	%f1979, %f386, %f372, %f1915;
	fma.rn.f32 	%f1980, %f386, %f373, %f1916;
	fma.rn.f32 	%f1981, %f386, %f374, %f1917;
	fma.rn.f32 	%f1982, %f386, %f375, %f1918;
	fma.rn.f32 	%f1983, %f386, %f376, %f1919;
	fma.rn.f32 	%f1984, %f386, %f377, %f1920;
	fma.rn.f32 	%f1985, %f386, %f378, %f1921;
	fma.rn.f32 	%f1986, %f386, %f379, %f1922;
	ld.shared.v4.u32 	{%r458, %r459, %r460, %r461}, [%r353+3168];
	mov.b32 	{%rs249, %rs258}, %r458;
	mov.b32 	{%rs259, %rs260}, %r459;
	mov.b32 	{%rs261, %rs262}, %r460;
	mov.b32 	{%rs263, %rs264}, %r461;
	ld.shared.v4.u32 	{%r462, %r463, %r464, %r465}, [%r365+3168];
	mov.b32 	{%rs250, %rs251}, %r462;
	mov.b32 	{%rs252, %rs253}, %r463;
	mov.b32 	{%rs254, %rs255}, %r464;
	mov.b32 	{%rs256, %rs257}, %r465;
	// begin inline asm
	{  cvt.f32.f16 %f387, %rs249;}

	// end inline asm
	// begin inline asm
	{  cvt.f32.f16 %f388, %rs250;}

	// end inline asm
	fma.rn.f32 	%f1987, %f387, %f388, %f1923;
	// begin inline asm
	{  cvt.f32.f16 %f389, %rs251;}

	// end inline asm
	fma.rn.f32 	%f1988, %f387, %f389, %f1924;
	// begin inline asm
	{  cvt.f32.f16 %f390, %rs252;}

	// end inline asm
	fma.rn.f32 	%f1989, %f387, %f390, %f1925;
	// begin inline asm
	{  cvt.f32.f16 %f391, %rs253;}

	// end inline asm
	fma.rn.f32 	%f1990, %f387, %f391, %f1926;
	// begin inline asm
	{  cvt.f32.f16 %f392, %rs254;}

	// end inline asm
	fma.rn.f32 	%f1991, %f387, %f392, %f1927;
	// begin inline asm
	{  cvt.f32.f16 %f393, %rs255;}

	// end inline asm
	fma.rn.f32 	%f1992, %f387, %f393, %f1928;
	// begin inline asm
	{  cvt.f32.f16 %f394, %rs256;}

	// end inline asm
	fma.rn.f32 	%f1993, %f387, %f394, %f1929;
	// begin inline asm
	{  cvt.f32.f16 %f395, %rs257;}

	// end inline asm
	fma.rn.f32 	%f1994, %f387, %f395, %f1930;
	// begin inline asm
	{  cvt.f32.f16 %f396, %rs258;}

	// end inline asm
	fma.rn.f32 	%f1995, %f396, %f388, %f1931;
	fma.rn.f32 	%f1996, %f396, %f389, %f1932;
	fma.rn.f32 	%f1997, %f396, %f390, %f1933;
	fma.rn.f32 	%f1998, %f396, %f391, %f1934;
	fma.rn.f32 	%f1999, %f396, %f392, %f1935;
	fma.rn.f32 	%f2000, %f396, %f393, %f1936;
	fma.rn.f32 	%f2001, %f396, %f394, %f1937;
	fma.rn.f32 	%f2002, %f396, %f395, %f1938;
	// begin inline asm
	{  cvt.f32.f16 %f397, %rs259;}

	// end inline asm
	fma.rn.f32 	%f2003, %f397, %f388, %f1939;
	fma.rn.f32 	%f2004, %f397, %f389, %f1940;
	fma.rn.f32 	%f2005, %f397, %f390, %f1941;
	fma.rn.f32 	%f2006, %f397, %f391, %f1942;
	fma.rn.f32 	%f2007, %f397, %f392, %f1943;
	fma.rn.f32 	%f2008, %f397, %f393, %f1944;
	fma.rn.f32 	%f2009, %f397, %f394, %f1945;
	fma.rn.f32 	%f2010, %f397, %f395, %f1946;
	// begin inline asm
	{  cvt.f32.f16 %f398, %rs260;}

	// end inline asm
	fma.rn.f32 	%f2011, %f398, %f388, %f1947;
	fma.rn.f32 	%f2012, %f398, %f389, %f1948;
	fma.rn.f32 	%f2013, %f398, %f390, %f1949;
	fma.rn.f32 	%f2014, %f398, %f391, %f1950;
	fma.rn.f32 	%f2015, %f398, %f392, %f1951;
	fma.rn.f32 	%f2016, %f398, %f393, %f1952;
	fma.rn.f32 	%f2017, %f398, %f394, %f1953;
	fma.rn.f32 	%f2018, %f398, %f395, %f1954;
	// begin inline asm
	{  cvt.f32.f16 %f399, %rs261;}

	// end inline asm
	fma.rn.f32 	%f2019, %f399, %f388, %f1955;
	fma.rn.f32 	%f2020, %f399, %f389, %f1956;
	fma.rn.f32 	%f2021, %f399, %f390, %f1957;
	fma.rn.f32 	%f2022, %f399, %f391, %f1958;
	fma.rn.f32 	%f2023, %f399, %f392, %f1959;
	fma.rn.f32 	%f2024, %f399, %f393, %f1960;
	fma.rn.f32 	%f2025, %f399, %f394, %f1961;
	fma.rn.f32 	%f2026, %f399, %f395, %f1962;
	// begin inline asm
	{  cvt.f32.f16 %f400, %rs262;}

	// end inline asm
	fma.rn.f32 	%f2027, %f400, %f388, %f1963;
	fma.rn.f32 	%f2028, %f400, %f389, %f1964;
	fma.rn.f32 	%f2029, %f400, %f390, %f1965;
	fma.rn.f32 	%f2030, %f400, %f391, %f1966;
	fma.rn.f32 	%f2031, %f400, %f392, %f1967;
	fma.rn.f32 	%f2032, %f400, %f393, %f1968;
	fma.rn.f32 	%f2033, %f400, %f394, %f1969;
	fma.rn.f32 	%f2034, %f400, %f395, %f1970;
	// begin inline asm
	{  cvt.f32.f16 %f401, %rs263;}

	// end inline asm
	fma.rn.f32 	%f2035, %f401, %f388, %f1971;
	fma.rn.f32 	%f2036, %f401, %f389, %f1972;
	fma.rn.f32 	%f2037, %f401, %f390, %f1973;
	fma.rn.f32 	%f2038, %f401, %f391, %f1974;
	fma.rn.f32 	%f2039, %f401, %f392, %f1975;
	fma.rn.f32 	%f2040, %f401, %f393, %f1976;
	fma.rn.f32 	%f2041, %f401, %f394, %f1977;
	fma.rn.f32 	%f2042, %f401, %f395, %f1978;
	// begin inline asm
	{  cvt.f32.f16 %f402, %rs264;}

	// end inline asm
	fma.rn.f32 	%f2043, %f402, %f388, %f1979;
	fma.rn.f32 	%f2044, %f402, %f389, %f1980;
	fma.rn.f32 	%f2045, %f402, %f390, %f1981;
	fma.rn.f32 	%f2046, %f402, %f391, %f1982;
	fma.rn.f32 	%f2047, %f402, %f392, %f1983;
	fma.rn.f32 	%f2048, %f402, %f393, %f1984;
	fma.rn.f32 	%f2049, %f402, %f394, %f1985;
	fma.rn.f32 	%f2050, %f402, %f395, %f1986;
	ld.shared.v4.u32 	{%r466, %r467, %r468, %r469}, [%r353+3432];
	mov.b32 	{%rs265, %rs274}, %r466;
	mov.b32 	{%rs275, %rs276}, %r467;
	mov.b32 	{%rs277, %rs278}, %r468;
	mov.b32 	{%rs279, %rs280}, %r469;
	ld.shared.v4.u32 	{%r470, %r471, %r472, %r473}, [%r365+3432];
	mov.b32 	{%rs266, %rs267}, %r470;
	mov.b32 	{%rs268, %rs269}, %r471;
	mov.b32 	{%rs270, %rs271}, %r472;
	mov.b32 	{%rs272, %rs273}, %r473;
	// begin inline asm
	{  cvt.f32.f16 %f403, %rs265;}

	// end inline asm
	// begin inline asm
	{  cvt.f32.f16 %f404, %rs266;}

	// end inline asm
	fma.rn.f32 	%f2051, %f403, %f404, %f1987;
	// begin inline asm
	{  cvt.f32.f16 %f405, %rs267;}

	// end inline asm
	fma.rn.f32 	%f2052, %f403, %f405, %f1988;
	// begin inline asm
	{  cvt.f32.f16 %f406, %rs268;}

	// end inline asm
	fma.rn.f32 	%f2053, %f403, %f406, %f1989;
	// begin inline asm
	{  cvt.f32.f16 %f407, %rs269;}

	// end inline asm
	fma.rn.f32 	%f2054, %f403, %f407, %f1990;
	// begin inline asm
	{  cvt.f32.f16 %f408, %rs270;}

	// end inline asm
	fma.rn.f32 	%f2055, %f403, %f408, %f1991;
	// begin inline asm
	{  cvt.f32.f16 %f409, %rs271;}

	// end inline asm
	fma.rn.f32 	%f2056, %f403, %f409, %f1992;
	// begin inline asm
	{  cvt.f32.f16 %f410, %rs272;}

	// end inline asm
	fma.rn.f32 	%f2057, %f403, %f410, %f1993;
	// begin inline asm
	{  cvt.f32.f16 %f411, %rs273;}

	// end inline asm
	fma.rn.f32 	%f2058, %f403, %f411, %f1994;
	// begin inline asm
	{  cvt.f32.f16 %f412, %rs274;}

	// end inline asm
	fma.rn.f32 	%f2059, %f412, %f404, %f1995;
	fma.rn.f32 	%f2060, %f412, %f405, %f1996;
	fma.rn.f32 	%f2061, %f412, %f406, %f1997;
	fma.rn.f32 	%f2062, %f412, %f407, %f1998;
	fma.rn.f32 	%f2063, %f412, %f408, %f1999;
	fma.rn.f32 	%f2064, %f412, %f409, %f2000;
	fma.rn.f32 	%f2065, %f412, %f410, %f2001;
	fma.rn.f32 	%f2066, %f412, %f411, %f2002;
	// begin inline asm
	{  cvt.f32.f16 %f413, %rs275;}

	// end inline asm
	fma.rn.f32 	%f2067, %f413, %f404, %f2003;
	fma.rn.f32 	%f2068, %f413, %f405, %f2004;
	fma.rn.f32 	%f2069, %f413, %f406, %f2005;
	fma.rn.f32 	%f2070, %f413, %f407, %f2006;
	fma.rn.f32 	%f2071, %f413, %f408, %f2007;
	fma.rn.f32 	%f2072, %f413, %f409, %f2008;
	fma.rn.f32 	%f2073, %f413, %f410, %f2009;
	fma.rn.f32 	%f2074, %f413, %f411, %f2010;
	// begin inline asm
	{  cvt.f32.f16 %f414, %rs276;}

	// end inline asm
	fma.rn.f32 	%f2075, %f414, %f404, %f2011;
	fma.rn.f32 	%f2076, %f414, %f405, %f2012;
	fma.rn.f32 	%f2077, %f414, %f406, %f2013;
	fma.rn.f32 	%f2078, %f414, %f407, %f2014;
	fma.rn.f32 	%f2079, %f414, %f408, %f2015;
	fma.rn.f32 	%f2080, %f414, %f409, %f2016;
	fma.rn.f32 	%f2081, %f414, %f410, %f2017;
	fma.rn.f32 	%f2082, %f414, %f411, %f2018;
	// begin inline asm
	{  cvt.f32.f16 %f415, %rs277;}

	// end inline asm
	fma.rn.f32 	%f2083, %f415, %f404, %f2019;
	fma.rn.f32 	%f2084, %f415, %f405, %f2020;
	fma.rn.f32 	%f2085, %f415, %f406, %f2021;
	fma.rn.f32 	%f2086, %f415, %f407, %f2022;
	fma.rn.f32 	%f2087, %f415, %f408, %f2023;
	fma.rn.f32 	%f2088, %f415, %f409, %f2024;
	fma.rn.f32 	%f2089, %f415, %f410, %f2025;
	fma.rn.f32 	%f2090, %f415, %f411, %f2026;
	// begin inline asm
	{  cvt.f32.f16 %f416, %rs278;}

	// end inline asm
	fma.rn.f32 	%f2091, %f416, %f404, %f2027;
	fma.rn.f32 	%f2092, %f416, %f405, %f2028;
	fma.rn.f32 	%f2093, %f416, %f406, %f2029;
	fma.rn.f32 	%f2094, %f416, %f407, %f2030;
	fma.rn.f32 	%f2095, %f416, %f408, %f2031;
	fma.rn.f32 	%f2096, %f416, %f409, %f2032;
	fma.rn.f32 	%f2097, %f416, %f410, %f2033;
	fma.rn.f32 	%f2098, %f416, %f411, %f2034;
	// begin inline asm
	{  cvt.f32.f16 %f417, %rs279;}

	// end inline asm
	fma.rn.f32 	%f2099, %f417, %f404, %f2035;
	fma.rn.f32 	%f2100, %f417, %f405, %f2036;
	fma.rn.f32 	%f2101, %f417, %f406, %f2037;
	fma.rn.f32 	%f2102, %f417, %f407, %f2038;
	fma.rn.f32 	%f2103, %f417, %f408, %f2039;
	fma.rn.f32 	%f2104, %f417, %f409, %f2040;
	fma.rn.f32 	%f2105, %f417, %f410, %f2041;
	fma.rn.f32 	%f2106, %f417, %f411, %f2042;
	// begin inline asm
	{  cvt.f32.f16 %f418, %rs280;}

	// end inline asm
	fma.rn.f32 	%f2107, %f418, %f404, %f2043;
	fma.rn.f32 	%f2108, %f418, %f405, %f2044;
	fma.rn.f32 	%f2109, %f418, %f406, %f2045;
	fma.rn.f32 	%f2110, %f418, %f407, %f2046;
	fma.rn.f32 	%f2111, %f418, %f408, %f2047;
	fma.rn.f32 	%f2112, %f418, %f409, %f2048;
	fma.rn.f32 	%f2113, %f418, %f410, %f2049;
	fma.rn.f32 	%f2114, %f418, %f411, %f2050;
	ld.shared.v4.u32 	{%r474, %r475, %r476, %r477}, [%r353+3696];
	mov.b32 	{%rs281, %rs290}, %r474;
	mov.b32 	{%rs291, %rs292}, %r475;
	mov.b32 	{%rs293, %rs294}, %r476;
	mov.b32 	{%rs295, %rs296}, %r477;
	ld.shared.v4.u32 	{%r478, %r479, %r480, %r481}, [%r365+3696];
	mov.b32 	{%rs282, %rs283}, %r478;
	mov.b32 	{%rs284, %rs285}, %r479;
	mov.b32 	{%rs286, %rs287}, %r480;
	mov.b32 	{%rs288, %rs289}, %r481;
	// begin inline asm
	{  cvt.f32.f16 %f419, %rs281;}

	// end inline asm
	// begin inline asm
	{  cvt.f32.f16 %f420, %rs282;}

	// end inline asm
	fma.rn.f32 	%f2115, %f419, %f420, %f2051;
	// begin inline asm
	{  cvt.f32.f16 %f421, %rs283;}

	// end inline asm
	fma.rn.f32 	%f2116, %f419, %f421, %f2052;
	// begin inline asm
	{  cvt.f32.f16 %f422, %rs284;}

	// end inline asm
	fma.rn.f32 	%f2117, %f419, %f422, %f2053;
	// begin inline asm
	{  cvt.f32.f16 %f423, %rs285;}

	// end inline asm
	fma.rn.f32 	%f2118, %f419, %f423, %f2054;
	// begin inline asm
	{  cvt.f32.f16 %f424, %rs286;}

	// end inline asm
	fma.rn.f32 	%f2119, %f419, %f424, %f2055;
	// begin inline asm
	{  cvt.f32.f16 %f425, %rs287;}

	// end inline asm
	fma.rn.f32 	%f2120, %f419, %f425, %f2056;
	// begin inline asm
	{  cvt.f32.f16 %f426, %rs288;}

	// end inline asm
	fma.rn.f32 	%f2121, %f419, %f426, %f2057;
	// begin inline asm
	{  cvt.f32.f16 %f427, %rs289;}

	// end inline asm
	fma.rn.f32 	%f2122, %f419, %f427, %f2058;
	// begin inline asm
	{  cvt.f32.f16 %f428, %rs290;}

	// end inline asm
	fma.rn.f32 	%f2123, %f428, %f420, %f2059;
	fma.rn.f32 	%f2124, %f428, %f421, %f2060;
	fma.rn.f32 	%f2125, %f428, %f422, %f2061;
	fma.rn.f32 	%f2126, %f428, %f423, %f2062;
	fma.rn.f32 	%f2127, %f428, %f424, %f2063;
	fma.rn.f32 	%f2128, %f428, %f425, %f2064;
	fma.rn.f32 	%f2129, %f428, %f426, %f2065;
	fma.rn.f32 	%f2130, %f428, %f427, %f2066;
	// begin inline asm
	{  cvt.f32.f16 %f429, %rs291;}

	// end inline asm
	fma.rn.f32 	%f2131, %f429, %f420, %f2067;
	fma.rn.f32 	%f2132, %f429, %f421, %f2068;
	fma.rn.f32 	%f2133, %f429, %f422, %f2069;
	fma.rn.f32 	%f2134, %f429, %f423, %f2070;
	fma.rn.f32 	%f2135, %f429, %f424, %f2071;
	fma.rn.f32 	%f2136, %f429, %f425, %f2072;
	fma.rn.f32 	%f2137, %f429, %f426, %f2073;
	fma.rn.f32 	%f2138, %f429, %f427, %f2074;
	// begin inline asm
	{  cvt.f32.f16 %f430, %rs292;}

	// end inline asm
	fma.rn.f32 	%f2139, %f430, %f420, %f2075;
	fma.rn.f32 	%f2140, %f430, %f421, %f2076;
	fma.rn.f32 	%f2141, %f430, %f422, %f2077;
	fma.rn.f32 	%f2142, %f430, %f423, %f2078;
	fma.rn.f32 	%f2143, %f430, %f424, %f2079;
	fma.rn.f32 	%f2144, %f430, %f425, %f2080;
	fma.rn.f32 	%f2145, %f430, %f426, %f2081;
	fma.rn.f32 	%f2146, %f430, %f427, %f2082;
	// begin inline asm
	{  cvt.f32.f16 %f431, %rs293;}

	// end inline asm
	fma.rn.f32 	%f2147, %f431, %f420, %f2083;
	fma.rn.f32 	%f2148, %f431, %f421, %f2084;
	fma.rn.f32 	%f2149, %f431, %f422, %f2085;
	fma.rn.f32 	%f2150, %f431, %f423, %f2086;
	fma.rn.f32 	%f2151, %f431, %f424, %f2087;
	fma.rn.f32 	%f2152, %f431, %f425, %f2088;
	fma.rn.f32 	%f2153, %f431, %f426, %f2089;
	fma.rn.f32 	%f2154, %f431, %f427, %f2090;
	// begin inline asm
	{  cvt.f32.f16 %f432, %rs294;}

	// end inline asm
	fma.rn.f32 	%f2155, %f432, %f420, %f2091;
	fma.rn.f32 	%f2156, %f432, %f421, %f2092;
	fma.rn.f32 	%f2157, %f432, %f422, %f2093;
	fma.rn.f32 	%f2158, %f432, %f423, %f2094;
	fma.rn.f32 	%f2159, %f432, %f424, %f2095;
	fma.rn.f32 	%f2160, %f432, %f425, %f2096;
	fma.rn.f32 	%f2161, %f432, %f426, %f2097;
	fma.rn.f32 	%f2162, %f432, %f427, %f2098;
	// begin inline asm
	{  cvt.f32.f16 %f433, %rs295;}

	// end inline asm
	fma.rn.f32 	%f2163, %f433, %f420, %f2099;
	fma.rn.f32 	%f2164, %f433, %f421, %f2100;
	fma.rn.f32 	%f2165, %f433, %f422, %f2101;
	fma.rn.f32 	%f2166, %f433, %f423, %f2102;
	fma.rn.f32 	%f2167, %f433, %f424, %f2103;
	fma.rn.f32 	%f2168, %f433, %f425, %f2104;
	fma.rn.f32 	%f2169, %f433, %f426, %f2105;
	fma.rn.f32 	%f2170, %f433, %f427, %f2106;
	// begin inline asm
	{  cvt.f32.f16 %f434, %rs296;}

	// end inline asm
	fma.rn.f32 	%f2171, %f434, %f420, %f2107;
	fma.rn.f32 	%f2172, %f434, %f421, %f2108;
	fma.rn.f32 	%f2173, %f434, %f422, %f2109;
	fma.rn.f32 	%f2174, %f434, %f423, %f2110;
	fma.rn.f32 	%f2175, %f434, %f424, %f2111;
	fma.rn.f32 	%f2176, %f434, %f425, %f2112;
	fma.rn.f32 	%f2177, %f434, %f426, %f2113;
	fma.rn.f32 	%f2178, %f434, %f427, %f2114;
	ld.shared.v4.u32 	{%r482, %r483, %r484, %r485}, [%r353+3960];
	mov.b32 	{%rs297, %rs306}, %r482;
	mov.b32 	{%rs307, %rs308}, %r483;
	mov.b32 	{%rs309, %rs310}, %r484;
	mov.b32 	{%rs311, %rs312}, %r485;
	ld.shared.v4.u32 	{%r486, %r487, %r488, %r489}, [%r365+3960];
	mov.b32 	{%rs298, %rs299}, %r486;
	mov.b32 	{%rs300, %rs301}, %r487;
	mov.b32 	{%rs302, %rs303}, %r488;
	mov.b32 	{%rs304, %rs305}, %r489;
	// begin inline asm
	{  cvt.f32.f16 %f435, %rs297;}

	// end inline asm
	// begin inline asm
	{  cvt.f32.f16 %f436, %rs298;}

	// end inline asm
	fma.rn.f32 	%f2179, %f435, %f436, %f2115;
	// begin inline asm
	{  cvt.f32.f16 %f437, %rs299;}

	// end inline asm
	fma.rn.f32 	%f2180, %f435, %f437, %f2116;
	// begin inline asm
	{  cvt.f32.f16 %f438, %rs300;}

	// end inline asm
	fma.rn.f32 	%f2181, %f435, %f438, %f2117;
	// begin inline asm
	{  cvt.f32.f16 %f439, %rs301;}

	// end inline asm
	fma.rn.f32 	%f2182, %f435, %f439, %f2118;
	// begin inline asm
	{  cvt.f32.f16 %f440, %rs302;}

	// end inline asm
	fma.rn.f32 	%f2183, %f435, %f440, %f2119;
	// begin inline asm
	{  cvt.f32.f16 %f441, %rs303;}

	// end inline asm
	fma.rn.f32 	%f2184, %f435, %f441, %f2120;
	// begin inline asm
	{  cvt.f32.f16 %f442, %rs304;}

	// end inline asm
	fma.rn.f32 	%f2185, %f435, %f442, %f2121;
	// begin inline asm
	{  cvt.f32.f16 %f443, %rs305;}

	// end inline asm
	fma.rn.f32 	%f2186, %f435, %f443, %f2122;
	// begin inline asm
	{  cvt.f32.f16 %f444, %rs306;}

	// end inline asm
	fma.rn.f32 	%f2187, %f444, %f436, %f2123;
	fma.rn.f32 	%f2188, %f444, %f437, %f2124;
	fma.rn.f32 	%f2189, %f444, %f438, %f2125;
	fma.rn.f32 	%f2190, %f444, %f439, %f2126;
	fma.rn.f32 	%f2191, %f444, %f440, %f2127;
	fma.rn.f32 	%f2192, %f444, %f441, %f2128;
	fma.rn.f32 	%f2193, %f444, %f442, %f2129;
	fma.rn.f32 	%f2194, %f444, %f443, %f2130;
	// begin inline asm
	{  cvt.f32.f16 %f445, %rs307;}

	// end inline asm
	fma.rn.f32 	%f2195, %f445, %f436, %f2131;
	fma.rn.f32 	%f2196, %f445, %f437, %f2132;
	fma.rn.f32 	%f2197, %f445, %f438, %f2133;
	fma.rn.f32 	%f2198, %f445, %f439, %f2134;
	fma.rn.f32 	%f2199, %f445, %f440, %f2135;
	fma.rn.f32 	%f2200, %f445, %f441, %f2136;
	fma.rn.f32 	%f2201, %f445, %f442, %f2137;
	fma.rn.f32 	%f2202, %f445, %f443, %f2138;
	// begin inline asm
	{  cvt.f32.f16 %f446, %rs308;}

	// end inline asm
	fma.rn.f32 	%f2203, %f446, %f436, %f2139;
	fma.rn.f32 	%f2204, %f446, %f437, %f2140;
	fma.rn.f32 	%f2205, %f446, %f438, %f2141;
	fma.rn.f32 	%f2206, %f446, %f439, %f2142;
	fma.rn.f32 	%f2207, %f446, %f440, %f2143;
	fma.rn.f32 	%f2208, %f446, %f441, %f2144;
	fma.rn.f32 	%f2209, %f446, %f442, %f2145;
	fma.rn.f32 	%f2210, %f446, %f443, %f2146;
	// begin inline asm
	{  cvt.f32.f16 %f447, %rs309;}

	// end inline asm
	fma.rn.f32 	%f2211, %f447, %f436, %f2147;
	fma.rn.f32 	%f2212, %f447, %f437, %f2148;
	fma.rn.f32 	%f2213, %f447, %f438, %f2149;
	fma.rn.f32 	%f2214, %f447, %f439, %f2150;
	fma.rn.f32 	%f2215, %f447, %f440, %f2151;
	fma.rn.f32 	%f2216, %f447, %f441, %f2152;
	fma.rn.f32 	%f2217, %f447, %f442, %f2153;
	fma.rn.f32 	%f2218, %f447, %f443, %f2154;
	// begin inline asm
	{  cvt.f32.f16 %f448, %rs310;}

	// end inline asm
	fma.rn.f32 	%f2219, %f448, %f436, %f2155;
	fma.rn.f32 	%f2220, %f448, %f437, %f2156;
	fma.rn.f32 	%f2221, %f448, %f438, %f2157;
	fma.rn.f32 	%f2222, %f448, %f439, %f2158;
	fma.rn.f32 	%f2223, %f448, %f440, %f2159;
	fma.rn.f32 	%f2224, %f448, %f441, %f2160;
	fma.rn.f32 	%f2225, %f448, %f442, %f2161;
	fma.rn.f32 	%f2226, %f448, %f443, %f2162;
	// begin inline asm
	{  cvt.f32.f16 %f449, %rs311;}

	// end inline asm
	fma.rn.f32 	%f2227, %f449, %f436, %f2163;
	fma.rn.f32 	%f2228, %f449, %f437, %f2164;
	fma.rn.f32 	%f2229, %f449, %f438, %f2165;
	fma.rn.f32 	%f2230, %f449, %f439, %f2166;
	fma.rn.f32 	%f2231, %f449, %f440, %f2167;
	fma.rn.f32 	%f2232, %f449, %f441, %f2168;
	fma.rn.f32 	%f2233, %f449, %f442, %f2169;
	fma.rn.f32 	%f2234, %f449, %f443, %f2170;
	// begin inline asm
	{  cvt.f32.f16 %f450, %rs312;}

	// end inline asm
	fma.rn.f32 	%f2235, %f450, %f436, %f2171;
	fma.rn.f32 	%f2236, %f450, %f437, %f2172;
	fma.rn.f32 	%f2237, %f450, %f438, %f2173;
	fma.rn.f32 	%f2238, %f450, %f439, %f2174;
	fma.rn.f32 	%f2239, %f450, %f440, %f2175;
	fma.rn.f32 	%f2240, %f450, %f441, %f2176;
	fma.rn.f32 	%f2241, %f450, %f442, %f2177;
	fma.rn.f32 	%f2242, %f450, %f443, %f2178;
	ld.shared.v4.u32 	{%r490, %r491, %r492, %r493}, [%r353+4224];
	mov.b32 	{%rs313, %rs322}, %r490;
	mov.b32 	{%rs323, %rs324}, %r491;
	mov.b32 	{%rs325, %rs326}, %r492;
	mov.b32 	{%rs327, %rs328}, %r493;
	ld.shared.v4.u32 	{%r494, %r495, %r496, %r497}, [%r365+4224];
	mov.b32 	{%rs314, %rs315}, %r494;
	mov.b32 	{%rs316, %rs317}, %r495;
	mov.b32 	{%rs318, %rs319}, %r496;
	mov.b32 	{%rs320, %rs321}, %r497;
	// begin inline asm
	{  cvt.f32.f16 %f451, %rs313;}

	// end inline asm
	// begin inline asm
	{  cvt.f32.f16 %f452, %rs314;}

	// end inline asm
	fma.rn.f32 	%f2243, %f451, %f452, %f2179;
	// begin inline asm
	{  cvt.f32.f16 %f453, %rs315;}

	// end inline asm
	fma.rn.f32 	%f2244, %f451, %f453, %f2180;
	// begin inline asm
	{  cvt.f32.f16 %f454, %rs316;}

	// end inline asm
	fma.rn.f32 	%f2245, %f451, %f454, %f2181;
	// begin inline asm
	{  cvt.f32.f16 %f455, %rs317;}

	// end inline asm
	fma.rn.f32 	%f2246, %f451, %f455, %f2182;
	// begin inline asm
	{  cvt.f32.f16 %f456, %rs318;}

	// end inline asm
	fma.rn.f32 	%f2247, %f451, %f456, %f2183;
	// begin inline asm
	{  cvt.f32.f16 %f457, %rs319;}

	// end inline asm
	fma.rn.f32 	%f2248, %f451, %f457, %f2184;
	// begin inline asm
	{  cvt.f32.f16 %f458, %rs320;}

	// end inline asm
	fma.rn.f32 	%f2249, %f451, %f458, %f2185;
	// begin inline asm
	{  cvt.f32.f16 %f459, %rs321;}

	// end inline asm
	fma.rn.f32 	%f2250, %f451, %f459, %f2186;
	// begin inline asm
	{  cvt.f32.f16 %f460, %rs322;}

	// end inline asm
	fma.rn.f32 	%f2251, %f460, %f452, %f2187;
	fma.rn.f32 	%f2252, %f460, %f453, %f2188;
	fma.rn.f32 	%f2253, %f460, %f454, %f2189;
	fma.rn.f32 	%f2254, %f460, %f455, %f2190;
	fma.rn.f32 	%f2255, %f460, %f456, %f2191;
	fma.rn.f32 	%f2256, %f460, %f457, %f2192;
	fma.rn.f32 	%f2257, %f460, %f458, %f2193;
	fma.rn.f32 	%f2258, %f460, %f459, %f2194;
	// begin inline asm
	{  cvt.f32.f16 %f461, %rs323;}

	// end inline asm
	fma.rn.f32 	%f2259, %f461, %f452, %f2195;
	fma.rn.f32 	%f2260, %f461, %f453, %f2196;
	fma.rn.f32 	%f2261, %f461, %f454, %f2197;
	fma.rn.f32 	%f2262, %f461, %f455, %f2198;
	fma.rn.f32 	%f2263, %f461, %f456, %f2199;
	fma.rn.f32 	%f2264, %f461, %f457, %f2200;
	fma.rn.f32 	%f2265, %f461, %f458, %f2201;
	fma.rn.f32 	%f2266, %f461, %f459, %f2202;
	// begin inline asm
	{  cvt.f32.f16 %f462, %rs324;}

	// end inline asm
	fma.rn.f32 	%f2267, %f462, %f452, %f2203;
	fma.rn.f32 	%f2268, %f462, %f453, %f2204;
	fma.rn.f32 	%f2269, %f462, %f454, %f2205;
	fma.rn.f32 	%f2270, %f462, %f455, %f2206;
	fma.rn.f32 	%f2271, %f462, %f456, %f2207;
	fma.rn.f32 	%f2272, %f462, %f457, %f2208;
	fma.rn.f32 	%f2273, %f462, %f458, %f2209;
	fma.rn.f32 	%f2274, %f462, %f459, %f2210;
	// begin inline asm
	{  cvt.f32.f16 %f463, %rs325;}

	// end inline asm
	fma.rn.f32 	%f2275, %f463, %f452, %f2211;
	fma.rn.f32 	%f2276, %f463, %f453, %f2212;
	fma.rn.f32 	%f2277, %f463, %f454, %f2213;
	fma.rn.f32 	%f2278, %f463, %f455, %f2214;
	fma.rn.f32 	%f2279, %f463, %f456, %f2215;
	fma.rn.f32 	%f2280, %f463, %f457, %f2216;
	fma.rn.f32 	%f2281, %f463, %f458, %f2217;
	fma.rn.f32 	%f2282, %f463, %f459, %f2218;
	// begin inline asm
	{  cvt.f32.f16 %f464, %rs326;}

	// end inline asm
	fma.rn.f32 	%f2283, %f464, %f452, %f2219;
	fma.rn.f32 	%f2284, %f464, %f453, %f2220;
	fma.rn.f32 	%f2285, %f464, %f454, %f2221;
	fma.rn.f32 	%f2286, %f464, %f455, %f2222;
	fma.rn.f32 	%f2287, %f464, %f456, %f2223;
	fma.rn.f32 	%f2288, %f464, %f457, %f2224;
	fma.rn.f32 	%f2289, %f464, %f458, %f2225;
	fma.rn.f32 	%f2290, %f464, %f459, %f2226;
	// begin inline asm
	{  cvt.f32.f16 %f465, %rs327;}

	// end inline asm
	fma.rn.f32 	%f2291, %f465, %f452, %f2227;
	fma.rn.f32 	%f2292, %f465, %f453, %f2228;
	fma.rn.f32 	%f2293, %f465, %f454, %f2229;
	fma.rn.f32 	%f2294, %f465, %f455, %f2230;
	fma.rn.f32 	%f2295, %f465, %f456, %f2231;
	fma.rn.f32 	%f2296, %f465, %f457, %f2232;
	fma.rn.f32 	%f2297, %f465, %f458, %f2233;
	fma.rn.f32 	%f2298, %f465, %f459, %f2234;
	// begin inline asm
	{  cvt.f32.f16 %f466, %rs328;}

	// end inline asm
	fma.rn.f32 	%f2299, %f466, %f452, %f2235;
	fma.rn.f32 	%f2300, %f466, %f453, %f2236;
	fma.rn.f32 	%f2301, %f466, %f454, %f2237;
	fma.rn.f32 	%f2302, %f466, %f455, %f2238;
	fma.rn.f32 	%f2303, %f466, %f456, %f2239;
	fma.rn.f32 	%f2304, %f466, %f457, %f2240;
	fma.rn.f32 	%f2305, %f466, %f458, %f2241;
	fma.rn.f32 	%f2306, %f466, %f459, %f2242;
	ld.shared.v4.u32 	{%r498, %r499, %r500, %r501}, [%r353+4488];
	mov.b32 	{%rs329, %rs338}, %r498;
	mov.b32 	{%rs339, %rs340}, %r499;
	mov.b32 	{%rs341, %rs342}, %r500;
	mov.b32 	{%rs343, %rs344}, %r501;
	ld.shared.v4.u32 	{%r502, %r503, %r504, %r505}, [%r365+4488];
	mov.b32 	{%rs330, %rs331}, %r502;
	mov.b32 	{%rs332, %rs333}, %r503;
	mov.b32 	{%rs334, %rs335}, %r504;
	mov.b32 	{%rs336, %rs337}, %r505;
	// begin inline asm
	{  cvt.f32.f16 %f467, %rs329;}

	// end inline asm
	// begin inline asm
	{  cvt.f32.f16 %f468, %rs330;}

	// end inline asm
	fma.rn.f32 	%f2307, %f467, %f468, %f2243;
	// begin inline asm
	{  cvt.f32.f16 %f469, %rs331;}

	// end inline asm
	fma.rn.f32 	%f2308, %f467, %f469, %f2244;
	// begin inline asm
	{  cvt.f32.f16 %f470, %rs332;}

	// end inline asm
	fma.rn.f32 	%f2309, %f467, %f470, %f2245;
	// begin inline asm
	{  cvt.f32.f16 %f471, %rs333;}

	// end inline asm
	fma.rn.f32 	%f2310, %f467, %f471, %f2246;
	// begin inline asm
	{  cvt.f32.f16 %f472, %rs334;}

	// end inline asm
	fma.rn.f32 	%f2311, %f467, %f472, %f2247;
	// begin inline asm
	{  cvt.f32.f16 %f473, %rs335;}

	// end inline asm
	fma.rn.f32 	%f2312, %f467, %f473, %f2248;
	// begin inline asm
	{  cvt.f32.f16 %f474, %rs336;}

	// end inline asm
	fma.rn.f32 	%f2313, %f467, %f474, %f2249;
	// begin inline asm
	{  cvt.f32.f16 %f475, %rs337;}

	// end inline asm
	fma.rn.f32 	%f2314, %f467, %f475, %f2250;
	// begin inline asm
	{  cvt.f32.f16 %f476, %rs338;}

	// end inline asm
	fma.rn.f32 	%f2315, %f476, %f468, %f2251;
	fma.rn.f32 	%f2316, %f476, %f469, %f2252;
	fma.rn.f32 	%f2317, %f476, %f470, %f2253;
	fma.rn.f32 	%f2318, %f476, %f471, %f2254;
	fma.rn.f32 	%f2319, %f476, %f472, %f2255;
	fma.rn.f32 	%f2320, %f476, %f473, %f2256;
	fma.rn.f32 	%f2321, %f476, %f474, %f2257;
	fma.rn.f32 	%f2322, %f476, %f475, %f2258;
	// begin inline asm
	{  cvt.f32.f16 %f477, %rs339;}

	// end inline asm
	fma.rn.f32 	%f2323, %f477, %f468, %f2259;
	fma.rn.f32 	%f2324, %f477, %f469, %f2260;
	fma.rn.f32 	%f2325, %f477, %f470, %f2261;
	fma.rn.f32 	%f2326, %f477, %f471, %f2262;
	fma.rn.f32 	%f2327, %f477, %f472, %f2263;
	fma.rn.f32 	%f2328, %f477, %f473, %f2264;
	fma.rn.f32 	%f2329, %f477, %f474, %f2265;
	fma.rn.f32 	%f2330, %f477, %f475, %f2266;
	// begin inline asm
	{  cvt.f32.f16 %f478, %rs340;}

	// end inline asm
	fma.rn.f32 	%f2331, %f478, %f468, %f2267;
	fma.rn.f32 	%f2332, %f478, %f469, %f2268;
	fma.rn.f32 	%f2333, %f478, %f470, %f2269;
	fma.rn.f32 	%f2334, %f478, %f471, %f2270;
	fma.rn.f32 	%f2335, %f478, %f472, %f2271;
	fma.rn.f32 	%f2336, %f478, %f473, %f2272;
	fma.rn.f32 	%f2337, %f478, %f474, %f2273;
	fma.rn.f32 	%f2338, %f478, %f475, %f2274;
	// begin inline asm
	{  cvt.f32.f16 %f479, %rs341;}

	// end inline asm
	fma.rn.f32 	%f2339, %f479, %f468, %f2275;
	fma.rn.f32 	%f2340, %f479, %f469, %f2276;
	fma.rn.f32 	%f2341, %f479, %f470, %f2277;
	fma.rn.f32 	%f2342, %f479, %f471, %f2278;
	fma.rn.f32 	%f2343, %f479, %f472, %f2279;
	fma.rn.f32 	%f2344, %f479, %f473, %f2280;
	fma.rn.f32 	%f2345, %f479, %f474, %f2281;
	fma.rn.f32 	%f2346, %f479, %f475, %f2282;
	// begin inline asm
	{  cvt.f32.f16 %f480, %rs342;}

	// end inline asm
	fma.rn.f32 	%f2347, %f480, %f468, %f2283;
	fma.rn.f32 	%f2348, %f480, %f469, %f2284;
	fma.rn.f32 	%f2349, %f480, %f470, %f2285;
	fma.rn.f32 	%f2350, %f480, %f471, %f2286;
	fma.rn.f32 	%f2351, %f480, %f472, %f2287;
	fma.rn.f32 	%f2352, %f480, %f473, %f2288;
	fma.rn.f32 	%f2353, %f480, %f474, %f2289;
	fma.rn.f32 	%f2354, %f480, %f475, %f2290;
	// begin inline asm
	{  cvt.f32.f16 %f481, %rs343;}

	// end inline asm
	fma.rn.f32 	%f2355, %f481, %f468, %f2291;
	fma.rn.f32 	%f2356, %f481, %f469, %f2292;
	fma.rn.f32 	%f2357, %f481, %f470, %f2293;
	fma.rn.f32 	%f2358, %f481, %f471, %f2294;
	fma.rn.f32 	%f2359, %f481, %f472, %f2295;
	fma.rn.f32 	%f2360, %f481, %f473, %f2296;
	fma.rn.f32 	%f2361, %f481, %f474, %f2297;
	fma.rn.f32 	%f2362, %f481, %f475, %f2298;
	// begin inline asm
	{  cvt.f32.f16 %f482, %rs344;}

	// end inline asm
	fma.rn.f32 	%f2363, %f482, %f468, %f2299;
	fma.rn.f32 	%f2364, %f482, %f469, %f2300;
	fma.rn.f32 	%f2365, %f482, %f470, %f2301;
	fma.rn.f32 	%f2366, %f482, %f471, %f2302;
	fma.rn.f32 	%f2367, %f482, %f472, %f2303;
	fma.rn.f32 	%f2368, %f482, %f473, %f2304;
	fma.rn.f32 	%f2369, %f482, %f474, %f2305;
	fma.rn.f32 	%f2370, %f482, %f475, %f2306;
	ld.shared.v4.u32 	{%r506, %r507, %r508, %r509}, [%r353+4752];
	mov.b32 	{%rs345, %rs354}, %r506;
	mov.b32 	{%rs355, %rs356}, %r507;
	mov.b32 	{%rs357, %rs358}, %r508;
	mov.b32 	{%rs359, %rs360}, %r509;
	ld.shared.v4.u32 	{%r510, %r511, %r512, %r513}, [%r365+4752];
	mov.b32 	{%rs346, %rs347}, %r510;
	mov.b32 	{%rs348, %rs349}, %r511;
	mov.b32 	{%rs350, %rs351}, %r512;
	mov.b32 	{%rs352, %rs353}, %r513;
	// begin inline asm
	{  cvt.f32.f16 %f483, %rs345;}

	// end inline asm
	// begin inline asm
	{  cvt.f32.f16 %f484, %rs346;}

	// end inline asm
	fma.rn.f32 	%f2371, %f483, %f484, %f2307;
	// begin inline asm
	{  cvt.f32.f16 %f485, %rs347;}

	// end inline asm
	fma.rn.f32 	%f2372, %f483, %f485, %f2308;
	// begin inline asm
	{  cvt.f32.f16 %f486, %rs348;}

	// end inline asm
	fma.rn.f32 	%f2373, %f483, %f486, %f2309;
	// begin inline asm
	{  cvt.f32.f16 %f487, %rs349;}

	// end inline asm
	fma.rn.f32 	%f2374, %f483, %f487, %f2310;
	// begin inline asm
	{  cvt.f32.f16 %f488, %rs350;}

	// end inline asm
	fma.rn.f32 	%f2375, %f483, %f488, %f2311;
	// begin inline asm
	{  cvt.f32.f16 %f489, %rs351;}

	// end inline asm
	fma.rn.f32 	%f2376, %f483, %f489, %f2312;
	// begin inline asm
	{  cvt.f32.f16 %f490, %rs352;}

	// end inline asm
	fma.rn.f32 	%f2377, %f483, %f490, %f2313;
	// begin inline asm
	{  cvt.f32.f16 %f491, %rs353;}

	// end inline asm
	fma.rn.f32 	%f2378, %f483, %f491, %f2314;
	// begin inline asm
	{  cvt.f32.f16 %f492, %rs354;}

	// end inline asm
	fma.rn.f32 	%f2379, %f492, %f484, %f2315;
	fma.rn.f32 	%f2380, %f492, %f485, %f2316;
	fma.rn.f32 	%f2381, %f492, %f486, %f2317;
	fma.rn.f32 	%f2382, %f492, %f487, %f2318;
	fma.rn.f32 	%f2383, %f492, %f488, %f2319;
	fma.rn.f32 	%f2384, %f492, %f489, %f2320;
	fma.rn.f32 	%f2385, %f492, %f490, %f2321;
	fma.rn.f32 	%f2386, %f492, %f491, %f2322;
	// begin inline asm
	{  cvt.f32.f16 %f493, %rs355;}

	// end inline asm
	fma.rn.f32 	%f2387, %f493, %f484, %f2323;
	fma.rn.f32 	%f2388, %f493, %f485, %f2324;
	fma.rn.f32 	%f2389, %f493, %f486, %f2325;
	fma.rn.f32 	%f2390, %f493, %f487, %f2326;
	fma.rn.f32 	%f2391, %f493, %f488, %f2327;
	fma.rn.f32 	%f2392, %f493, %f489, %f2328;
	fma.rn.f32 	%f2393, %f493, %f490, %f2329;
	fma.rn.f32 	%f2394, %f493, %f491, %f2330;
	// begin inline asm
	{  cvt.f32.f16 %f494, %rs356;}

	// end inline asm
	fma.rn.f32 	%f2395, %f494, %f484, %f2331;
	fma.rn.f32 	%f2396, %f494, %f485, %f2332;
	fma.rn.f32 	%f2397, %f494, %f486, %f2333;
	fma.rn.f32 	%f2398, %f494, %f487, %f2334;
	fma.rn.f32 	%f2399, %f494, %f488, %f2335;
	fma.rn.f32 	%f2400, %f494, %f489, %f2336;
	fma.rn.f32 	%f2401, %f494, %f490, %f2337;
	fma.rn.f32 	%f2402, %f494, %f491, %f2338;
	// begin inline asm
	{  cvt.f32.f16 %f495, %rs357;}

	// end inline asm
	fma.rn.f32 	%f2403, %f495, %f484, %f2339;
	fma.rn.f32 	%f2404, %f495, %f485, %f2340;
	fma.rn.f32 	%f2405, %f495, %f486, %f2341;
	fma.rn.f32 	%f2406, %f495, %f487, %f2342;
	fma.rn.f32 	%f2407, %f495, %f488, %f2343;
	fma.rn.f32 	%f2408, %f495, %f489, %f2344;
	fma.rn.f32 	%f2409, %f495, %f490, %f2345;
	fma.rn.f32 	%f2410, %f495, %f491, %f2346;
	// begin inline asm
	{  cvt.f32.f16 %f496, %rs358;}

	// end inline asm
	fma.rn.f32 	%f2411, %f496, %f484, %f2347;
	fma.rn.f32 	%f2412, %f496, %f485, %f2348;
	fma.rn.f32 	%f2413, %f496, %f486, %f2349;
	fma.rn.f32 	%f2414, %f496, %f487, %f2350;
	fma.rn.f32 	%f2415, %f496, %f488, %f2351;
	fma.rn.f32 	%f2416, %f496, %f489, %f2352;
	fma.rn.f32 	%f2417, %f496, %f490, %f2353;
	fma.rn.f32 	%f2418, %f496, %f491, %f2354;
	// begin inline asm
	{  cvt.f32.f16 %f497, %rs359;}

	// end inline asm
	fma.rn.f32 	%f2419, %f497, %f484, %f2355;
	fma.rn.f32 	%f2420, %f497, %f485, %f2356;
	fma.rn.f32 	%f2421, %f497, %f486, %f2357;
	fma.rn.f32 	%f2422, %f497, %f487, %f2358;
	fma.rn.f32 	%f2423, %f497, %f488, %f2359;
	fma.rn.f32 	%f2424, %f497, %f489, %f2360;
	fma.rn.f32 	%f2425, %f497, %f490, %f2361;
	fma.rn.f32 	%f2426, %f497, %f491, %f2362;
	// begin inline asm
	{  cvt.f32.f16 %f498, %rs360;}

	// end inline asm
	fma.rn.f32 	%f2427, %f498, %f484, %f2363;
	fma.rn.f32 	%f2428, %f498, %f485, %f2364;
	fma.rn.f32 	%f2429, %f498, %f486, %f2365;
	fma.rn.f32 	%f2430, %f498, %f487, %f2366;
	fma.rn.f32 	%f2431, %f498, %f488, %f2367;
	fma.rn.f32 	%f2432, %f498, %f489, %f2368;
	fma.rn.f32 	%f2433, %f498, %f490, %f2369;
	fma.rn.f32 	%f2434, %f498, %f491, %f2370;
	ld.shared.v4.u32 	{%r514, %r515, %r516, %r517}, [%r353+5016];
	mov.b32 	{%rs361, %rs370}, %r514;
	mov.b32 	{%rs371, %rs372}, %r515;
	mov.b32 	{%rs373, %rs374}, %r516;
	mov.b32 	{%rs375, %rs376}, %r517;
	ld.shared.v4.u32 	{%r518, %r519, %r520, %r521}, [%r365+5016];
	mov.b32 	{%rs362, %rs363}, %r518;
	mov.b32 	{%rs364, %rs365}, %r519;
	mov.b32 	{%rs366, %rs367}, %r520;
	mov.b32 	{%rs368, %rs369}, %r521;
	// begin inline asm
	{  cvt.f32.f16 %f499, %rs361;}

	// end inline asm
	// begin inline asm
	{  cvt.f32.f16 %f500, %rs362;}

	// end inline asm
	fma.rn.f32 	%f2435, %f499, %f500, %f2371;
	// begin inline asm
	{  cvt.f32.f16 %f501, %rs363;}

	// end inline asm
	fma.rn.f32 	%f2436, %f499, %f501, %f2372;
	// begin inline asm
	{  cvt.f32.f16 %f502, %rs364;}

	// end inline asm
	fma.rn.f32 	%f2437, %f499, %f502, %f2373;
	// begin inline asm
	{  cvt.f32.f16 %f503, %rs365;}

	// end inline asm
	fma.rn.f32 	%f2438, %f499, %f503, %f2374;
	// begin inline asm
	{  cvt.f32.f16 %f504, %rs366;}

	// end inline asm
	fma.rn.f32 	%f2439, %f499, %f504, %f2375;
	// begin inline asm
	{  cvt.f32.f16 %f505, %rs367;}

	// end inline asm
	fma.rn.f32 	%f2440, %f499, %f505, %f2376;
	// begin inline asm
	{  cvt.f32.f16 %f506, %rs368;}

	// end inline asm
	fma.rn.f32 	%f2441, %f499, %f506, %f2377;
	// begin inline asm
	{  cvt.f32.f16 %f507, %rs369;}

	// end inline asm
	fma.rn.f32 	%f2442, %f499, %f507, %f2378;
	// begin inline asm
	{  cvt.f32.f16 %f508, %rs370;}

	// end inline asm
	fma.rn.f32 	%f2443, %f508, %f500, %f2379;
	fma.rn.f32 	%f2444, %f508, %f501, %f2380;
	fma.rn.f32 	%f2445, %f508, %f502, %f2381;
	fma.rn.f32 	%f2446, %f508, %f503, %f2382;
	fma.rn.f32 	%f2447, %f508, %f504, %f2383;
	fma.rn.f32 	%f2448, %f508, %f505, %f2384;
	fma.rn.f32 	%f2449, %f508, %f506, %f2385;
	fma.rn.f32 	%f2450, %f508, %f507, %f2386;
	// begin inline asm
	{  cvt.f32.f16 %f509, %rs371;}

	// end inline asm
	fma.rn.f32 	%f2451, %f509, %f500, %f2387;
	fma.rn.f32 	%f2452, %f509, %f501, %f2388;
	fma.rn.f32 	%f2453, %f509, %f502, %f2389;
	fma.rn.f32 	%f2454, %f509, %f503, %f2390;
	fma.rn.f32 	%f2455, %f509, %f504, %f2391;
	fma.rn.f32 	%f2456, %f509, %f505, %f2392;
	fma.rn.f32 	%f2457, %f509, %f506, %f2393;
	fma.rn.f32 	%f2458, %f509, %f507, %f2394;
	// begin inline asm
	{  cvt.f32.f16 %f510, %rs372;}

	// end inline asm
	fma.rn.f32 	%f2459, %f510, %f500, %f2395;
	fma.rn.f32 	%f2460, %f510, %f501, %f2396;
	fma.rn.f32 	%f2461, %f510, %f502, %f2397;
	fma.rn.f32 	%f2462, %f510, %f503, %f2398;
	fma.rn.f32 	%f2463, %f510, %f504, %f2399;
	fma.rn.f32 	%f2464, %f510, %f505, %f2400;
	fma.rn.f32 	%f2465, %f510, %f506, %f2401;
	fma.rn.f32 	%f2466, %f510, %f507, %f2402;
	// begin inline asm
	{  cvt.f32.f16 %f511, %rs373;}

	// end inline asm
	fma.rn.f32 	%f2467, %f511, %f500, %f2403;
	fma.rn.f32 	%f2468, %f511, %f501, %f2404;
	fma.rn.f32 	%f2469, %f511, %f502, %f2405;
	fma.rn.f32 	%f2470, %f511, %f503, %f2406;
	fma.rn.f32 	%f2471, %f511, %f504, %f2407;
	fma.rn.f32 	%f2472, %f511, %f505, %f2408;
	fma.rn.f32 	%f2473, %f511, %f506, %f2409;
	fma.rn.f32 	%f2474, %f511, %f507, %f2410;
	// begin inline asm
	{  cvt.f32.f16 %f512, %rs374;}

	// end inline asm
	fma.rn.f32 	%f2475, %f512, %f500, %f2411;
	fma.rn.f32 	%f2476, %f512, %f501, %f2412;
	fma.rn.f32 	%f2477, %f512, %f502, %f2413;
	fma.rn.f32 	%f2478, %f512, %f503, %f2414;
	fma.rn.f32 	%f2479, %f512, %f504, %f2415;
	fma.rn.f32 	%f2480, %f512, %f505, %f2416;
	fma.rn.f32 	%f2481, %f512, %f506, %f2417;
	fma.rn.f32 	%f2482, %f512, %f507, %f2418;
	// begin inline asm
	{  cvt.f32.f16 %f513, %rs375;}

	// end inline asm
	fma.rn.f32 	%f2483, %f513, %f500, %f2419;
	fma.rn.f32 	%f2484, %f513, %f501, %f2420;
	fma.rn.f32 	%f2485, %f513, %f502, %f2421;
	fma.rn.f32 	%f2486, %f513, %f503, %f2422;
	fma.rn.f32 	%f2487, %f513, %f504, %f2423;
	fma.rn.f32 	%f2488, %f513, %f505, %f2424;
	fma.rn.f32 	%f2489, %f513, %f506, %f2425;
	fma.rn.f32 	%f2490, %f513, %f507, %f2426;
	// begin inline asm
	{  cvt.f32.f16 %f514, %rs376;}

	// end inline asm
	fma.rn.f32 	%f2491, %f514, %f500, %f2427;
	fma.rn.f32 	%f2492, %f514, %f501, %f2428;
	fma.rn.f32 	%f2493, %f514, %f502, %f2429;
	fma.rn.f32 	%f2494, %f514, %f503, %f2430;
	fma.rn.f32 	%f2495, %f514, %f504, %f2431;
	fma.rn.f32 	%f2496, %f514, %f505, %f2432;
	fma.rn.f32 	%f2497, %f514, %f506, %f2433;
	fma.rn.f32 	%f2498, %f514, %f507, %f2434;
	ld.shared.v4.u32 	{%r522, %r523, %r524, %r525}, [%r353+5280];
	mov.b32 	{%rs377, %rs386}, %r522;
	mov.b32 	{%rs387, %rs388}, %r523;
	mov.b32 	{%rs389, %rs390}, %r524;
	mov.b32 	{%rs391, %rs392}, %r525;
	ld.shared.v4.u32 	{%r526, %r527, %r528, %r529}, [%r365+5280];
	mov.b32 	{%rs378, %rs379}, %r526;
	mov.b32 	{%rs380, %rs381}, %r527;
	mov.b32 	{%rs382, %rs383}, %r528;
	mov.b32 	{%rs384, %rs385}, %r529;
	// begin inline asm
	{  cvt.f32.f16 %f515, %rs377;}

	// end inline asm
	// begin inline asm
	{  cvt.f32.f16 %f516, %rs378;}

	// end inline asm
	fma.rn.f32 	%f2499, %f515, %f516, %f2435;
	// begin inline asm
	{  cvt.f32.f16 %f517, %rs379;}

	// end inline asm
	fma.rn.f32 	%f2500, %f515, %f517, %f2436;
	// begin inline asm
	{  cvt.f32.f16 %f518, %rs380;}

	// end inline asm
	fma.rn.f32 	%f2501, %f515, %f518, %f2437;
	// begin inline asm
	{  cvt.f32.f16 %f519, %rs381;}

	// end inline asm
	fma.rn.f32 	%f2502, %f515, %f519, %f2438;
	// begin inline asm
	{  cvt.f32.f16 %f520, %rs382;}

	// end inline asm
	fma.rn.f32 	%f2503, %f515, %f520, %f2439;
	// begin inline asm
	{  cvt.f32.f16 %f521, %rs383;}

	// end inline asm
	fma.rn.f32 	%f2504, %f515, %f521, %f2440;
	// begin inline asm
	{  cvt.f32.f16 %f522, %rs384;}

	// end inline asm
	fma.rn.f32 	%f2505, %f515, %f522, %f2441;
	// begin inline asm
	{  cvt.f32.f16 %f523, %rs385;}

	// end inline asm
	fma.rn.f32 	%f2506, %f515, %f523, %f2442;
	// begin inline asm
	{  cvt.f32.f16 %f524, %rs386;}

	// end inline asm
	fma.rn.f32 	%f2507, %f524, %f516, %f2443;
	fma.rn.f32 	%f2508, %f524, %f517, %f2444;
	fma.rn.f32 	%f2509, %f524, %f518, %f2445;
	fma.rn.f32 	%f2510, %f524, %f519, %f2446;
	fma.rn.f32 	%f2511, %f524, %f520, %f2447;
	fma.rn.f32 	%f2512, %f524, %f521, %f2448;
	fma.rn.f32 	%f2513, %f524, %f522, %f2449;
	fma.rn.f32 	%f2514, %f524, %f523, %f2450;
	// begin inline asm
	{  cvt.f32.f16 %f525, %rs387;}

	// end inline asm
	fma.rn.f32 	%f2515, %f525, %f516, %f2451;
	fma.rn.f32 	%f2516, %f525, %f517, %f2452;
	fma.rn.f32 	%f2517, %f525, %f518, %f2453;
	fma.rn.f32 	%f2518, %f525, %f519, %f2454;
	fma.rn.f32 	%f2519, %f525, %f520, %f2455;
	fma.rn.f32 	%f2520, %f525, %f521, %f2456;
	fma.rn.f32 	%f2521, %f525, %f522, %f2457;
	fma.rn.f32 	%f2522, %f525, %f523, %f2458;
	// begin inline asm
	{  cvt.f32.f16 %f526, %rs388;}

	// end inline asm
	fma.rn.f32 	%f2523, %f526, %f516, %f2459;
	fma.rn.f32 	%f2524, %f526, %f517, %f2460;
	fma.rn.f32 	%f2525, %f526, %f518, %f2461;
	fma.rn.f32 	%f2526, %f526, %f519, %f2462;
	fma.rn.f32 	%f2527, %f526, %f520, %f2463;
	fma.rn.f32 	%f2528, %f526, %f521, %f2464;
	fma.rn.f32 	%f2529, %f526, %f522, %f2465;
	fma.rn.f32 	%f2530, %f526, %f523, %f2466;
	// begin inline asm
	{  cvt.f32.f16 %f527, %rs389;}

	// end inline asm
	fma.rn.f32 	%f2531, %f527, %f516, %f2467;
	fma.rn.f32 	%f2532, %f527, %f517, %f2468;
	fma.rn.f32 	%f2533, %f527, %f518, %f2469;
	fma.rn.f32 	%f2534, %f527, %f519, %f2470;
	fma.rn.f32 	%f2535, %f527, %f520, %f2471;
	fma.rn.f32 	%f2536, %f527, %f521, %f2472;
	fma.rn.f32 	%f2537, %f527, %f522, %f2473;
	fma.rn.f32 	%f2538, %f527, %f523, %f2474;
	// begin inline asm
	{  cvt.f32.f16 %f528, %rs390;}

	// end inline asm
	fma.rn.f32 	%f2539, %f528, %f516, %f2475;
	fma.rn.f32 	%f2540, %f528, %f517, %f2476;
	fma.rn.f32 	%f2541, %f528, %f518, %f2477;
	fma.rn.f32 	%f2542, %f528, %f519, %f2478;
	fma.rn.f32 	%f2543, %f528, %f520, %f2479;
	fma.rn.f32 	%f2544, %f528, %f521, %f2480;
	fma.rn.f32 	%f2545, %f528, %f522, %f2481;
	fma.rn.f32 	%f2546, %f528, %f523, %f2482;
	// begin inline asm
	{  cvt.f32.f16 %f529, %rs391;}

	// end inline asm
	fma.rn.f32 	%f2547, %f529, %f516, %f2483;
	fma.rn.f32 	%f2548, %f529, %f517, %f2484;
	fma.rn.f32 	%f2549, %f529, %f518, %f2485;
	fma.rn.f32 	%f2550, %f529, %f519, %f2486;
	fma.rn.f32 	%f2551, %f529, %f520, %f2487;
	fma.rn.f32 	%f2552, %f529, %f521, %f2488;
	fma.rn.f32 	%f2553, %f529, %f522, %f2489;
	fma.rn.f32 	%f2554, %f529, %f523, %f2490;
	// begin inline asm
	{  cvt.f32.f16 %f530, %rs392;}

	// end inline asm
	fma.rn.f32 	%f2555, %f530, %f516, %f2491;
	fma.rn.f32 	%f2556, %f530, %f517, %f2492;
	fma.rn.f32 	%f2557, %f530, %f518, %f2493;
	fma.rn.f32 	%f2558, %f530, %f519, %f2494;
	fma.rn.f32 	%f2559, %f530, %f520, %f2495;
	fma.rn.f32 	%f2560, %f530, %f521, %f2496;
	fma.rn.f32 	%f2561, %f530, %f522, %f2497;
	fma.rn.f32 	%f2562, %f530, %f523, %f2498;
	ld.shared.v4.u32 	{%r530, %r531, %r532, %r533}, [%r353+5544];
	mov.b32 	{%rs393, %rs402}, %r530;
	mov.b32 	{%rs403, %rs404}, %r531;
	mov.b32 	{%rs405, %rs406}, %r532;
	mov.b32 	{%rs407, %rs408}, %r533;
	ld.shared.v4.u32 	{%r534, %r535, %r536, %r537}, [%r365+5544];
	mov.b32 	{%rs394, %rs395}, %r534;
	mov.b32 	{%rs396, %rs397}, %r535;
	mov.b32 	{%rs398, %rs399}, %r536;
	mov.b32 	{%rs400, %rs401}, %r537;
	// begin inline asm
	{  cvt.f32.f16 %f531, %rs393;}

	// end inline asm
	// begin inline asm
	{  cvt.f32.f16 %f532, %rs394;}

	// end inline asm
	fma.rn.f32 	%f2563, %f531, %f532, %f2499;
	// begin inline asm
	{  cvt.f32.f16 %f533, %rs395;}

	// end inline asm
	fma.rn.f32 	%f2564, %f531, %f533, %f2500;
	// begin inline asm
	{  cvt.f32.f16 %f534, %rs396;}

	// end inline asm
	fma.rn.f32 	%f2565, %f531, %f534, %f2501;
	// begin inline asm
	{  cvt.f32.f16 %f535, %rs397;}

	// end inline asm
	fma.rn.f32 	%f2566, %f531, %f535, %f2502;
	// begin inline asm
	{  cvt.f32.f16 %f536, %rs398;}

	// end inline asm
	fma.rn.f32 	%f2567, %f531, %f536, %f2503;
	// begin inline asm
	{  cvt.f32.f16 %f537, %rs399;}

	// end inline asm
	fma.rn.f32 	%f2568, %f531, %f537, %f2504;
	// begin inline asm
	{  cvt.f32.f16 %f538, %rs400;}

	// end inline asm
	fma.rn.f32 	%f2569, %f531, %f538, %f2505;
	// begin inline asm
	{  cvt.f32.f16 %f539, %rs401;}

	// end inline asm
	fma.rn.f32 	%f2570, %f531, %f539, %f2506;
	// begin inline asm
	{  cvt.f32.f16 %f540, %rs402;}

	// end inline asm
	fma.rn.f32 	%f2571, %f540, %f532, %f2507;
	fma.rn.f32 	%f2572, %f540, %f533, %f2508;
	fma.rn.f32 	%f2573, %f540, %f534, %f2509;
	fma.rn.f32 	%f2574, %f540, %f535, %f2510;
	fma.rn.f32 	%f2575, %f540, %f536, %f2511;
	fma.rn.f32 	%f2576, %f540, %f537, %f2512;
	fma.rn.f32 	%f2577, %f540, %f538, %f2513;
	fma.rn.f32 	%f2578, %f540, %f539, %f2514;
	// begin inline asm
	{  cvt.f32.f16 %f541, %rs403;}

	// end inline asm
	fma.rn.f32 	%f2579, %f541, %f532, %f2515;
	fma.rn.f32 	%f2580, %f541, %f533, %f2516;
	fma.rn.f32 	%f2581, %f541, %f534, %f2517;
	fma.rn.f32 	%f2582, %f541, %f535, %f2518;
	fma.rn.f32 	%f2583, %f541, %f536, %f2519;
	fma.rn.f32 	%f2584, %f541, %f537, %f2520;
	fma.rn.f32 	%f2585, %f541, %f538, %f2521;
	fma.rn.f32 	%f2586, %f541, %f539, %f2522;
	// begin inline asm
	{  cvt.f32.f16 %f542, %rs404;}

	// end inline asm
	fma.rn.f32 	%f2587, %f542, %f532, %f2523;
	fma.rn.f32 	%f2588, %f542, %f533, %f2524;
	fma.rn.f32 	%f2589, %f542, %f534, %f2525;
	fma.rn.f32 	%f2590, %f542, %f535, %f2526;
	fma.rn.f32 	%f2591, %f542, %f536, %f2527;
	fma.rn.f32 	%f2592, %f542, %f537, %f2528;
	fma.rn.f32 	%f2593, %f542, %f538, %f2529;
	fma.rn.f32 	%f2594, %f542, %f539, %f2530;
	// begin inline asm
	{  cvt.f32.f16 %f543, %rs405;}

	// end inline asm
	fma.rn.f32 	%f2595, %f543, %f532, %f2531;
	fma.rn.f32 	%f2596, %f543, %f533, %f2532;
	fma.rn.f32 	%f2597, %f543, %f534, %f2533;
	fma.rn.f32 	%f2598, %f543, %f535, %f2534;
	fma.rn.f32 	%f2599, %f543, %f536, %f2535;
	fma.rn.f32 	%f2600, %f543, %f537, %f2536;
	fma.rn.f32 	%f2601, %f543, %f538, %f2537;
	fma.rn.f32 	%f2602, %f543, %f539, %f2538;
	// begin inline asm
	{  cvt.f32.f16 %f544, %rs406;}

	// end inline asm
	fma.rn.f32 	%f2603, %f544, %f532, %f2539;
	fma.rn.f32 	%f2604, %f544, %f533, %f2540;
	fma.rn.f32 	%f2605, %f544, %f534, %f2541;
	fma.rn.f32 	%f2606, %f544, %f535, %f2542;
	fma.rn.f32 	%f2607, %f544, %f536, %f2543;
	fma.rn.f32 	%f2608, %f544, %f537, %f2544;
	fma.rn.f32 	%f2609, %f544, %f538, %f2545;
	fma.rn.f32 	%f2610, %f544, %f539, %f2546;
	// begin inline asm
	{  cvt.f32.f16 %f545, %rs407;}

	// end inline asm
	fma.rn.f32 	%f2611, %f545, %f532, %f2547;
	fma.rn.f32 	%f2612, %f545, %f533, %f2548;
	fma.rn.f32 	%f2613, %f545, %f534, %f2549;
	fma.rn.f32 	%f2614, %f545, %f535, %f2550;
	fma.rn.f32 	%f2615, %f545, %f536, %f2551;
	fma.rn.f32 	%f2616, %f545, %f537, %f2552;
	fma.rn.f32 	%f2617, %f545, %f538, %f2553;
	fma.rn.f32 	%f2618, %f545, %f539, %f2554;
	// begin inline asm
	{  cvt.f32.f16 %f546, %rs408;}

	// end inline asm
	fma.rn.f32 	%f2619, %f546, %f532, %f2555;
	fma.rn.f32 	%f2620, %f546, %f533, %f2556;
	fma.rn.f32 	%f2621, %f546, %f534, %f2557;
	fma.rn.f32 	%f2622, %f546, %f535, %f2558;
	fma.rn.f32 	%f2623, %f546, %f536, %f2559;
	fma.rn.f32 	%f2624, %f546, %f537, %f2560;
	fma.rn.f32 	%f2625, %f546, %f538, %f2561;
	fma.rn.f32 	%f2626, %f546, %f539, %f2562;
	ld.shared.v4.u32 	{%r538, %r539, %r540, %r541}, [%r353+5808];
	mov.b32 	{%rs409, %rs418}, %r538;
	mov.b32 	{%rs419, %rs420}, %r539;
	mov.b32 	{%rs421, %rs422}, %r540;
	mov.b32 	{%rs423, %rs424}, %r541;
	ld.shared.v4.u32 	{%r542, %r543, %r544, %r545}, [%r365+5808];
	mov.b32 	{%rs410, %rs411}, %r542;
	mov.b32 	{%rs412, %rs413}, %r543;
	mov.b32 	{%rs414, %rs415}, %r544;
	mov.b32 	{%rs416, %rs417}, %r545;
	// begin inline asm
	{  cvt.f32.f16 %f547, %rs409;}

	// end inline asm
	// begin inline asm
	{  cvt.f32.f16 %f548, %rs410;}

	// end inline asm
	fma.rn.f32 	%f2627, %f547, %f548, %f2563;
	// begin inline asm
	{  cvt.f32.f16 %f549, %rs411;}

	// end inline asm
	fma.rn.f32 	%f2628, %f547, %f549, %f2564;
	// begin inline asm
	{  cvt.f32.f16 %f550, %rs412;}

	// end inline asm
	fma.rn.f32 	%f2629, %f547, %f550, %f2565;
	// begin inline asm
	{  cvt.f32.f16 %f551, %rs413;}

	// end inline asm
	fma.rn.f32 	%f2630, %f547, %f551, %f2566;
	// begin inline asm
	{  cvt.f32.f16 %f552, %rs414;}

	// end inline asm
	fma.rn.f32 	%f2631, %f547, %f552, %f2567;
	// begin inline asm
	{  cvt.f32.f16 %f553, %rs415;}

	// end inline asm
	fma.rn.f32 	%f2632, %f547, %f553, %f2568;
	// begin inline asm
	{  cvt.f32.f16 %f554, %rs416;}

	// end inline asm
	fma.rn.f32 	%f2633, %f547, %f554, %f2569;
	// begin inline asm
	{  cvt.f32.f16 %f555, %rs417;}

	// end inline asm
	fma.rn.f32 	%f2634, %f547, %f555, %f2570;
	// begin inline asm
	{  cvt.f32.f16 %f556, %rs418;}

	// end inline asm
	fma.rn.f32 	%f2635, %f556, %f548, %f2571;
	fma.rn.f32 	%f2636, %f556, %f549, %f2572;
	fma.rn.f32 	%f2637, %f556, %f550, %f2573;
	fma.rn.f32 	%f2638, %f556, %f551, %f2574;
	fma.rn.f32 	%f2639, %f556, %f552, %f2575;
	fma.rn.f32 	%f2640, %f556, %f553, %f2576;
	fma.rn.f32 	%f2641, %f556, %f554, %f2577;
	fma.rn.f32 	%f2642, %f556, %f555, %f2578;
	// begin inline asm
	{  cvt.f32.f16 %f557, %rs419;}

	// end inline asm
	fma.rn.f32 	%f2643, %f557, %f548, %f2579;
	fma.rn.f32 	%f2644, %f557, %f549, %f2580;
	fma.rn.f32 	%f2645, %f557, %f550, %f2581;
	fma.rn.f32 	%f2646, %f557, %f551, %f2582;
	fma.rn.f32 	%f2647, %f557, %f552, %f2583;
	fma.rn.f32 	%f2648, %f557, %f553, %f2584;
	fma.rn.f32 	%f2649, %f557, %f554, %f2585;
	fma.rn.f32 	%f2650, %f557, %f555, %f2586;
	// begin inline asm
	{  cvt.f32.f16 %f558, %rs420;}

	// end inline asm
	fma.rn.f32 	%f2651, %f558, %f548, %f2587;
	fma.rn.f32 	%f2652, %f558, %f549, %f2588;
	fma.rn.f32 	%f2653, %f558, %f550, %f2589;
	fma.rn.f32 	%f2654, %f558, %f551, %f2590;
	fma.rn.f32 	%f2655, %f558, %f552, %f2591;
	fma.rn.f32 	%f2656, %f558, %f553, %f2592;
	fma.rn.f32 	%f2657, %f558, %f554, %f2593;
	fma.rn.f32 	%f2658, %f558, %f555, %f2594;
	// begin inline asm
	{  cvt.f32.f16 %f559, %rs421;}

	// end inline asm
	fma.rn.f32 	%f2659, %f559, %f548, %f2595;
	fma.rn.f32 	%f2660, %f559, %f549, %f2596;
	fma.rn.f32 	%f2661, %f559, %f550, %f2597;
	fma.rn.f32 	%f2662, %f559, %f551, %f2598;
	fma.rn.f32 	%f2663, %f559, %f552, %f2599;
	fma.rn.f32 	%f2664, %f559, %f553, %f2600;
	fma.rn.f32 	%f2665, %f559, %f554, %f2601;
	fma.rn.f32 	%f2666, %f559, %f555, %f2602;
	// begin inline asm
	{  cvt.f32.f16 %f560, %rs422;}

	// end inline asm
	fma.rn.f32 	%f2667, %f560, %f548, %f2603;
	fma.rn.f32 	%f2668, %f560, %f549, %f2604;
	fma.rn.f32 	%f2669, %f560, %f550, %f2605;
	fma.rn.f32 	%f2670, %f560, %f551, %f2606;
	fma.rn.f32 	%f2671, %f560, %f552, %f2607;
	fma.rn.f32 	%f2672, %f560, %f553, %f2608;
	fma.rn.f32 	%f2673, %f560, %f554, %f2609;
	fma.rn.f32 	%f2674, %f560, %f555, %f2610;
	// begin inline asm
	{  cvt.f32.f16 %f561, %rs423;}

	// end inline asm
	fma.rn.f32 	%f2675, %f561, %f548, %f2611;
	fma.rn.f32 	%f2676, %f561, %f549, %f2612;
	fma.rn.f32 	%f2677, %f561, %f550, %f2613;
	fma.rn.f32 	%f2678, %f561, %f551, %f2614;
	fma.rn.f32 	%f2679, %f561, %f552, %f2615;
	fma.rn.f32 	%f2680, %f561, %f553, %f2616;
	fma.rn.f32 	%f2681, %f561, %f554, %f2617;
	fma.rn.f32 	%f2682, %f561, %f555, %f2618;
	// begin inline asm
	{  cvt.f32.f16 %f562, %rs424;}

	// end inline asm
	fma.rn.f32 	%f2683, %f562, %f548, %f2619;
	fma.rn.f32 	%f2684, %f562, %f549, %f2620;
	fma.rn.f32 	%f2685, %f562, %f550, %f2621;
	fma.rn.f32 	%f2686, %f562, %f551, %f2622;
	fma.rn.f32 	%f2687, %f562, %f552, %f2623;
	fma.rn.f32 	%f2688, %f562, %f553, %f2624;
	fma.rn.f32 	%f2689, %f562, %f554, %f2625;
	fma.rn.f32 	%f2690, %f562, %f555, %f2626;
	ld.shared.v4.u32 	{%r546, %r547, %r548, %r549}, [%r353+6072];
	mov.b32 	{%rs425, %rs434}, %r546;
	mov.b32 	{%rs435, %rs436}, %r547;
	mov.b32 	{%rs437, %rs438}, %r548;
	mov.b32 	{%rs439, %rs440}, %r549;
	ld.shared.v4.u32 	{%r550, %r551, %r552, %r553}, [%r365+6072];
	mov.b32 	{%rs426, %rs427}, %r550;
	mov.b32 	{%rs428, %rs429}, %r551;
	mov.b32 	{%rs430, %rs431}, %r552;
	mov.b32 	{%rs432, %rs433}, %r553;
	// begin inline asm
	{  cvt.f32.f16 %f563, %rs425;}

	// end inline asm
	// begin inline asm
	{  cvt.f32.f16 %f564, %rs426;}

	// end inline asm
	fma.rn.f32 	%f2691, %f563, %f564, %f2627;
	// begin inline asm
	{  cvt.f32.f16 %f565, %rs427;}

	// end inline asm
	fma.rn.f32 	%f2692, %f563, %f565, %f2628;
	// begin inline asm
	{  cvt.f32.f16 %f566, %rs428;}

	// end inline asm
	fma.rn.f32 	%f2693, %f563, %f566, %f2629;
	// begin inline asm
	{  cvt.f32.f16 %f567, %rs429;}

	// end inline asm
	fma.rn.f32 	%f2694, %f563, %f567, %f2630;
	// begin inline asm
	{  cvt.f32.f16 %f568, %rs430;}

	// end inline asm
	fma.rn.f32 	%f2695, %f563, %f568, %f2631;
	// begin inline asm
	{  cvt.f32.f16 %f569, %rs431;}

	// end inline asm
	fma.rn.f32 	%f2696, %f563, %f569, %f2632;
	// begin inline asm
	{  cvt.f32.f16 %f570, %rs432;}

	// end inline asm
	fma.rn.f32 	%f2697, %f563, %f570, %f2633;
	// begin inline asm
	{  cvt.f32.f16 %f571, %rs433;}

	// end inline asm
	fma.rn.f32 	%f2698, %f563, %f571, %f2634;
	// begin inline asm
	{  cvt.f32.f16 %f572, %rs434;}

	// end inline asm
	fma.rn.f32 	%f2699, %f572, %f564, %f2635;
	fma.rn.f32 	%f2700, %f572, %f565, %f2636;
	fma.rn.f32 	%f2701, %f572, %f566, %f2637;
	fma.rn.f32 	%f2702, %f572, %f567, %f2638;
	fma.rn.f32 	%f2703, %f572, %f568, %f2639;
	fma.rn.f32 	%f2704, %f572, %f569, %f2640;
	fma.rn.f32 	%f2705, %f572, %f570, %f2641;
	fma.rn.f32 	%f2706, %f572, %f571, %f2642;
	// begin inline asm
	{  cvt.f32.f16 %f573, %rs435;}

	// end inline asm
	fma.rn.f32 	%f2707, %f573, %f564, %f2643;
	fma.rn.f32 	%f2708, %f573, %f565, %f2644;
	fma.rn.f32 	%f2709, %f573, %f566, %f2645;
	fma.rn.f32 	%f2710, %f573, %f567, %f2646;
	fma.rn.f32 	%f2711, %f573, %f568, %f2647;
	fma.rn.f32 	%f2712, %f573, %f569, %f2648;
	fma.rn.f32 	%f2713, %f573, %f570, %f2649;
	fma.rn.f32 	%f2714, %f573, %f571, %f2650;
	// begin inline asm
	{  cvt.f32.f16 %f574, %rs436;}

	// end inline asm
	fma.rn.f32 	%f2715, %f574, %f564, %f2651;
	fma.rn.f32 	%f2716, %f574, %f565, %f2652;
	fma.rn.f32 	%f2717, %f574, %f566, %f2653;
	fma.rn.f32 	%f2718, %f574, %f567, %f2654;
	fma.rn.f32 	%f2719, %f574, %f568, %f2655;
	fma.rn.f32 	%f2720, %f574, %f569, %f2656;
	fma.rn.f32 	%f2721, %f574, %f570, %f2657;
	fma.rn.f32 	%f2722, %f574, %f571, %f2658;
	// begin inline asm
	{  cvt.f32.f16 %f575, %rs437;}

	// end inline asm
	fma.rn.f32 	%f2723, %f575, %f564, %f2659;
	fma.rn.f32 	%f2724, %f575, %f565, %f2660;
	fma.rn.f32 	%f2725, %f575, %f566, %f2661;
	fma.rn.f32 	%f2726, %f575, %f567, %f2662;
	fma.rn.f32 	%f2727, %f575, %f568, %f2663;
	fma.rn.f32 	%f2728, %f575, %f569, %f2664;
	fma.rn.f32 	%f2729, %f575, %f570, %f2665;
	fma.rn.f32 	%f2730, %f575, %f571, %f2666;
	// begin inline asm
	{  cvt.f32.f16 %f576, %rs438;}

	// end inline asm
	fma.rn.f32 	%f2731, %f576, %f564, %f2667;
	fma.rn.f32 	%f2732, %f576, %f565, %f2668;
	fma.rn.f32 	%f2733, %f576, %f566, %f2669;
	fma.rn.f32 	%f2734, %f576, %f567, %f2670;
	fma.rn.f32 	%f2735, %f576, %f568, %f2671;
	fma.rn.f32 	%f2736, %f576, %f569, %f2672;
	fma.rn.f32 	%f2737, %f576, %f570, %f2673;
	fma.rn.f32 	%f2738, %f576, %f571, %f2674;
	// begin inline asm
	{  cvt.f32.f16 %f577, %rs439;}

	// end inline asm
	fma.rn.f32 	%f2739, %f577, %f564, %f2675;
	fma.rn.f32 	%f2740, %f577, %f565, %f2676;
	fma.rn.f32 	%f2741, %f577, %f566, %f2677;
	fma.rn.f32 	%f2742, %f577, %f567, %f2678;
	fma.rn.f32 	%f2743, %f577, %f568, %f2679;
	fma.rn.f32 	%f2744, %f577, %f569, %f2680;
	fma.rn.f32 	%f2745, %f577, %f570, %f2681;
	fma.rn.f32 	%f2746, %f577, %f571, %f2682;
	// begin inline asm
	{  cvt.f32.f16 %f578, %rs440;}

	// end inline asm
	fma.rn.f32 	%f2747, %f578, %f564, %f2683;
	fma.rn.f32 	%f2748, %f578, %f565, %f2684;
	fma.rn.f32 	%f2749, %f578, %f566, %f2685;
	fma.rn.f32 	%f2750, %f578, %f567, %f2686;
	fma.rn.f32 	%f2751, %f578, %f568, %f2687;
	fma.rn.f32 	%f2752, %f578, %f569, %f2688;
	fma.rn.f32 	%f2753, %f578, %f570, %f2689;
	fma.rn.f32 	%f2754, %f578, %f571, %f2690;
	ld.shared.v4.u32 	{%r554, %r555, %r556, %r557}, [%r353+6336];
	mov.b32 	{%rs441, %rs450}, %r554;
	mov.b32 	{%rs451, %rs452}, %r555;
	mov.b32 	{%rs453, %rs454}, %r556;
	mov.b32 	{%rs455, %rs456}, %r557;
	ld.shared.v4.u32 	{%r558, %r559, %r560, %r561}, [%r365+6336];
	mov.b32 	{%rs442, %rs443}, %r558;
	mov.b32 	{%rs444, %rs445}, %r559;
	mov.b32 	{%rs446, %rs447}, %r560;
	mov.b32 	{%rs448, %rs449}, %r561;
	// begin inline asm
	{  cvt.f32.f16 %f579, %rs441;}

	// end inline asm
	// begin inline asm
	{  cvt.f32.f16 %f580, %rs442;}

	// end inline asm
	fma.rn.f32 	%f2755, %f579, %f580, %f2691;
	// begin inline asm
	{  cvt.f32.f16 %f581, %rs443;}

	// end inline asm
	fma.rn.f32 	%f2756, %f579, %f581, %f2692;
	// begin inline asm
	{  cvt.f32.f16 %f582, %rs444;}

	// end inline asm
	fma.rn.f32 	%f2757, %f579, %f582, %f2693;
	// begin inline asm
	{  cvt.f32.f16 %f583, %rs445;}

	// end inline asm
	fma.rn.f32 	%f2758, %f579, %f583, %f2694;
	// begin inline asm
	{  cvt.f32.f16 %f584, %rs446;}

	// end inline asm
	fma.rn.f32 	%f2759, %f579, %f584, %f2695;
	// begin inline asm
	{  cvt.f32.f16 %f585, %rs447;}

	// end inline asm
	fma.rn.f32 	%f2760, %f579, %f585, %f2696;
	// begin inline asm
	{  cvt.f32.f16 %f586, %rs448;}

	// end inline asm
	fma.rn.f32 	%f2761, %f579, %f586, %f2697;
	// begin inline asm
	{  cvt.f32.f16 %f587, %rs449;}

	// end inline asm
	fma.rn.f32 	%f2762, %f579, %f587, %f2698;
	// begin inline asm
	{  cvt.f32.f16 %f588, %rs450;}

	// end inline asm
	fma.rn.f32 	%f2763, %f588, %f580, %f2699;
	fma.rn.f32 	%f2764, %f588, %f581, %f2700;
	fma.rn.f32 	%f2765, %f588, %f582, %f2701;
	fma.rn.f32 	%f2766, %f588, %f583, %f2702;
	fma.rn.f32 	%f2767, %f588, %f584, %f2703;
	fma.rn.f32 	%f2768, %f588, %f585, %f2704;
	fma.rn.f32 	%f2769, %f588, %f586, %f2705;
	fma.rn.f32 	%f2770, %f588, %f587, %f2706;
	// begin inline asm
	{  cvt.f32.f16 %f589, %rs451;}

	// end inline asm
	fma.rn.f32 	%f2771, %f589, %f580, %f2707;
	fma.rn.f32 	%f2772, %f589, %f581, %f2708;
	fma.rn.f32 	%f2773, %f589, %f582, %f2709;
	fma.rn.f32 	%f2774, %f589, %f583, %f2710;
	fma.rn.f32 	%f2775, %f589, %f584, %f2711;
	fma.rn.f32 	%f2776, %f589, %f585, %f2712;
	fma.rn.f32 	%f2777, %f589, %f586, %f2713;
	fma.rn.f32 	%f2778, %f589, %f587, %f2714;
	// begin inline asm
	{  cvt.f32.f16 %f590, %rs452;}

	// end inline asm
	fma.rn.f32 	%f2779, %f590, %f580, %f2715;
	fma.rn.f32 	%f2780, %f590, %f581, %f2716;
	fma.rn.f32 	%f2781, %f590, %f582, %f2717;
	fma.rn.f32 	%f2782, %f590, %f583, %f2718;
	fma.rn.f32 	%f2783, %f590, %f584, %f2719;
	fma.rn.f32 	%f2784, %f590, %f585, %f2720;
	fma.rn.f32 	%f2785, %f590, %f586, %f2721;
	fma.rn.f32 	%f2786, %f590, %f587, %f2722;
	// begin inline asm
	{  cvt.f32.f16 %f591, %rs453;}

	// end inline asm
	fma.rn.f32 	%f2787, %f591, %f580, %f2723;
	fma.rn.f32 	%f2788, %f591, %f581, %f2724;
	fma.rn.f32 	%f2789, %f591, %f582, %f2725;
	fma.rn.f32 	%f2790, %f591, %f583, %f2726;
	fma.rn.f32 	%f2791, %f591, %f584, %f2727;
	fma.rn.f32 	%f2792, %f591, %f585, %f2728;
	fma.rn.f32 	%f2793, %f591, %f586, %f2729;
	fma.rn.f32 	%f2794, %f591, %f587, %f2730;
	// begin inline asm
	{  cvt.f32.f16 %f592, %rs454;}

	// end inline asm
	fma.rn.f32 	%f2795, %f592, %f580, %f2731;
	fma.rn.f32 	%f2796, %f592, %f581, %f2732;
	fma.rn.f32 	%f2797, %f592, %f582, %f2733;
	fma.rn.f32 	%f2798, %f592, %f583, %f2734;
	fma.rn.f32 	%f2799, %f592, %f584, %f2735;
	fma.rn.f32 	%f2800, %f592, %f585, %f2736;
	fma.rn.f32 	%f2801, %f592, %f586, %f2737;
	fma.rn.f32 	%f2802, %f592, %f587, %f2738;
	// begin inline asm
	{  cvt.f32.f16 %f593, %rs455;}

	// end inline asm
	fma.rn.f32 	%f2803, %f593, %f580, %f2739;
	fma.rn.f32 	%f2804, %f593, %f581, %f2740;
	fma.rn.f32 	%f2805, %f593, %f582, %f2741;
	fma.rn.f32 	%f2806, %f593, %f583, %f2742;
	fma.rn.f32 	%f2807, %f593, %f584, %f2743;
	fma.rn.f32 	%f2808, %f593, %f585, %f2744;
	fma.rn.f32 	%f2809, %f593, %f586, %f2745;
	fma.rn.f32 	%f2810, %f593, %f587, %f2746;
	// begin inline asm
	{  cvt.f32.f16 %f594, %rs456;}

	// end inline asm
	fma.rn.f32 	%f2811, %f594, %f580, %f2747;
	fma.rn.f32 	%f2812, %f594, %f581, %f2748;
	fma.rn.f32 	%f2813, %f594, %f582, %f2749;
	fma.rn.f32 	%f2814, %f594, %f583, %f2750;
	fma.rn.f32 	%f2815, %f594, %f584, %f2751;
	fma.rn.f32 	%f2816, %f594, %f585, %f2752;
	fma.rn.f32 	%f2817, %f594, %f586, %f2753;
	fma.rn.f32 	%f2818, %f594, %f587, %f2754;
	ld.shared.v4.u32 	{%r562, %r563, %r564, %r565}, [%r353+6600];
	mov.b32 	{%rs457, %rs466}, %r562;
	mov.b32 	{%rs467, %rs468}, %r563;
	mov.b32 	{%rs469, %rs470}, %r564;
	mov.b32 	{%rs471, %rs472}, %r565;
	ld.shared.v4.u32 	{%r566, %r567, %r568, %r569}, [%r365+6600];
	mov.b32 	{%rs458, %rs459}, %r566;
	mov.b32 	{%rs460, %rs461}, %r567;
	mov.b32 	{%rs462, %rs463}, %r568;
	mov.b32 	{%rs464, %rs465}, %r569;
	// begin inline asm
	{  cvt.f32.f16 %f595, %rs457;}

	// end inline asm
	// begin inline asm
	{  cvt.f32.f16 %f596, %rs458;}

	// end inline asm
	fma.rn.f32 	%f2819, %f595, %f596, %f2755;
	// begin inline asm
	{  cvt.f32.f16 %f597, %rs459;}

	// end inline asm
	fma.rn.f32 	%f2820, %f595, %f597, %f2756;
	// begin inline asm
	{  cvt.f32.f16 %f598, %rs460;}

	// end inline asm
	fma.rn.f32 	%f2821, %f595, %f598, %f2757;
	// begin inline asm
	{  cvt.f32.f16 %f599, %rs461;}

	// end inline asm
	fma.rn.f32 	%f2822, %f595, %f599, %f2758;
	// begin inline asm
	{  cvt.f32.f16 %f600, %rs462;}

	// end inline asm
	fma.rn.f32 	%f2823, %f595, %f600, %f2759;
	// begin inline asm
	{  cvt.f32.f16 %f601, %rs463;}

	// end inline asm
	fma.rn.f32 	%f2824, %f595, %f601, %f2760;
	// begin inline asm
	{  cvt.f32.f16 %f602, %rs464;}

	// end inline asm
	fma.rn.f32 	%f2825, %f595, %f602, %f2761;
	// begin inline asm
	{  cvt.f32.f16 %f603, %rs465;}

	// end inline asm
	fma.rn.f32 	%f2826, %f595, %f603, %f2762;
	// begin inline asm
	{  cvt.f32.f16 %f604, %rs466;}

	// end inline asm
	fma.rn.f32 	%f2827, %f604, %f596, %f2763;
	fma.rn.f32 	%f2828, %f604, %f597, %f2764;
	fma.rn.f32 	%f2829, %f604, %f598, %f2765;
	fma.rn.f32 	%f2830, %f604, %f599, %f2766;
	fma.rn.f32 	%f2831, %f604, %f600, %f2767;
	fma.rn.f32 	%f2832, %f604, %f601, %f2768;
	fma.rn.f32 	%f2833, %f604, %f602, %f2769;
	fma.rn.f32 	%f2834, %f604, %f603, %f2770;
	// begin inline asm
	{  cvt.f32.f16 %f605, %rs467;}

	// end inline asm
	fma.rn.f32 	%f2835, %f605, %f596, %f2771;
	fma.rn.f32 	%f2836, %f605, %f597, %f2772;
	fma.rn.f32 	%f2837, %f605, %f598, %f2773;
	fma.rn.f32 	%f2838, %f605, %f599, %f2774;
	fma.rn.f32 	%f2839, %f605, %f600, %f2775;
	fma.rn.f32 	%f2840, %f605, %f601, %f2776;
	fma.rn.f32 	%f2841, %f605, %f602, %f2777;
	fma.rn.f32 	%f2842, %f605, %f603, %f2778;
	// begin inline asm
	{  cvt.f32.f16 %f606, %rs468;}

	// end inline asm
	fma.rn.f32 	%f2843, %f606, %f596, %f2779;
	fma.rn.f32 	%f2844, %f606, %f597, %f2780;
	fma.rn.f32 	%f2845, %f606, %f598, %f2781;
	fma.rn.f32 	%f2846, %f606, %f599, %f2782;
	fma.rn.f32 	%f2847, %f606, %f600, %f2783;
	fma.rn.f32 	%f2848, %f606, %f601, %f2784;
	fma.rn.f32 	%f2849, %f606, %f602, %f2785;
	fma.rn.f32 	%f2850, %f606, %f603, %f2786;
	// begin inline asm
	{  cvt.f32.f16 %f607, %rs469;}

	// end inline asm
	fma.rn.f32 	%f2851, %f607, %f596, %f2787;
	fma.rn.f32 	%f2852, %f607, %f597, %f2788;
	fma.rn.f32 	%f2853, %f607, %f598, %f2789;
	fma.rn.f32 	%f2854, %f607, %f599, %f2790;
	fma.rn.f32 	%f2855, %f607, %f600, %f2791;
	fma.rn.f32 	%f2856, %f607, %f601, %f2792;
	fma.rn.f32 	%f2857, %f607, %f602, %f2793;
	fma.rn.f32 	%f2858, %f607, %f603, %f2794;
	// begin inline asm
	{  cvt.f32.f16 %f608, %rs470;}

	// end inline asm
	fma.rn.f32 	%f2859, %f608, %f596, %f2795;
	fma.rn.f32 	%f2860, %f608, %f597, %f2796;
	fma.rn.f32 	%f2861, %f608, %f598, %f2797;
	fma.rn.f32 	%f2862, %f608, %f599, %f2798;
	fma.rn.f32 	%f2863, %f608, %f600, %f2799;
	fma.rn.f32 	%f2864, %f608, %f601, %f2800;
	fma.rn.f32 	%f2865, %f608, %f602, %f2801;
	fma.rn.f32 	%f2866, %f608, %f603, %f2802;
	// begin inline asm
	{  cvt.f32.f16 %f609, %rs471;}

	// end inline asm
	fma.rn.f32 	%f2867, %f609, %f596, %f2803;
	fma.rn.f32 	%f2868, %f609, %f597, %f2804;
	fma.rn.f32 	%f2869, %f609, %f598, %f2805;
	fma.rn.f32 	%f2870, %f609, %f599, %f2806;
	fma.rn.f32 	%f2871, %f609, %f600, %f2807;
	fma.rn.f32 	%f2872, %f609, %f601, %f2808;
	fma.rn.f32 	%f2873, %f609, %f602, %f2809;
	fma.rn.f32 	%f2874, %f609, %f603, %f2810;
	// begin inline asm
	{  cvt.f32.f16 %f610, %rs472;}

	// end inline asm
	fma.rn.f32 	%f2875, %f610, %f596, %f2811;
	fma.rn.f32 	%f2876, %f610, %f597, %f2812;
	fma.rn.f32 	%f2877, %f610, %f598, %f2813;
	fma.rn.f32 	%f2878, %f610, %f599, %f2814;
	fma.rn.f32 	%f2879, %f610, %f600, %f2815;
	fma.rn.f32 	%f2880, %f610, %f601, %f2816;
	fma.rn.f32 	%f2881, %f610, %f602, %f2817;
	fma.rn.f32 	%f2882, %f610, %f603, %f2818;
	ld.shared.v4.u32 	{%r570, %r571, %r572, %r573}, [%r353+6864];
	mov.b32 	{%rs473, %rs482}, %r570;
	mov.b32 	{%rs483, %rs484}, %r571;
	mov.b32 	{%rs485, %rs486}, %r572;
	mov.b32 	{%rs487, %rs488}, %r573;
	ld.shared.v4.u32 	{%r574, %r575, %r576, %r577}, [%r365+6864];
	mov.b32 	{%rs474, %rs475}, %r574;
	mov.b32 	{%rs476, %rs477}, %r575;
	mov.b32 	{%rs478, %rs479}, %r576;
	mov.b32 	{%rs480, %rs481}, %r577;
	// begin inline asm
	{  cvt.f32.f16 %f611, %rs473;}

	// end inline asm
	// begin inline asm
	{  cvt.f32.f16 %f612, %rs474;}

	// end inline asm
	fma.rn.f32 	%f2883, %f611, %f612, %f2819;
	// begin inline asm
	{  cvt.f32.f16 %f613, %rs475;}

	// end inline asm
	fma.rn.f32 	%f2884, %f611, %f613, %f2820;
	// begin inline asm
	{  cvt.f32.f16 %f614, %rs476;}

	// end inline asm
	fma.rn.f32 	%f2885, %f611, %f614, %f2821;
	// begin inline asm
	{  cvt.f32.f16 %f615, %rs477;}

	// end inline asm
	fma.rn.f32 	%f2886, %f611, %f615, %f2822;
	// begin inline asm
	{  cvt.f32.f16 %f616, %rs478;}

	// end inline asm
	fma.rn.f32 	%f2887, %f611, %f616, %f2823;
	// begin inline asm
	{  cvt.f32.f16 %f617, %rs479;}

	// end inline asm
	fma.rn.f32 	%f2888, %f611, %f617, %f2824;
	// begin inline asm
	{  cvt.f32.f16 %f618, %rs480;}

	// end inline asm
	fma.rn.f32 	%f2889, %f611, %f618, %f2825;
	// begin inline asm
	{  cvt.f32.f16 %f619, %rs481;}

	// end inline asm
	fma.rn.f32 	%f2890, %f611, %f619, %f2826;
	// begin inline asm
	{  cvt.f32.f16 %f620, %rs482;}

	// end inline asm
	fma.rn.f32 	%f2891, %f620, %f612, %f2827;
	fma.rn.f32 	%f2892, %f620, %f613, %f2828;
	fma.rn.f32 	%f2893, %f620, %f614, %f2829;
	fma.rn.f32 	%f2894, %f620, %f615, %f2830;
	fma.rn.f32 	%f2895, %f620, %f616, %f2831;
	fma.rn.f32 	%f2896, %f620, %f617, %f2832;
	fma.rn.f32 	%f2897, %f620, %f618, %f2833;
	fma.rn.f32 	%f2898, %f620, %f619, %f2834;
	// begin inline asm
	{  cvt.f32.f16 %f621, %rs483;}

	// end inline asm
	fma.rn.f32 	%f2899, %f621, %f612, %f2835;
	fma.rn.f32 	%f2900, %f621, %f613, %f2836;
	fma.rn.f32 	%f2901, %f621, %f614, %f2837;
	fma.rn.f32 	%f2902, %f621, %f615, %f2838;
	fma.rn.f32 	%f2903, %f621, %f616, %f2839;
	fma.rn.f32 	%f2904, %f621, %f617, %f2840;
	fma.rn.f32 	%f2905, %f621, %f618, %f2841;
	fma.rn.f32 	%f2906, %f621, %f619, %f2842;
	// begin inline asm
	{  cvt.f32.f16 %f622, %rs484;}

	// end inline asm
	fma.rn.f32 	%f2907, %f622, %f612, %f2843;
	fma.rn.f32 	%f2908, %f622, %f613, %f2844;
	fma.rn.f32 	%f2909, %f622, %f614, %f2845;
	fma.rn.f32 	%f2910, %f622, %f615, %f2846;
	fma.rn.f32 	%f2911, %f622, %f616, %f2847;
	fma.rn.f32 	%f2912, %f622, %f617, %f2848;
	fma.rn.f32 	%f2913, %f622, %f618, %f2849;
	fma.rn.f32 	%f2914, %f622, %f619, %f2850;
	// begin inline asm
	{  cvt.f32.f16 %f623, %rs485;}

	// end inline asm
	fma.rn.f32 	%f2915, %f623, %f612, %f2851;
	fma.rn.f32 	%f2916, %f623, %f613, %f2852;
	fma.rn.f32 	%f2917, %f623, %f614, %f2853;
	fma.rn.f32 	%f2918, %f623, %f615, %f2854;
	fma.rn.f32 	%f2919, %f623, %f616, %f2855;
	fma.rn.f32 	%f2920, %f623, %f617, %f2856;
	fma.rn.f32 	%f2921, %f623, %f618, %f2857;
	fma.rn.f32 	%f2922, %f623, %f619, %f2858;
	// begin inline asm
	{  cvt.f32.f16 %f624, %rs486;}

	// end inline asm
	fma.rn.f32 	%f2923, %f624, %f612, %f2859;
	fma.rn.f32 	%f2924, %f624, %f613, %f2860;
	fma.rn.f32 	%f2925, %f624, %f614, %f2861;
	fma.rn.f32 	%f2926, %f624, %f615, %f2862;
	fma.rn.f32 	%f2927, %f624, %f616, %f2863;
	fma.rn.f32 	%f2928, %f624, %f617, %f2864;
	fma.rn.f32 	%f2929, %f624, %f618, %f2865;
	fma.rn.f32 	%f2930, %f624, %f619, %f2866;
	// begin inline asm
	{  cvt.f32.f16 %f625, %rs487;}

	// end inline asm
	fma.rn.f32 	%f2931, %f625, %f612, %f2867;
	fma.rn.f32 	%f2932, %f625, %f613, %f2868;
	fma.rn.f32 	%f2933, %f625, %f614, %f2869;
	fma.rn.f32 	%f2934, %f625, %f615, %f2870;
	fma.rn.f32 	%f2935, %f625, %f616, %f2871;
	fma.rn.f32 	%f2936, %f625, %f617, %f2872;
	fma.rn.f32 	%f2937, %f625, %f618, %f2873;
	fma.rn.f32 	%f2938, %f625, %f619, %f2874;
	// begin inline asm
	{  cvt.f32.f16 %f626, %rs488;}

	// end inline asm
	fma.rn.f32 	%f2939, %f626, %f612, %f2875;
	fma.rn.f32 	%f2940, %f626, %f613, %f2876;
	fma.rn.f32 	%f2941, %f626, %f614, %f2877;
	fma.rn.f32 	%f2942, %f626, %f615, %f2878;
	fma.rn.f32 	%f2943, %f626, %f616, %f2879;
	fma.rn.f32 	%f2944, %f626, %f617, %f2880;
	fma.rn.f32 	%f2945, %f626, %f618, %f2881;
	fma.rn.f32 	%f2946, %f626, %f619, %f2882;
	ld.shared.v4.u32 	{%r578, %r579, %r580, %r581}, [%r353+7128];
	mov.b32 	{%rs489, %rs498}, %r578;
	mov.b32 	{%rs499, %rs500}, %r579;
	mov.b32 	{%rs501, %rs502}, %r580;
	mov.b32 	{%rs503, %rs504}, %r581;
	ld.shared.v4.u32 	{%r582, %r583, %r584, %r585}, [%r365+7128];
	mov.b32 	{%rs490, %rs491}, %r582;
	mov.b32 	{%rs492, %rs493}, %r583;
	mov.b32 	{%rs494, %rs495}, %r584;
	mov.b32 	{%rs496, %rs497}, %r585;
	// begin inline asm
	{  cvt.f32.f16 %f627, %rs489;}

	// end inline asm
	// begin inline asm
	{  cvt.f32.f16 %f628, %rs490;}

	// end inline asm
	fma.rn.f32 	%f2947, %f627, %f628, %f2883;
	// begin inline asm
	{  cvt.f32.f16 %f629, %rs491;}

	// end inline asm
	fma.rn.f32 	%f2948, %f627, %f629, %f2884;
	// begin inline asm
	{  cvt.f32.f16 %f630, %rs492;}

	// end inline asm
	fma.rn.f32 	%f2949, %f627, %f630, %f2885;
	// begin inline asm
	{  cvt.f32.f16 %f631, %rs493;}

	// end inline asm
	fma.rn.f32 	%f2950, %f627, %f631, %f2886;
	// begin inline asm
	{  cvt.f32.f16 %f632, %rs494;}

	// end inline asm
	fma.rn.f32 	%f2951, %f627, %f632, %f2887;
	// begin inline asm
	{  cvt.f32.f16 %f633, %rs495;}

	// end inline asm
	fma.rn.f32 	%f2952, %f627, %f633, %f2888;
	// begin inline asm
	{  cvt.f32.f16 %f634, %rs496;}

	// end inline asm
	fma.rn.f32 	%f2953, %f627, %f634, %f2889;
	// begin inline asm
	{  cvt.f32.f16 %f635, %rs497;}

	// end inline asm
	fma.rn.f32 	%f2954, %f627, %f635, %f2890;
	// begin inline asm
	{  cvt.f32.f16 %f636, %rs498;}

	// end inline asm
	fma.rn.f32 	%f2955, %f636, %f628, %f2891;
	fma.rn.f32 	%f2956, %f636, %f629, %f2892;
	fma.rn.f32 	%f2957, %f636, %f630, %f2893;
	fma.rn.f32 	%f2958, %f636, %f631, %f2894;
	fma.rn.f32 	%f2959, %f636, %f632, %f2895;
	fma.rn.f32 	%f2960, %f636, %f633, %f2896;
	fma.rn.f32 	%f2961, %f636, %f634, %f2897;
	fma.rn.f32 	%f2962, %f636, %f635, %f2898;
	// begin inline asm
	{  cvt.f32.f16 %f637, %rs499;}

	// end inline asm
	fma.rn.f32 	%f2963, %f637, %f628, %f2899;
	fma.rn.f32 	%f2964, %f637, %f629, %f2900;
	fma.rn.f32 	%f2965, %f637, %f630, %f2901;
	fma.rn.f32 	%f2966, %f637, %f631, %f2902;
	fma.rn.f32 	%f2967, %f637, %f632, %f2903;
	fma.rn.f32 	%f2968, %f637, %f633, %f2904;
	fma.rn.f32 	%f2969, %f637, %f634, %f2905;
	fma.rn.f32 	%f2970, %f637, %f635, %f2906;
	// begin inline asm
	{  cvt.f32.f16 %f638, %rs500;}

	// end inline asm
	fma.rn.f32 	%f2971, %f638, %f628, %f2907;
	fma.rn.f32 	%f2972, %f638, %f629, %f2908;
	fma.rn.f32 	%f2973, %f638, %f630, %f2909;
	fma.rn.f32 	%f2974, %f638, %f631, %f2910;
	fma.rn.f32 	%f2975, %f638, %f632, %f2911;
	fma.rn.f32 	%f2976, %f638, %f633, %f2912;
	fma.rn.f32 	%f2977, %f638, %f634, %f2913;
	fma.rn.f32 	%f2978, %f638, %f635, %f2914;
	// begin inline asm
	{  cvt.f32.f16 %f639, %rs501;}

	// end inline asm
	fma.rn.f32 	%f2979, %f639, %f628, %f2915;
	fma.rn.f32 	%f2980, %f639, %f629, %f2916;
	fma.rn.f32 	%f2981, %f639, %f630, %f2917;
	fma.rn.f32 	%f2982, %f639, %f631, %f2918;
	fma.rn.f32 	%f2983, %f639, %f632, %f2919;
	fma.rn.f32 	%f2984, %f639, %f633, %f2920;
	fma.rn.f32 	%f2985, %f639, %f634, %f2921;
	fma.rn.f32 	%f2986, %f639, %f635, %f2922;
	// begin inline asm
	{  cvt.f32.f16 %f640, %rs502;}

	// end inline asm
	fma.rn.f32 	%f2987, %f640, %f628, %f2923;
	fma.rn.f32 	%f2988, %f640, %f629, %f2924;
	fma.rn.f32 	%f2989, %f640, %f630, %f2925;
	fma.rn.f32 	%f2990, %f640, %f631, %f2926;
	fma.rn.f32 	%f2991, %f640, %f632, %f2927;
	fma.rn.f32 	%f2992, %f640, %f633, %f2928;
	fma.rn.f32 	%f2993, %f640, %f634, %f2929;
	fma.rn.f32 	%f2994, %f640, %f635, %f2930;
	// begin inline asm
	{  cvt.f32.f16 %f641, %rs503;}

	// end inline asm
	fma.rn.f32 	%f2995, %f641, %f628, %f2931;
	fma.rn.f32 	%f2996, %f641, %f629, %f2932;
	fma.rn.f32 	%f2997, %f641, %f630, %f2933;
	fma.rn.f32 	%f2998, %f641, %f631, %f2934;
	fma.rn.f32 	%f2999, %f641, %f632, %f2935;
	fma.rn.f32 	%f3000, %f641, %f633, %f2936;
	fma.rn.f32 	%f3001, %f641, %f634, %f2937;
	fma.rn.f32 	%f3002, %f641, %f635, %f2938;
	// begin inline asm
	{  cvt.f32.f16 %f642, %rs504;}

	// end inline asm
	fma.rn.f32 	%f3003, %f642, %f628, %f2939;
	fma.rn.f32 	%f3004, %f642, %f629, %f2940;
	fma.rn.f32 	%f3005, %f642, %f630, %f2941;
	fma.rn.f32 	%f3006, %f642, %f631, %f2942;
	fma.rn.f32 	%f3007, %f642, %f632, %f2943;
	fma.rn.f32 	%f3008, %f642, %f633, %f2944;
	fma.rn.f32 	%f3009, %f642, %f634, %f2945;
	fma.rn.f32 	%f3010, %f642, %f635, %f2946;
	ld.shared.v4.u32 	{%r586, %r587, %r588, %r589}, [%r353+7392];
	mov.b32 	{%rs505, %rs514}, %r586;
	mov.b32 	{%rs515, %rs516}, %r587;
	mov.b32 	{%rs517, %rs518}, %r588;
	mov.b32 	{%rs519, %rs520}, %r589;
	ld.shared.v4.u32 	{%r590, %r591, %r592, %r593}, [%r365+7392];
	mov.b32 	{%rs506, %rs507}, %r590;
	mov.b32 	{%rs508, %rs509}, %r591;
	mov.b32 	{%rs510, %rs511}, %r592;
	mov.b32 	{%rs512, %rs513}, %r593;
	// begin inline asm
	{  cvt.f32.f16 %f643, %rs505;}

	// end inline asm
	// begin inline asm
	{  cvt.f32.f16 %f644, %rs506;}

	// end inline asm
	fma.rn.f32 	%f3011, %f643, %f644, %f2947;
	// begin inline asm
	{  cvt.f32.f16 %f645, %rs507;}

	// end inline asm
	fma.rn.f32 	%f3012, %f643, %f645, %f2948;
	// begin inline asm
	{  cvt.f32.f16 %f646, %rs508;}

	// end inline asm
	fma.rn.f32 	%f3013, %f643, %f646, %f2949;
	// begin inline asm
	{  cvt.f32.f16 %f647, %rs509;}

	// end inline asm
	fma.rn.f32 	%f3014, %f643, %f647, %f2950;
	// begin inline asm
	{  cvt.f32.f16 %f648, %rs510;}

	// end inline asm
	fma.rn.f32 	%f3015, %f643, %f648, %f2951;
	// begin inline asm
	{  cvt.f32.f16 %f649, %rs511;}

	// end inline asm
	fma.rn.f32 	%f3016, %f643, %f649, %f2952;
	// begin inline asm
	{  cvt.f32.f16 %f650, %rs512;}

	// end inline asm
	fma.rn.f32 	%f3017, %f643, %f650, %f2953;
	// begin inline asm
	{  cvt.f32.f16 %f651, %rs513;}

	// end inline asm
	fma.rn.f32 	%f3018, %f643, %f651, %f2954;
	// begin inline asm
	{  cvt.f32.f16 %f652, %rs514;}

	// end inline asm
	fma.rn.f32 	%f3019, %f652, %f644, %f2955;
	fma.rn.f32 	%f3020, %f652, %f645, %f2956;
	fma.rn.f32 	%f3021, %f652, %f646, %f2957;
	fma.rn.f32 	%f3022, %f652, %f647, %f2958;
	fma.rn.f32 	%f3023, %f652, %f648, %f2959;
	fma.rn.f32 	%f3024, %f652, %f649, %f2960;
	fma.rn.f32 	%f3025, %f652, %f650, %f2961;
	fma.rn.f32 	%f3026, %f652, %f651, %f2962;
	// begin inline asm
	{  cvt.f32.f16 %f653, %rs515;}

	// end inline asm
	fma.rn.f32 	%f3027, %f653, %f644, %f2963;
	fma.rn.f32 	%f3028, %f653, %f645, %f2964;
	fma.rn.f32 	%f3029, %f653, %f646, %f2965;
	fma.rn.f32 	%f3030, %f653, %f647, %f2966;
	fma.rn.f32 	%f3031, %f653, %f648, %f2967;
	fma.rn.f32 	%f3032, %f653, %f649, %f2968;
	fma.rn.f32 	%f3033, %f653, %f650, %f2969;
	fma.rn.f32 	%f3034, %f653, %f651, %f2970;
	// begin inline asm
	{  cvt.f32.f16 %f654, %rs516;}

	// end inline asm
	fma.rn.f32 	%f3035, %f654, %f644, %f2971;
	fma.rn.f32 	%f3036, %f654, %f645, %f2972;
	fma.rn.f32 	%f3037, %f654, %f646, %f2973;
	fma.rn.f32 	%f3038, %f654, %f647, %f2974;
	fma.rn.f32 	%f3039, %f654, %f648, %f2975;
	fma.rn.f32 	%f3040, %f654, %f649, %f2976;
	fma.rn.f32 	%f3041, %f654, %f650, %f2977;
	fma.rn.f32 	%f3042, %f654, %f651, %f2978;
	// begin inline asm
	{  cvt.f32.f16 %f655, %rs517;}

	// end inline asm
	fma.rn.f32 	%f3043, %f655, %f644, %f2979;
	fma.rn.f32 	%f3044, %f655, %f645, %f2980;
	fma.rn.f32 	%f3045, %f655, %f646, %f2981;
	fma.rn.f32 	%f3046, %f655, %f647, %f2982;
	fma.rn.f32 	%f3047, %f655, %f648, %f2983;
	fma.rn.f32 	%f3048, %f655, %f649, %f2984;
	fma.rn.f32 	%f3049, %f655, %f650, %f2985;
	fma.rn.f32 	%f3050, %f655, %f651, %f2986;
	// begin inline asm
	{  cvt.f32.f16 %f656, %rs518;}

	// end inline asm
	fma.rn.f32 	%f3051, %f656, %f644, %f2987;
	fma.rn.f32 	%f3052, %f656, %f645, %f2988;
	fma.rn.f32 	%f3053, %f656, %f646, %f2989;
	fma.rn.f32 	%f3054, %f656, %f647, %f2990;
	fma.rn.f32 	%f3055, %f656, %f648, %f2991;
	fma.rn.f32 	%f3056, %f656, %f649, %f2992;
	fma.rn.f32 	%f3057, %f656, %f650, %f2993;
	fma.rn.f32 	%f3058, %f656, %f651, %f2994;
	// begin inline asm
	{  cvt.f32.f16 %f657, %rs519;}

	// end inline asm
	fma.rn.f32 	%f3059, %f657, %f644, %f2995;
	fma.rn.f32 	%f3060, %f657, %f645, %f2996;
	fma.rn.f32 	%f3061, %f657, %f646, %f2997;
	fma.rn.f32 	%f3062, %f657, %f647, %f2998;
	fma.rn.f32 	%f3063, %f657, %f648, %f2999;
	fma.rn.f32 	%f3064, %f657, %f649, %f3000;
	fma.rn.f32 	%f3065, %f657, %f650, %f3001;
	fma.rn.f32 	%f3066, %f657, %f651, %f3002;
	// begin inline asm
	{  cvt.f32.f16 %f658, %rs520;}

	// end inline asm
	fma.rn.f32 	%f3067, %f658, %f644, %f3003;
	fma.rn.f32 	%f3068, %f658, %f645, %f3004;
	fma.rn.f32 	%f3069, %f658, %f646, %f3005;
	fma.rn.f32 	%f3070, %f658, %f647, %f3006;
	fma.rn.f32 	%f3071, %f658, %f648, %f3007;
	fma.rn.f32 	%f3072, %f658, %f649, %f3008;
	fma.rn.f32 	%f3073, %f658, %f650, %f3009;
	fma.rn.f32 	%f3074, %f658, %f651, %f3010;
	ld.shared.v4.u32 	{%r594, %r595, %r596, %r597}, [%r353+7656];
	mov.b32 	{%rs521, %rs530}, %r594;
	mov.b32 	{%rs531, %rs532}, %r595;
	mov.b32 	{%rs533, %rs534}, %r596;
	mov.b32 	{%rs535, %rs536}, %r597;
	ld.shared.v4.u32 	{%r598, %r599, %r600, %r601}, [%r365+7656];
	mov.b32 	{%rs522, %rs523}, %r598;
	mov.b32 	{%rs524, %rs525}, %r599;
	mov.b32 	{%rs526, %rs527}, %r600;
	mov.b32 	{%rs528, %rs529}, %r601;
	// begin inline asm
	{  cvt.f32.f16 %f659, %rs521;}

	// end inline asm
	// begin inline asm
	{  cvt.f32.f16 %f660, %rs522;}

	// end inline asm
	fma.rn.f32 	%f3075, %f659, %f660, %f3011;
	// begin inline asm
	{  cvt.f32.f16 %f661, %rs523;}

	// end inline asm
	fma.rn.f32 	%f3076, %f659, %f661, %f3012;
	// begin inline asm
	{  cvt.f32.f16 %f662, %rs524;}

	// end inline asm
	fma.rn.f32 	%f3077, %f659, %f662, %f3013;
	// begin inline asm
	{  cvt.f32.f16 %f663, %rs525;}

	// end inline asm
	fma.rn.f32 	%f3078, %f659, %f663, %f3014;
	// begin inline asm
	{  cvt.f32.f16 %f664, %rs526;}

	// end inline asm
	fma.rn.f32 	%f3079, %f659, %f664, %f3015;
	// begin inline asm
	{  cvt.f32.f16 %f665, %rs527;}

	// end inline asm
	fma.rn.f32 	%f3080, %f659, %f665, %f3016;
	// begin inline asm
	{  cvt.f32.f16 %f666, %rs528;}

	// end inline asm
	fma.rn.f32 	%f3081, %f659, %f666, %f3017;
	// begin inline asm
	{  cvt.f32.f16 %f667, %rs529;}

	// end inline asm
	fma.rn.f32 	%f3082, %f659, %f667, %f3018;
	// begin inline asm
	{  cvt.f32.f16 %f668, %rs530;}

	// end inline asm
	fma.rn.f32 	%f3083, %f668, %f660, %f3019;
	fma.rn.f32 	%f3084, %f668, %f661, %f3020;
	fma.rn.f32 	%f3085, %f668, %f662, %f3021;
	fma.rn.f32 	%f3086, %f668, %f663, %f3022;
	fma.rn.f32 	%f3087, %f668, %f664, %f3023;
	fma.rn.f32 	%f3088, %f668, %f665, %f3024;
	fma.rn.f32 	%f3089, %f668, %f666, %f3025;
	fma.rn.f32 	%f3090, %f668, %f667, %f3026;
	// begin inline asm
	{  cvt.f32.f16 %f669, %rs531;}

	// end inline asm
	fma.rn.f32 	%f3091, %f669, %f660, %f3027;
	fma.rn.f32 	%f3092, %f669, %f661, %f3028;
	fma.rn.f32 	%f3093, %f669, %f662, %f3029;
	fma.rn.f32 	%f3094, %f669, %f663, %f3030;
	fma.rn.f32 	%f3095, %f669, %f664, %f3031;
	fma.rn.f32 	%f3096, %f669, %f665, %f3032;
	fma.rn.f32 	%f3097, %f669, %f666, %f3033;
	fma.rn.f32 	%f3098, %f669, %f667, %f3034;
	// begin inline asm
	{  cvt.f32.f16 %f670, %rs532;}

	// end inline asm
	fma.rn.f32 	%f3099, %f670, %f660, %f3035;
	fma.rn.f32 	%f3100, %f670, %f661, %f3036;
	fma.rn.f32 	%f3101, %f670, %f662, %f3037;
	fma.rn.f32 	%f3102, %f670, %f663, %f3038;
	fma.rn.f32 	%f3103, %f670, %f664, %f3039;
	fma.rn.f32 	%f3104, %f670, %f665, %f3040;
	fma.rn.f32 	%f3105, %f670, %f666, %f3041;
	fma.rn.f32 	%f3106, %f670, %f667, %f3042;
	// begin inline asm
	{  cvt.f32.f16 %f671, %rs533;}

	// end inline asm
	fma.rn.f32 	%f3107, %f671, %f660, %f3043;
	fma.rn.f32 	%f3108, %f671, %f661, %f3044;
	fma.rn.f32 	%f3109, %f671, %f662, %f3045;
	fma.rn.f32 	%f3110, %f671, %f663, %f3046;
	fma.rn.f32 	%f3111, %f671, %f664, %f3047;
	fma.rn.f32 	%f3112, %f671, %f665, %f3048;
	fma.rn.f32 	%f3113, %f671, %f666, %f3049;
	fma.rn.f32 	%f3114, %f671, %f667, %f3050;
	// begin inline asm
	{  cvt.f32.f16 %f672, %rs534;}

	// end inline asm
	fma.rn.f32 	%f3115, %f672, %f660, %f3051;
	fma.rn.f32 	%f3116, %f672, %f661, %f3052;
	fma.rn.f32 	%f3117, %f672, %f662, %f3053;
	fma.rn.f32 	%f3118, %f672, %f663, %f3054;
	fma.rn.f32 	%f3119, %f672, %f664, %f3055;
	fma.rn.f32 	%f3120, %f672, %f665, %f3056;
	fma.rn.f32 	%f3121, %f672, %f666, %f3057;
	fma.rn.f32 	%f3122, %f672, %f667, %f3058;
	// begin inline asm
	{  cvt.f32.f16 %f673, %rs535;}

	// end inline asm
	fma.rn.f32 	%f3123, %f673, %f660, %f3059;
	fma.rn.f32 	%f3124, %f673, %f661, %f3060;
	fma.rn.f32 	%f3125, %f673, %f662, %f3061;
	fma.rn.f32 	%f3126, %f673, %f663, %f3062;
	fma.rn.f32 	%f3127, %f673, %f664, %f3063;
	fma.rn.f32 	%f3128, %f673, %f665, %f3064;
	fma.rn.f32 	%f3129, %f673, %f666, %f3065;
	fma.rn.f32 	%f3130, %f673, %f667, %f3066;
	// begin inline asm
	{  cvt.f32.f16 %f674, %rs536;}

	// end inline asm
	fma.rn.f32 	%f3131, %f674, %f660, %f3067;
	fma.rn.f32 	%f3132, %f674, %f661, %f3068;
	fma.rn.f32 	%f3133, %f674, %f662, %f3069;
	fma.rn.f32 	%f3134, %f674, %f663, %f3070;
	fma.rn.f32 	%f3135, %f674, %f664, %f3071;
	fma.rn.f32 	%f3136, %f674, %f665, %f3072;
	fma.rn.f32 	%f3137, %f674, %f666, %f3073;
	fma.rn.f32 	%f3138, %f674, %f667, %f3074;
	ld.shared.v4.u32 	{%r602, %r603, %r604, %r605}, [%r353+7920];
	mov.b32 	{%rs537, %rs546}, %r602;
	mov.b32 	{%rs547, %rs548}, %r603;
	mov.b32 	{%rs549, %rs550}, %r604;
	mov.b32 	{%rs551, %rs552}, %r605;
	ld.shared.v4.u32 	{%r606, %r607, %r608, %r609}, [%r365+7920];
	mov.b32 	{%rs538, %rs539}, %r606;
	mov.b32 	{%rs540, %rs541}, %r607;
	mov.b32 	{%rs542, %rs543}, %r608;
	mov.b32 	{%rs544, %rs545}, %r609;
	// begin inline asm
	{  cvt.f32.f16 %f675, %rs537;}

	// end inline asm
	// begin inline asm
	{  cvt.f32.f16 %f676, %rs538;}

	// end inline asm
	fma.rn.f32 	%f3139, %f675, %f676, %f3075;
	// begin inline asm
	{  cvt.f32.f16 %f677, %rs539;}

	// end inline asm
	fma.rn.f32 	%f3140, %f675, %f677, %f3076;
	// begin inline asm
	{  cvt.f32.f16 %f678, %rs540;}

	// end inline asm
	fma.rn.f32 	%f3141, %f675, %f678, %f3077;
	// begin inline asm
	{  cvt.f32.f16 %f679, %rs541;}

	// end inline asm
	fma.rn.f32 	%f3142, %f675, %f679, %f3078;
	// begin inline asm
	{  cvt.f32.f16 %f680, %rs542;}

	// end inline asm
	fma.rn.f32 	%f3143, %f675, %f680, %f3079;
	// begin inline asm
	{  cvt.f32.f16 %f681, %rs543;}

	// end inline asm
	fma.rn.f32 	%f3144, %f675, %f681, %f3080;
	// begin inline asm
	{  cvt.f32.f16 %f682, %rs544;}

	// end inline asm
	fma.rn.f32 	%f3145, %f675, %f682, %f3081;
	// begin inline asm
	{  cvt.f32.f16 %f683, %rs545;}

	// end inline asm
	fma.rn.f32 	%f3146, %f675, %f683, %f3082;
	// begin inline asm
	{  cvt.f32.f16 %f684, %rs546;}

	// end inline asm
	fma.rn.f32 	%f3147, %f684, %f676, %f3083;
	fma.rn.f32 	%f3148, %f684, %f677, %f3084;
	fma.rn.f32 	%f3149, %f684, %f678, %f3085;
	fma.rn.f32 	%f3150, %f684, %f679, %f3086;
	fma.rn.f32 	%f3151, %f684, %f680, %f3087;
	fma.rn.f32 	%f3152, %f684, %f681, %f3088;
	fma.rn.f32 	%f3153, %f684, %f682, %f3089;
	fma.rn.f32 	%f3154, %f684, %f683, %f3090;
	// begin inline asm
	{  cvt.f32.f16 %f685, %rs547;}

	// end inline asm
	fma.rn.f32 	%f3155, %f685, %f676, %f3091;
	fma.rn.f32 	%f3156, %f685, %f677, %f3092;
	fma.rn.f32 	%f3157, %f685, %f678, %f3093;
	fma.rn.f32 	%f3158, %f685, %f679, %f3094;
	fma.rn.f32 	%f3159, %f685, %f680, %f3095;
	fma.rn.f32 	%f3160, %f685, %f681, %f3096;
	fma.rn.f32 	%f3161, %f685, %f682, %f3097;
	fma.rn.f32 	%f3162, %f685, %f683, %f3098;
	// begin inline asm
	{  cvt.f32.f16 %f686, %rs548;}

	// end inline asm
	fma.rn.f32 	%f3163, %f686, %f676, %f3099;
	fma.rn.f32 	%f3164, %f686, %f677, %f3100;
	fma.rn.f32 	%f3165, %f686, %f678, %f3101;
	fma.rn.f32 	%f3166, %f686, %f679, %f3102;
	fma.rn.f32 	%f3167, %f686, %f680, %f3103;
	fma.rn.f32 	%f3168, %f686, %f681, %f3104;
	fma.rn.f32 	%f3169, %f686, %f682, %f3105;
	fma.rn.f32 	%f3170, %f686, %f683, %f3106;
	// begin inline asm
	{  cvt.f32.f16 %f687, %rs549;}

	// end inline asm
	fma.rn.f32 	%f3171, %f687, %f676, %f3107;
	fma.rn.f32 	%f3172, %f687, %f677, %f3108;
	fma.rn.f32 	%f3173, %f687, %f678, %f3109;
	fma.rn.f32 	%f3174, %f687, %f679, %f3110;
	fma.rn.f32 	%f3175, %f687, %f680, %f3111;
	fma.rn.f32 	%f3176, %f687, %f681, %f3112;
	fma.rn.f32 	%f3177, %f687, %f682, %f3113;
	fma.rn.f32 	%f3178, %f687, %f683, %f3114;
	// begin inline asm
	{  cvt.f32.f16 %f688, %rs550;}

	// end inline asm
	fma.rn.f32 	%f3179, %f688, %f676, %f3115;
	fma.rn.f32 	%f3180, %f688, %f677, %f3116;
	fma.rn.f32 	%f3181, %f688, %f678, %f3117;
	fma.rn.f32 	%f3182, %f688, %f679, %f3118;
	fma.rn.f32 	%f3183, %f688, %f680, %f3119;
	fma.rn.f32 	%f3184, %f688, %f681, %f3120;
	fma.rn.f32 	%f3185, %f688, %f682, %f3121;
	fma.rn.f32 	%f3186, %f688, %f683, %f3122;
	// begin inline asm
	{  cvt.f32.f16 %f689, %rs551;}

	// end inline asm
	fma.rn.f32 	%f3187, %f689, %f676, %f3123;
	fma.rn.f32 	%f3188, %f689, %f677, %f3124;
	fma.rn.f32 	%f3189, %f689, %f678, %f3125;
	fma.rn.f32 	%f3190, %f689, %f679, %f3126;
	fma.rn.f32 	%f3191, %f689, %f680, %f3127;
	fma.rn.f32 	%f3192, %f689, %f681, %f3128;
	fma.rn.f32 	%f3193, %f689, %f682, %f3129;
	fma.rn.f32 	%f3194, %f689, %f683, %f3130;
	// begin inline asm
	{  cvt.f32.f16 %f690, %rs552;}

	// end inline asm
	fma.rn.f32 	%f3195, %f690, %f676, %f3131;
	fma.rn.f32 	%f3196, %f690, %f677, %f3132;
	fma.rn.f32 	%f3197, %f690, %f678, %f3133;
	fma.rn.f32 	%f3198, %f690, %f679, %f3134;
	fma.rn.f32 	%f3199, %f690, %f680, %f3135;
	fma.rn.f32 	%f3200, %f690, %f681, %f3136;
	fma.rn.f32 	%f3201, %f690, %f682, %f3137;
	fma.rn.f32 	%f3202, %f690, %f683, %f3138;
	ld.shared.v4.u32 	{%r610, %r611, %r612, %r613}, [%r353+8184];
	mov.b32 	{%rs553, %rs562}, %r610;
	mov.b32 	{%rs563, %rs564}, %r611;
	mov.b32 	{%rs565, %rs566}, %r612;
	mov.b32 	{%rs567, %rs568}, %r613;
	ld.shared.v4.u32 	{%r614, %r615, %r616, %r617}, [%r365+8184];
	mov.b32 	{%rs554, %rs555}, %r614;
	mov.b32 	{%rs556, %rs557}, %r615;
	mov.b32 	{%rs558, %rs559}, %r616;
	mov.b32 	{%rs560, %rs561}, %r617;
	// begin inline asm
	{  cvt.f32.f16 %f691, %rs553;}

	// end inline asm
	// begin inline asm
	{  cvt.f32.f16 %f692, %rs554;}

	// end inline asm
	fma.rn.f32 	%f3203, %f691, %f692, %f3139;
	// begin inline asm
	{  cvt.f32.f16 %f693, %rs555;}

	// end inline asm
	fma.rn.f32 	%f3204, %f691, %f693, %f3140;
	// begin inline asm
	{  cvt.f32.f16 %f694, %rs556;}

	// end inline asm
	fma.rn.f32 	%f3205, %f691, %f694, %f3141;
	// begin inline asm
	{  cvt.f32.f16 %f695, %rs557;}

	// end inline asm
	fma.rn.f32 	%f3206, %f691, %f695, %f3142;
	// begin inline asm
	{  cvt.f32.f16 %f696, %rs558;}

	// end inline asm
	fma.rn.f32 	%f3207, %f691, %f696, %f3143;
	// begin inline asm
	{  cvt.f32.f16 %f697, %rs559;}

	// end inline asm
	fma.rn.f32 	%f3208, %f691, %f697, %f3144;
	// begin inline asm
	{  cvt.f32.f16 %f698, %rs560;}

	// end inline asm
	fma.rn.f32 	%f3209, %f691, %f698, %f3145;
	// begin inline asm
	{  cvt.f32.f16 %f699, %rs561;}

	// end inline asm
	fma.rn.f32 	%f3210, %f691, %f699, %f3146;
	// begin inline asm
	{  cvt.f32.f16 %f700, %rs562;}

	// end inline asm
	fma.rn.f32 	%f3211, %f700, %f692, %f3147;
	fma.rn.f32 	%f3212, %f700, %f693, %f3148;
	fma.rn.f32 	%f3213, %f700, %f694, %f3149;
	fma.rn.f32 	%f3214, %f700, %f695, %f3150;
	fma.rn.f32 	%f3215, %f700, %f696, %f3151;
	fma.rn.f32 	%f3216, %f700, %f697, %f3152;
	fma.rn.f32 	%f3217, %f700, %f698, %f3153;
	fma.rn.f32 	%f3218, %f700, %f699, %f3154;
	// begin inline asm
	{  cvt.f32.f16 %f701, %rs563;}

	// end inline asm
	fma.rn.f32 	%f3219, %f701, %f692, %f3155;
	fma.rn.f32 	%f3220, %f701, %f693, %f3156;
	fma.rn.f32 	%f3221, %f701, %f694, %f3157;
	fma.rn.f32 	%f3222, %f701, %f695, %f3158;
	fma.rn.f32 	%f3223, %f701, %f696, %f3159;
	fma.rn.f32 	%f3224, %f701, %f697, %f3160;
	fma.rn.f32 	%f3225, %f701, %f698, %f3161;
	fma.rn.f32 	%f3226, %f701, %f699, %f3162;
	// begin inline asm
	{  cvt.f32.f16 %f702, %rs564;}

	// end inline asm
	fma.rn.f32 	%f3227, %f702, %f692, %f3163;
	fma.rn.f32 	%f3228, %f702, %f693, %f3164;
	fma.rn.f32 	%f3229, %f702, %f694, %f3165;
	fma.rn.f32 	%f3230, %f702, %f695, %f3166;
	fma.rn.f32 	%f3231, %f702, %f696, %f3167;
	fma.rn.f32 	%f3232, %f702, %f697, %f3168;
	fma.rn.f32 	%f3233, %f702, %f698, %f3169;
	fma.rn.f32 	%f3234, %f702, %f699, %f3170;
	// begin inline asm
	{  cvt.f32.f16 %f703, %rs565;}

	// end inline asm
	fma.rn.f32 	%f3235, %f703, %f692, %f3171;
	fma.rn.f32 	%f3236, %f703, %f693, %f3172;
	fma.rn.f32 	%f3237, %f703, %f694, %f3173;
	fma.rn.f32 	%f3238, %f703, %f695, %f3174;
	fma.rn.f32 	%f3239, %f703, %f696, %f3175;
	fma.rn.f32 	%f3240, %f703, %f697, %f3176;
	fma.rn.f32 	%f3241, %f703, %f698, %f3177;
	fma.rn.f32 	%f3242, %f703, %f699, %f3178;
	// begin inline asm
	{  cvt.f32.f16 %f704, %rs566;}

	// end inline asm
	fma.rn.f32 	%f3243, %f704, %f692, %f3179;
	fma.rn.f32 	%f3244, %f704, %f693, %f3180;
	fma.rn.f32 	%f3245, %f704, %f694, %f3181;
	fma.rn.f32 	%f3246, %f704, %f695, %f3182;
	fma.rn.f32 	%f3247, %f704, %f696, %f3183;
	fma.rn.f32 	%f3248, %f704, %f697, %f3184;
	fma.rn.f32 	%f3249, %f704, %f698, %f3185;
	fma.rn.f32 	%f3250, %f704, %f699, %f3186;
	// begin inline asm
	{  cvt.f32.f16 %f705, %rs567;}

	// end inline asm
	fma.rn.f32 	%f3251, %f705, %f692, %f3187;
	fma.rn.f32 	%f3252, %f705, %f693, %f3188;
	fma.rn.f32 	%f3253, %f705, %f694, %f3189;
	fma.rn.f32 	%f3254, %f705, %f695, %f3190;
	fma.rn.f32 	%f3255, %f705, %f696, %f3191;
	fma.rn.f32 	%f3256, %f705, %f697, %f3192;
	fma.rn.f32 	%f3257, %f705, %f698, %f3193;
	fma.rn.f32 	%f3258, %f705, %f699, %f3194;
	// begin inline asm
	{  cvt.f32.f16 %f706, %rs568;}

	// end inline asm
	fma.rn.f32 	%f3259, %f706, %f692, %f3195;
	fma.rn.f32 	%f3260, %f706, %f693, %f3196;
	fma.rn.f32 	%f3261, %f706, %f694, %f3197;
	fma.rn.f32 	%f3262, %f706, %f695, %f3198;
	fma.rn.f32 	%f3263, %f706, %f696, %f3199;
	fma.rn.f32 	%f3264, %f706, %f697, %f3200;
	fma.rn.f32 	%f3265, %f706, %f698, %f3201;
	fma.rn.f32 	%f3266, %f706, %f699, %f3202;
	ld.shared.v4.u32 	{%r618, %r619, %r620, %r621}, [%r353+8448];
	mov.b32 	{%rs569, %rs578}, %r618;
	mov.b32 	{%rs579, %rs580}, %r619;
	mov.b32 	{%rs581, %rs582}, %r620;
	mov.b32 	{%rs583, %rs584}, %r621;
	ld.shared.v4.u32 	{%r622, %r623, %r624, %r625}, [%r365+8448];
	mov.b32 	{%rs570, %rs571}, %r622;
	mov.b32 	{%rs572, %rs573}, %r623;
	mov.b32 	{%rs574, %rs575}, %r624;
	mov.b32 	{%rs576, %rs577}, %r625;
	// begin inline asm
	{  cvt.f32.f16 %f707, %rs569;}

	// end inline asm
	// begin inline asm
	{  cvt.f32.f16 %f708, %rs570;}

	// end inline asm
	fma.rn.f32 	%f3267, %f707, %f708, %f3203;
	// begin inline asm
	{  cvt.f32.f16 %f709, %rs571;}

	// end inline asm
	fma.rn.f32 	%f3268, %f707, %f709, %f3204;
	// begin inline asm
	{  cvt.f32.f16 %f710, %rs572;}

	// end inline asm
	fma.rn.f32 	%f3269, %f707, %f710, %f3205;
	// begin inline asm
	{  cvt.f32.f16 %f711, %rs573;}

	// end inline asm
	fma.rn.f32 	%f3270, %f707, %f711, %f3206;
	// begin inline asm
	{  cvt.f32.f16 %f712, %rs574;}

	// end inline asm
	fma.rn.f32 	%f3271, %f707, %f712, %f3207;
	// begin inline asm
	{  cvt.f32.f16 %f713, %rs575;}

	// end inline asm
	fma.rn.f32 	%f3272, %f707, %f713, %f3208;
	// begin inline asm
	{  cvt.f32.f16 %f714, %rs576;}

	// end inline asm
	fma.rn.f32 	%f3273, %f707, %f714, %f3209;
	// begin inline asm
	{  cvt.f32.f16 %f715, %rs577;}

	// end inline asm
	fma.rn.f32 	%f3274, %f707, %f715, %f3210;
	// begin inline asm
	{  cvt.f32.f16 %f716, %rs578;}

	// end inline asm
	fma.rn.f32 	%f3275, %f716, %f708, %f3211;
	fma.rn.f32 	%f3276, %f716, %f709, %f3212;
	fma.rn.f32 	%f3277, %f716, %f710, %f3213;
	fma.rn.f32 	%f3278, %f716, %f711, %f3214;
	fma.rn.f32 	%f3279, %f716, %f712, %f3215;
	fma.rn.f32 	%f3280, %f716, %f713, %f3216;
	fma.rn.f32 	%f3281, %f716, %f714, %f3217;
	fma.rn.f32 	%f3282, %f716, %f715, %f3218;
	// begin inline asm
	{  cvt.f32.f16 %f717, %rs579;}

	// end inline asm
	fma.rn.f32 	%f3283, %f717, %f708, %f3219;
	fma.rn.f32 	%f3284, %f717, %f709, %f3220;
	fma.rn.f32 	%f3285, %f717, %f710, %f3221;
	fma.rn.f32 	%f3286, %f717, %f711, %f3222;
	fma.rn.f32 	%f3287, %f717, %f712, %f3223;
	fma.rn.f32 	%f3288, %f717, %f713, %f3224;
	fma.rn.f32 	%f3289, %f717, %f714, %f3225;
	fma.rn.f32 	%f3290, %f717, %f715, %f3226;
	// begin inline asm
	{  cvt.f32.f16 %f718, %rs580;}

	// end inline asm
	fma.rn.f32 	%f3291, %f718, %f708, %f3227;
	fma.rn.f32 	%f3292, %f718, %f709, %f3228;
	fma.rn.f32 	%f3293, %f718, %f710, %f3229;
	fma.rn.f32 	%f3294, %f718, %f711, %f3230;
	fma.rn.f32 	%f3295, %f718, %f712, %f3231;
	fma.rn.f32 	%f3296, %f718, %f713, %f3232;
	fma.rn.f32 	%f3297, %f718, %f714, %f3233;
	fma.rn.f32 	%f3298, %f718, %f715, %f3234;
	// begin inline asm
	{  cvt.f32.f16 %f719, %rs581;}

	// end inline asm
	fma.rn.f32 	%f3299, %f719, %f708, %f3235;
	fma.rn.f32 	%f3300, %f719, %f709, %f3236;
	fma.rn.f32 	%f3301, %f719, %f710, %f3237;
	fma.rn.f32 	%f3302, %f719, %f711, %f3238;
	fma.rn.f32 	%f3303, %f719, %f712, %f3239;
	fma.rn.f32 	%f3304, %f719, %f713, %f3240;
	fma.rn.f32 	%f3305, %f719, %f714, %f3241;
	fma.rn.f32 	%f3306, %f719, %f715, %f3242;
	// begin inline asm
	{  cvt.f32.f16 %f720, %rs582;}

	// end inline asm
	fma.rn.f32 	%f3307, %f720, %f708, %f3243;
	fma.rn.f32 	%f3308, %f720, %f709, %f3244;
	fma.rn.f32 	%f3309, %f720, %f710, %f3245;
	fma.rn.f32 	%f3310, %f720, %f711, %f3246;
	fma.rn.f32 	%f3311, %f720, %f712, %f3247;
	fma.rn.f32 	%f3312, %f720, %f713, %f3248;
	fma.rn.f32 	%f3313, %f720, %f714, %f3249;
	fma.rn.f32 	%f3314, %f720, %f715, %f3250;
	// begin inline asm
	{  cvt.f32.f16 %f721, %rs583;}

	// end inline asm
	fma.rn.f32 	%f3315, %f721, %f708, %f3251;
	fma.rn.f32 	%f3316, %f721, %f709, %f3252;
	fma.rn.f32 	%f3317, %f721, %f710, %f3253;
	fma.rn.f32 	%f3318, %f721, %f711, %f3254;
	fma.rn.f32 	%f3319, %f721, %f712, %f3255;
	fma.rn.f32 	%f3320, %f721, %f713, %f3256;
	fma.rn.f32 	%f3321, %f721, %f714, %f3257;
	fma.rn.f32 	%f3322, %f721, %f715, %f3258;
	// begin inline asm
	{  cvt.f32.f16 %f722, %rs584;}

	// end inline asm
	fma.rn.f32 	%f3323, %f722, %f708, %f3259;
	fma.rn.f32 	%f3324, %f722, %f709, %f3260;
	fma.rn.f32 	%f3325, %f722, %f710, %f3261;
	fma.rn.f32 	%f3326, %f722, %f711, %f3262;
	fma.rn.f32 	%f3327, %f722, %f712, %f3263;
	fma.rn.f32 	%f3328, %f722, %f713, %f3264;
	fma.rn.f32 	%f3329, %f722, %f714, %f3265;
	fma.rn.f32 	%f3330, %f722, %f715, %f3266;
	ld.shared.v4.u32 	{%r626, %r627, %r628, %r629}, [%r353+8712];
	mov.b32 	{%rs585, %rs594}, %r626;
	mov.b32 	{%rs595, %rs596}, %r627;
	mov.b32 	{%rs597, %rs598}, %r628;
	mov.b32 	{%rs599, %rs600}, %r629;
	ld.shared.v4.u32 	{%r630, %r631, %r632, %r633}, [%r365+8712];
	mov.b32 	{%rs586, %rs587}, %r630;
	mov.b32 	{%rs588, %rs589}, %r631;
	mov.b32 	{%rs590, %rs591}, %r632;
	mov.b32 	{%rs592, %rs593}, %r633;
	// begin inline asm
	{  cvt.f32.f16 %f723, %rs585;}

	// end inline asm
	// begin inline asm
	{  cvt.f32.f16 %f724, %rs586;}

	// end inline asm
	fma.rn.f32 	%f3331, %f723, %f724, %f3267;
	// begin inline asm
	{  cvt.f32.f16 %f725, %rs587;}

	// end inline asm
	fma.rn.f32 	%f3332, %f723, %f725, %f3268;
	// begin inline asm
	{  cvt.f32.f16 %f726, %rs588;}

	// end inline asm
	fma.rn.f32 	%f3333, %f723, %f726, %f3269;
	// begin inline asm
	{  cvt.f32.f16 %f727, %rs589;}

	// end inline asm
	fma.rn.f32 	%f3334, %f723, %f727, %f3270;
	// begin inline asm
	{  cvt.f32.f16 %f728, %rs590;}

	// end inline asm
	fma.rn.f32 	%f3335, %f723, %f728, %f3271;
	// begin inline asm
	{  cvt.f32.f16 %f729, %rs591;}

	// end inline asm
	fma.rn.f32 	%f3336, %f723, %f729, %f3272;
	// begin inline asm
	{  cvt.f32.f16 %f730, %rs592;}

	// end inline asm
	fma.rn.f32 	%f3337, %f723, %f730, %f3273;
	// begin inline asm
	{  cvt.f32.f16 %f731, %rs593;}

	// end inline asm
	fma.rn.f32 	%f3338, %f723, %f731, %f3274;
	// begin inline asm
	{  cvt.f32.f16 %f732, %rs594;}

	// end inline asm
	fma.rn.f32 	%f3339, %f732, %f724, %f3275;
	fma.rn.f32 	%f3340, %f732, %f725, %f3276;
	fma.rn.f32 	%f3341, %f732, %f726, %f3277;
	fma.rn.f32 	%f3342, %f732, %f727, %f3278;
	fma.rn.f32 	%f3343, %f732, %f728, %f3279;
	fma.rn.f32 	%f3344, %f732, %f729, %f3280;
	fma.rn.f32 	%f3345, %f732, %f730, %f3281;
	fma.rn.f32 	%f3346, %f732, %f731, %f3282;
	// begin inline asm
	{  cvt.f32.f16 %f733, %rs595;}

	// end inline asm
	fma.rn.f32 	%f3347, %f733, %f724, %f3283;
	fma.rn.f32 	%f3348, %f733, %f725, %f3284;
	fma.rn.f32 	%f3349, %f733, %f726, %f3285;
	fma.rn.f32 	%f3350, %f733, %f727, %f3286;
	fma.rn.f32 	%f3351, %f733, %f728, %f3287;
	fma.rn.f32 	%f3352, %f733, %f729, %f3288;
	fma.rn.f32 	%f3353, %f733, %f730, %f3289;
	fma.rn.f32 	%f3354, %f733, %f731, %f3290;
	// begin inline asm
	{  cvt.f32.f16 %f734, %rs596;}

	// end inline asm
	fma.rn.f32 	%f3355, %f734, %f724, %f3291;
	fma.rn.f32 	%f3356, %f734, %f725, %f3292;
	fma.rn.f32 	%f3357, %f734, %f726, %f3293;
	fma.rn.f32 	%f3358, %f734, %f727, %f3294;
	fma.rn.f32 	%f3359, %f734, %f728, %f3295;
	fma.rn.f32 	%f3360, %f734, %f729, %f3296;
	fma.rn.f32 	%f3361, %f734, %f730, %f3297;
	fma.rn.f32 	%f3362, %f734, %f731, %f3298;
	// begin inline asm
	{  cvt.f32.f16 %f735, %rs597;}

	// end inline asm
	fma.rn.f32 	%f3363, %f735, %f724, %f3299;
	fma.rn.f32 	%f3364, %f735, %f725, %f3300;
	fma.rn.f32 	%f3365, %f735, %f726, %f3301;
	fma.rn.f32 	%f3366, %f735, %f727, %f3302;
	fma.rn.f32 	%f3367, %f735, %f728, %f3303;
	fma.rn.f32 	%f3368, %f735, %f729, %f3304;
	fma.rn.f32 	%f3369, %f735, %f730, %f3305;
	fma.rn.f32 	%f3370, %f735, %f731, %f3306;
	// begin inline asm
	{  cvt.f32.f16 %f736, %rs598;}

	// end inline asm
	fma.rn.f32 	%f3371, %f736, %f724, %f3307;
	fma.rn.f32 	%f3372, %f736, %f725, %f3308;
	fma.rn.f32 	%f3373, %f736, %f726, %f3309;
	fma.rn.f32 	%f3374, %f736, %f727, %f3310;
	fma.rn.f32 	%f3375, %f736, %f728, %f3311;
	fma.rn.f32 	%f3376, %f736, %f729, %f3312;
	fma.rn.f32 	%f3377, %f736, %f730, %f3313;
	fma.rn.f32 	%f3378, %f736, %f731, %f3314;
	// begin inline asm
	{  cvt.f32.f16 %f737, %rs599;}

	// end inline asm
	fma.rn.f32 	%f3379, %f737, %f724, %f3315;
	fma.rn.f32 	%f3380, %f737, %f725, %f3316;
	fma.rn.f32 	%f3381, %f737, %f726, %f3317;
	fma.rn.f32 	%f3382, %f737, %f727, %f3318;
	fma.rn.f32 	%f3383, %f737, %f728, %f3319;
	fma.rn.f32 	%f3384, %f737, %f729, %f3320;
	fma.rn.f32 	%f3385, %f737, %f730, %f3321;
	fma.rn.f32 	%f3386, %f737, %f731, %f3322;
	// begin inline asm
	{  cvt.f32.f16 %f738, %rs600;}

	// end inline asm
	fma.rn.f32 	%f3387, %f738, %f724, %f3323;
	fma.rn.f32 	%f3388, %f738, %f725, %f3324;
	fma.rn.f32 	%f3389, %f738, %f726, %f3325;
	fma.rn.f32 	%f3390, %f738, %f727, %f3326;
	fma.rn.f32 	%f3391, %f738, %f728, %f3327;
	fma.rn.f32 	%f3392, %f738, %f729, %f3328;
	fma.rn.f32 	%f3393, %f738, %f730, %f3329;
	fma.rn.f32 	%f3394, %f738, %f731, %f3330;
	ld.shared.v4.u32 	{%r634, %r635, %r636, %r637}, [%r353+8976];
	mov.b32 	{%rs601, %rs610}, %r634;
	mov.b32 	{%rs611, %rs612}, %r635;
	mov.b32 	{%rs613, %rs614}, %r636;
	mov.b32 	{%rs615, %rs616}, %r637;
	ld.shared.v4.u32 	{%r638, %r639, %r640, %r641}, [%r365+8976];
	mov.b32 	{%rs602, %rs603}, %r638;
	mov.b32 	{%rs604, %rs605}, %r639;
	mov.b32 	{%rs606, %rs607}, %r640;
	mov.b32 	{%rs608, %rs609}, %r641;
	// begin inline asm
	{  cvt.f32.f16 %f739, %rs601;}

	// end inline asm
	// begin inline asm
	{  cvt.f32.f16 %f740, %rs602;}

	// end inline asm
	fma.rn.f32 	%f3395, %f739, %f740, %f3331;
	// begin inline asm
	{  cvt.f32.f16 %f741, %rs603;}

	// end inline asm
	fma.rn.f32 	%f3396, %f739, %f741, %f3332;
	// begin inline asm
	{  cvt.f32.f16 %f742, %rs604;}

	// end inline asm
	fma.rn.f32 	%f3397, %f739, %f742, %f3333;
	// begin inline asm
	{  cvt.f32.f16 %f743, %rs605;}

	// end inline asm
	fma.rn.f32 	%f3398, %f739, %f743, %f3334;
	// begin inline asm
	{  cvt.f32.f16 %f744, %rs606;}

	// end inline asm
	fma.rn.f32 	%f3399, %f739, %f744, %f3335;
	// begin inline asm
	{  cvt.f32.f16 %f745, %rs607;}

	// end inline asm
	fma.rn.f32 	%f3400, %f739, %f745, %f3336;
	// begin inline asm
	{  cvt.f32.f16 %f746, %rs608;}

	// end inline asm
	fma.rn.f32 	%f3401, %f739, %f746, %f3337;
	// begin inline asm
	{  cvt.f32.f16 %f747, %rs609;}

	// end inline asm
	fma.rn.f32 	%f3402, %f739, %f747, %f3338;
	// begin inline asm
	{  cvt.f32.f16 %f748, %rs610;}

	// end inline asm
	fma.rn.f32 	%f3403, %f748, %f740, %f3339;
	fma.rn.f32 	%f3404, %f748, %f741, %f3340;
	fma.rn.f32 	%f3405, %f748, %f742, %f3341;
	fma.rn.f32 	%f3406, %f748, %f743, %f3342;
	fma.rn.f32 	%f3407, %f748, %f744, %f3343;
	fma.rn.f32 	%f3408, %f748, %f745, %f3344;
	fma.rn.f32 	%f3409, %f748, %f746, %f3345;
	fma.rn.f32 	%f3410, %f748, %f747, %f3346;
	// begin inline asm
	{  cvt.f32.f16 %f749, %rs611;}

	// end inline asm
	fma.rn.f32 	%f3411, %f749, %f740, %f3347;
	fma.rn.f32 	%f3412, %f749, %f741, %f3348;
	fma.rn.f32 	%f3413, %f749, %f742, %f3349;
	fma.rn.f32 	%f3414, %f749, %f743, %f3350;
	fma.rn.f32 	%f3415, %f749, %f744, %f3351;
	fma.rn.f32 	%f3416, %f749, %f745, %f3352;
	fma.rn.f32 	%f3417, %f749, %f746, %f3353;
	fma.rn.f32 	%f3418, %f749, %f747, %f3354;
	// begin inline asm
	{  cvt.f32.f16 %f750, %rs612;}

	// end inline asm
	fma.rn.f32 	%f3419, %f750, %f740, %f3355;
	fma.rn.f32 	%f3420, %f750, %f741, %f3356;
	fma.rn.f32 	%f3421, %f750, %f742, %f3357;
	fma.rn.f32 	%f3422, %f750, %f743, %f3358;
	fma.rn.f32 	%f3423, %f750, %f744, %f3359;
	fma.rn.f32 	%f3424, %f750, %f745, %f3360;
	fma.rn.f32 	%f3425, %f750, %f746, %f3361;
	fma.rn.f32 	%f3426, %f750, %f747, %f3362;
	// begin inline asm
	{  cvt.f32.f16 %f751, %rs613;}

	// end inline asm
	fma.rn.f32 	%f3427, %f751, %f740, %f3363;
	fma.rn.f32 	%f3428, %f751, %f741, %f3364;
	fma.rn.f32 	%f3429, %f751, %f742, %f3365;
	fma.rn.f32 	%f3430, %f751, %f743, %f3366;
	fma.rn.f32 	%f3431, %f751, %f744, %f3367;
	fma.rn.f32 	%f3432, %f751, %f745, %f3368;
	fma.rn.f32 	%f3433, %f751, %f746, %f3369;
	fma.rn.f32 	%f3434, %f751, %f747, %f3370;
	// begin inline asm
	{  cvt.f32.f16 %f752, %rs614;}

	// end inline asm
	fma.rn.f32 	%f3435, %f752, %f740, %f3371;
	fma.rn.f32 	%f3436, %f752, %f741, %f3372;
	fma.rn.f32 	%f3437, %f752, %f742, %f3373;
	fma.rn.f32 	%f3438, %f752, %f743, %f3374;
	fma.rn.f32 	%f3439, %f752, %f744, %f3375;
	fma.rn.f32 	%f3440, %f752, %f745, %f3376;
	fma.rn.f32 	%f3441, %f752, %f746, %f3377;
	fma.rn.f32 	%f3442, %f752, %f747, %f3378;
	// begin inline asm
	{  cvt.f32.f16 %f753, %rs615;}

	// end inline asm
	fma.rn.f32 	%f3443, %f753, %f740, %f3379;
	fma.rn.f32 	%f3444, %f753, %f741, %f3380;
	fma.rn.f32 	%f3445, %f753, %f742, %f3381;
	fma.rn.f32 	%f3446, %f753, %f743, %f3382;
	fma.rn.f32 	%f3447, %f753, %f744, %f3383;
	fma.rn.f32 	%f3448, %f753, %f745, %f3384;
	fma.rn.f32 	%f3449, %f753, %f746, %f3385;
	fma.rn.f32 	%f3450, %f753, %f747, %f3386;
	// begin inline asm
	{  cvt.f32.f16 %f754, %rs616;}

	// end inline asm
	fma.rn.f32 	%f3451, %f754, %f740, %f3387;
	fma.rn.f32 	%f3452, %f754, %f741, %f3388;
	fma.rn.f32 	%f3453, %f754, %f742, %f3389;
	fma.rn.f32 	%f3454, %f754, %f743, %f3390;
	fma.rn.f32 	%f3455, %f754, %f744, %f3391;
	fma.rn.f32 	%f3456, %f754, %f745, %f3392;
	fma.rn.f32 	%f3457, %f754, %f746, %f3393;
	fma.rn.f32 	%f3458, %f754, %f747, %f3394;
	ld.shared.v4.u32 	{%r642, %r643, %r644, %r645}, [%r353+9240];
	mov.b32 	{%rs617, %rs626}, %r642;
	mov.b32 	{%rs627, %rs628}, %r643;
	mov.b32 	{%rs629, %rs630}, %r644;
	mov.b32 	{%rs631, %rs632}, %r645;
	ld.shared.v4.u32 	{%r646, %r647, %r648, %r649}, [%r365+9240];
	mov.b32 	{%rs618, %rs619}, %r646;
	mov.b32 	{%rs620, %rs621}, %r647;
	mov.b32 	{%rs622, %rs623}, %r648;
	mov.b32 	{%rs624, %rs625}, %r649;
	// begin inline asm
	{  cvt.f32.f16 %f755, %rs617;}

	// end inline asm
	// begin inline asm
	{  cvt.f32.f16 %f756, %rs618;}

	// end inline asm
	fma.rn.f32 	%f3459, %f755, %f756, %f3395;
	// begin inline asm
	{  cvt.f32.f16 %f757, %rs619;}

	// end inline asm
	fma.rn.f32 	%f3460, %f755, %f757, %f3396;
	// begin inline asm
	{  cvt.f32.f16 %f758, %rs620;}

	// end inline asm
	fma.rn.f32 	%f3461, %f755, %f758, %f3397;
	// begin inline asm
	{  cvt.f32.f16 %f759, %rs621;}

	// end inline asm
	fma.rn.f32 	%f3462, %f755, %f759, %f3398;
	// begin inline asm
	{  cvt.f32.f16 %f760, %rs622;}

	// end inline asm
	fma.rn.f32 	%f3463, %f755, %f760, %f3399;
	// begin inline asm
	{  cvt.f32.f16 %f761, %rs623;}

	// end inline asm
	fma.rn.f32 	%f3464, %f755, %f761, %f3400;
	// begin inline asm
	{  cvt.f32.f16 %f762, %rs624;}

	// end inline asm
	fma.rn.f32 	%f3465, %f755, %f762, %f3401;
	// begin inline asm
	{  cvt.f32.f16 %f763, %rs625;}

	// end inline asm
	fma.rn.f32 	%f3466, %f755, %f763, %f3402;
	// begin inline asm
	{  cvt.f32.f16 %f764, %rs626;}

	// end inline asm
	fma.rn.f32 	%f3467, %f764, %f756, %f3403;
	fma.rn.f32 	%f3468, %f764, %f757, %f3404;
	fma.rn.f32 	%f3469, %f764, %f758, %f3405;
	fma.rn.f32 	%f3470, %f764, %f759, %f3406;
	fma.rn.f32 	%f3471, %f764, %f760, %f3407;
	fma.rn.f32 	%f3472, %f764, %f761, %f3408;
	fma.rn.f32 	%f3473, %f764, %f762, %f3409;
	fma.rn.f32 	%f3474, %f764, %f763, %f3410;
	// begin inline asm
	{  cvt.f32.f16 %f765, %rs627;}

	// end inline asm
	fma.rn.f32 	%f3475, %f765, %f756, %f3411;
	fma.rn.f32 	%f3476, %f765, %f757, %f3412;
	fma.rn.f32 	%f3477, %f765, %f758, %f3413;
	fma.rn.f32 	%f3478, %f765, %f759, %f3414;
	fma.rn.f32 	%f3479, %f765, %f760, %f3415;
	fma.rn.f32 	%f3480, %f765, %f761, %f3416;
	fma.rn.f32 	%f3481, %f765, %f762, %f3417;
	fma.rn.f32 	%f3482, %f765, %f763, %f3418;
	// begin inline asm
	{  cvt.f32.f16 %f766, %rs628;}

	// end inline asm
	fma.rn.f32 	%f3483, %f766, %f756, %f3419;
	fma.rn.f32 	%f3484, %f766, %f757, %f3420;
	fma.rn.f32 	%f3485, %f766, %f758, %f3421;
	fma.rn.f32 	%f3486, %f766, %f759, %f3422;
	fma.rn.f32 	%f3487, %f766, %f760, %f3423;
	fma.rn.f32 	%f3488, %f766, %f761, %f3424;
	fma.rn.f32 	%f3489, %f766, %f762, %f3425;
	fma.rn.f32 	%f3490, %f766, %f763, %f3426;
	// begin inline asm
	{  cvt.f32.f16 %f767, %rs629;}

	// end inline asm
	fma.rn.f32 	%f3491, %f767, %f756, %f3427;
	fma.rn.f32 	%f3492, %f767, %f757, %f3428;
	fma.rn.f32 	%f3493, %f767, %f758, %f3429;
	fma.rn.f32 	%f3494, %f767, %f759, %f3430;
	fma.rn.f32 	%f3495, %f767, %f760, %f3431;
	fma.rn.f32 	%f3496, %f767, %f761, %f3432;
	fma.rn.f32 	%f3497, %f767, %f762, %f3433;
	fma.rn.f32 	%f3498, %f767, %f763, %f3434;
	// begin inline asm
	{  cvt.f32.f16 %f768, %rs630;}

	// end inline asm
	fma.rn.f32 	%f3499, %f768, %f756, %f3435;
	fma.rn.f32 	%f3500, %f768, %f757, %f3436;
	fma.rn.f32 	%f3501, %f768, %f758, %f3437;
	fma.rn.f32 	%f3502, %f768, %f759, %f3438;
	fma.rn.f32 	%f3503, %f768, %f760, %f3439;
	fma.rn.f32 	%f3504, %f768, %f761, %f3440;
	fma.rn.f32 	%f3505, %f768, %f762, %f3441;
	fma.rn.f32 	%f3506, %f768, %f763, %f3442;
	// begin inline asm
	{  cvt.f32.f16 %f769, %rs631;}

	// end inline asm
	fma.rn.f32 	%f3507, %f769, %f756, %f3443;
	fma.rn.f32 	%f3508, %f769, %f757, %f3444;
	fma.rn.f32 	%f3509, %f769, %f758, %f3445;
	fma.rn.f32 	%f3510, %f769, %f759, %f3446;
	fma.rn.f32 	%f3511, %f769, %f760, %f3447;
	fma.rn.f32 	%f3512, %f769, %f761, %f3448;
	fma.rn.f32 	%f3513, %f769, %f762, %f3449;
	fma.rn.f32 	%f3514, %f769, %f763, %f3450;
	// begin inline asm
	{  cvt.f32.f16 %f770, %rs632;}

	// end inline asm
	fma.rn.f32 	%f3515, %f770, %f756, %f3451;
	fma.rn.f32 	%f3516, %f770, %f757, %f3452;
	fma.rn.f32 	%f3517, %f770, %f758, %f3453;
	fma.rn.f32 	%f3518, %f770, %f759, %f3454;
	fma.rn.f32 	%f3519, %f770, %f760, %f3455;
	fma.rn.f32 	%f3520, %f770, %f761, %f3456;
	fma.rn.f32 	%f3521, %f770, %f762, %f3457;
	fma.rn.f32 	%f3522, %f770, %f763, %f3458;
	ld.shared.v4.u32 	{%r650, %r651, %r652, %r653}, [%r353+9504];
	mov.b32 	{%rs633, %rs642}, %r650;
	mov.b32 	{%rs643, %rs644}, %r651;
	mov.b32 	{%rs645, %rs646}, %r652;
	mov.b32 	{%rs647, %rs648}, %r653;
	ld.shared.v4.u32 	{%r654, %r655, %r656, %r657}, [%r365+9504];
	mov.b32 	{%rs634, %rs635}, %r654;
	mov.b32 	{%rs636, %rs637}, %r655;
	mov.b32 	{%rs638, %rs639}, %r656;
	mov.b32 	{%rs640, %rs641}, %r657;
	// begin inline asm
	{  cvt.f32.f16 %f771, %rs633;}

	// end inline asm
	// begin inline asm
	{  cvt.f32.f16 %f772, %rs634;}

	// end inline asm
	fma.rn.f32 	%f3523, %f771, %f772, %f3459;
	// begin inline asm
	{  cvt.f32.f16 %f773, %rs635;}

	// end inline asm
	fma.rn.f32 	%f3524, %f771, %f773, %f3460;
	// begin inline asm
	{  cvt.f32.f16 %f774, %rs636;}

	// end inline asm
	fma.rn.f32 	%f3525, %f771, %f774, %f3461;
	// begin inline asm
	{  cvt.f32.f16 %f775, %rs637;}

	// end inline asm
	fma.rn.f32 	%f3526, %f771, %f775, %f3462;
	// begin inline asm
	{  cvt.f32.f16 %f776, %rs638;}

	// end inline asm
	fma.rn.f32 	%f3527, %f771, %f776, %f3463;
	// begin inline asm
	{  cvt.f32.f16 %f777, %rs639;}

	// end inline asm
	fma.rn.f32 	%f3528, %f771, %f777, %f3464;
	// begin inline asm
	{  cvt.f32.f16 %f778, %rs640;}

	// end inline asm
	fma.rn.f32 	%f3529, %f771, %f778, %f3465;
	// begin inline asm
	{  cvt.f32.f16 %f779, %rs641;}

	// end inline asm
	fma.rn.f32 	%f3530, %f771, %f779, %f3466;
	// begin inline asm
	{  cvt.f32.f16 %f780, %rs642;}

	// end inline asm
	fma.rn.f32 	%f3531, %f780, %f772, %f3467;
	fma.rn.f32 	%f3532, %f780, %f773, %f3468;
	fma.rn.f32 	%f3533, %f780, %f774, %f3469;
	fma.rn.f32 	%f3534, %f780, %f775, %f3470;
	fma.rn.f32 	%f3535, %f780, %f776, %f3471;
	fma.rn.f32 	%f3536, %f780, %f777, %f3472;
	fma.rn.f32 	%f3537, %f780, %f778, %f3473;
	fma.rn.f32 	%f3538, %f780, %f779, %f3474;
	// begin inline asm
	{  cvt.f32.f16 %f781, %rs643;}

	// end inline asm
	fma.rn.f32 	%f3539, %f781, %f772, %f3475;
	fma.rn.f32 	%f3540, %f781, %f773, %f3476;
	fma.rn.f32 	%f3541, %f781, %f774, %f3477;
	fma.rn.f32 	%f3542, %f781, %f775, %f3478;
	fma.rn.f32 	%f3543, %f781, %f776, %f3479;
	fma.rn.f32 	%f3544, %f781, %f777, %f3480;
	fma.rn.f32 	%f3545, %f781, %f778, %f3481;
	fma.rn.f32 	%f3546, %f781, %f779, %f3482;
	// begin inline asm
	{  cvt.f32.f16 %f782, %rs644;}

	// end inline asm
	fma.rn.f32 	%f3547, %f782, %f772, %f3483;
	fma.rn.f32 	%f3548, %f782, %f773, %f3484;
	fma.rn.f32 	%f3549, %f782, %f774, %f3485;
	fma.rn.f32 	%f3550, %f782, %f775, %f3486;
	fma.rn.f32 	%f3551, %f782, %f776, %f3487;
	fma.rn.f32 	%f3552, %f782, %f777, %f3488;
	fma.rn.f32 	%f3553, %f782, %f778, %f3489;
	fma.rn.f32 	%f3554, %f782, %f779, %f3490;
	// begin inline asm
	{  cvt.f32.f16 %f783, %rs645;}

	// end inline asm
	fma.rn.f32 	%f3555, %f783, %f772, %f3491;
	fma.rn.f32 	%f3556, %f783, %f773, %f3492;
	fma.rn.f32 	%f3557, %f783, %f774, %f3493;
	fma.rn.f32 	%f3558, %f783, %f775, %f3494;
	fma.rn.f32 	%f3559, %f783, %f776, %f3495;
	fma.rn.f32 	%f3560, %f783, %f777, %f3496;
	fma.rn.f32 	%f3561, %f783, %f778, %f3497;
	fma.rn.f32 	%f3562, %f783, %f779, %f3498;
	// begin inline asm
	{  cvt.f32.f16 %f784, %rs646;}

	// end inline asm
	fma.rn.f32 	%f3563, %f784, %f772, %f3499;
	fma.rn.f32 	%f3564, %f784, %f773, %f3500;
	fma.rn.f32 	%f3565, %f784, %f774, %f3501;
	fma.rn.f32 	%f3566, %f784, %f775, %f3502;
	fma.rn.f32 	%f3567, %f784, %f776, %f3503;
	fma.rn.f32 	%f3568, %f784, %f777, %f3504;
	fma.rn.f32 	%f3569, %f784, %f778, %f3505;
	fma.rn.f32 	%f3570, %f784, %f779, %f3506;
	// begin inline asm
	{  cvt.f32.f16 %f785, %rs647;}

	// end inline asm
	fma.rn.f32 	%f3571, %f785, %f772, %f3507;
	fma.rn.f32 	%f3572, %f785, %f773, %f3508;
	fma.rn.f32 	%f3573, %f785, %f774, %f3509;
	fma.rn.f32 	%f3574, %f785, %f775, %f3510;
	fma.rn.f32 	%f3575, %f785, %f776, %f3511;
	fma.rn.f32 	%f3576, %f785, %f777, %f3512;
	fma.rn.f32 	%f3577, %f785, %f778, %f3513;
	fma.rn.f32 	%f3578, %f785, %f779, %f3514;
	// begin inline asm
	{  cvt.f32.f16 %f786, %rs648;}

	// end inline asm
	fma.rn.f32 	%f3579, %f786, %f772, %f3515;
	fma.rn.f32 	%f3580, %f786, %f773, %f3516;
	fma.rn.f32 	%f3581, %f786, %f774, %f3517;
	fma.rn.f32 	%f3582, %f786, %f775, %f3518;
	fma.rn.f32 	%f3583, %f786, %f776, %f3519;
	fma.rn.f32 	%f3584, %f786, %f777, %f3520;
	fma.rn.f32 	%f3585, %f786, %f778, %f3521;
	fma.rn.f32 	%f3586, %f786, %f779, %f3522;
	ld.shared.v4.u32 	{%r658, %r659, %r660, %r661}, [%r353+9768];
	mov.b32 	{%rs649, %rs658}, %r658;
	mov.b32 	{%rs659, %rs660}, %r659;
	mov.b32 	{%rs661, %rs662}, %r660;
	mov.b32 	{%rs663, %rs664}, %r661;
	ld.shared.v4.u32 	{%r662, %r663, %r664, %r665}, [%r365+9768];
	mov.b32 	{%rs650, %rs651}, %r662;
	mov.b32 	{%rs652, %rs653}, %r663;
	mov.b32 	{%rs654, %rs655}, %r664;
	mov.b32 	{%rs656, %rs657}, %r665;
	// begin inline asm
	{  cvt.f32.f16 %f787, %rs649;}

	// end inline asm
	// begin inline asm
	{  cvt.f32.f16 %f788, %rs650;}

	// end inline asm
	fma.rn.f32 	%f3587, %f787, %f788, %f3523;
	// begin inline asm
	{  cvt.f32.f16 %f789, %rs651;}

	// end inline asm
	fma.rn.f32 	%f3588, %f787, %f789, %f3524;
	// begin inline asm
	{  cvt.f32.f16 %f790, %rs652;}

	// end inline asm
	fma.rn.f32 	%f3589, %f787, %f790, %f3525;
	// begin inline asm
	{  cvt.f32.f16 %f791, %rs653;}

	// end inline asm
	fma.rn.f32 	%f3590, %f787, %f791, %f3526;
	// begin inline asm
	{  cvt.f32.f16 %f792, %rs654;}

	// end inline asm
	fma.rn.f32 	%f3591, %f787, %f792, %f3527;
	// begin inline asm
	{  cvt.f32.f16 %f793, %rs655;}

	// end inline asm
	fma.rn.f32 	%f3592, %f787, %f793, %f3528;
	// begin inline asm
	{  cvt.f32.f16 %f794, %rs656;}

	// end inline asm
	fma.rn.f32 	%f3593, %f787, %f794, %f3529;
	// begin inline asm
	{  cvt.f32.f16 %f795, %rs657;}

	// end inline asm
	fma.rn.f32 	%f3594, %f787, %f795, %f3530;
	// begin inline asm
	{  cvt.f32.f16 %f796, %rs658;}

	// end inline asm
	fma.rn.f32 	%f3595, %f796, %f788, %f3531;
	fma.rn.f32 	%f3596, %f796, %f789, %f3532;
	fma.rn.f32 	%f3597, %f796, %f790, %f3533;
	fma.rn.f32 	%f3598, %f796, %f791, %f3534;
	fma.rn.f32 	%f3599, %f796, %f792, %f3535;
	fma.rn.f32 	%f3600, %f796, %f793, %f3536;
	fma.rn.f32 	%f3601, %f796, %f794, %f3537;
	fma.rn.f32 	%f3602, %f796, %f795, %f3538;
	// begin inline asm
	{  cvt.f32.f16 %f797, %rs659;}

	// end inline asm
	fma.rn.f32 	%f3603, %f797, %f788, %f3539;
	fma.rn.f32 	%f3604, %f797, %f789, %f3540;
	fma.rn.f32 	%f3605, %f797, %f790, %f3541;
	fma.rn.f32 	%f3606, %f797, %f791, %f3542;
	fma.rn.f32 	%f3607, %f797, %f792, %f3543;
	fma.rn.f32 	%f3608, %f797, %f793, %f3544;
	fma.rn.f32 	%f3609, %f797, %f794, %f3545;
	fma.rn.f32 	%f3610, %f797, %f795, %f3546;
	// begin inline asm
	{  cvt.f32.f16 %f798, %rs660;}

	// end inline asm
	fma.rn.f32 	%f3611, %f798, %f788, %f3547;
	fma.rn.f32 	%f3612, %f798, %f789, %f3548;
	fma.rn.f32 	%f3613, %f798, %f790, %f3549;
	fma.rn.f32 	%f3614, %f798, %f791, %f3550;
	fma.rn.f32 	%f3615, %f798, %f792, %f3551;
	fma.rn.f32 	%f3616, %f798, %f793, %f3552;
	fma.rn.f32 	%f3617, %f798, %f794, %f3553;
	fma.rn.f32 	%f3618, %f798, %f795, %f3554;
	// begin inline asm
	{  cvt.f32.f16 %f799, %rs661;}

	// end inline asm
	fma.rn.f32 	%f3619, %f799, %f788, %f3555;
	fma.rn.f32 	%f3620, %f799, %f789, %f3556;
	fma.rn.f32 	%f3621, %f799, %f790, %f3557;
	fma.rn.f32 	%f3622, %f799, %f791, %f3558;
	fma.rn.f32 	%f3623, %f799, %f792, %f3559;
	fma.rn.f32 	%f3624, %f799, %f793, %f3560;
	fma.rn.f32 	%f3625, %f799, %f794, %f3561;
	fma.rn.f32 	%f3626, %f799, %f795, %f3562;
	// begin inline asm
	{  cvt.f32.f16 %f800, %rs662;}

	// end inline asm
	fma.rn.f32 	%f3627, %f800, %f788, %f3563;
	fma.rn.f32 	%f3628, %f800, %f789, %f3564;
	fma.rn.f32 	%f3629, %f800, %f790, %f3565;
	fma.rn.f32 	%f3630, %f800, %f791, %f3566;
	fma.rn.f32 	%f3631, %f800, %f792, %f3567;
	fma.rn.f32 	%f3632, %f800, %f793, %f3568;
	fma.rn.f32 	%f3633, %f800, %f794, %f3569;
	fma.rn.f32 	%f3634, %f800, %f795, %f3570;
	// begin inline asm
	{  cvt.f32.f16 %f801, %rs663;}

	// end inline asm
	fma.rn.f32 	%f3635, %f801, %f788, %f3571;
	fma.rn.f32 	%f3636, %f801, %f789, %f3572;
	fma.rn.f32 	%f3637, %f801, %f790, %f3573;
	fma.rn.f32 	%f3638, %f801, %f791, %f3574;
	fma.rn.f32 	%f3639, %f801, %f792, %f3575;
	fma.rn.f32 	%f3640, %f801, %f793, %f3576;
	fma.rn.f32 	%f3641, %f801, %f794, %f3577;
	fma.rn.f32 	%f3642, %f801, %f795, %f3578;
	// begin inline asm
	{  cvt.f32.f16 %f802, %rs664;}

	// end inline asm
	fma.rn.f32 	%f3643, %f802, %f788, %f3579;
	fma.rn.f32 	%f3644, %f802, %f789, %f3580;
	fma.rn.f32 	%f3645, %f802, %f790, %f3581;
	fma.rn.f32 	%f3646, %f802, %f791, %f3582;
	fma.rn.f32 	%f3647, %f802, %f792, %f3583;
	fma.rn.f32 	%f3648, %f802, %f793, %f3584;
	fma.rn.f32 	%f3649, %f802, %f794, %f3585;
	fma.rn.f32 	%f3650, %f802, %f795, %f3586;
	ld.shared.v4.u32 	{%r666, %r667, %r668, %r669}, [%r353+10032];
	mov.b32 	{%rs665, %rs674}, %r666;
	mov.b32 	{%rs675, %rs676}, %r667;
	mov.b32 	{%rs677, %rs678}, %r668;
	mov.b32 	{%rs679, %rs680}, %r669;
	ld.shared.v4.u32 	{%r670, %r671, %r672, %r673}, [%r365+10032];
	mov.b32 	{%rs666, %rs667}, %r670;
	mov.b32 	{%rs668, %rs669}, %r671;
	mov.b32 	{%rs670, %rs671}, %r672;
	mov.b32 	{%rs672, %rs673}, %r673;
	// begin inline asm
	{  cvt.f32.f16 %f803, %rs665;}

	// end inline asm
	// begin inline asm
	{  cvt.f32.f16 %f804, %rs666;}

	// end inline asm
	fma.rn.f32 	%f3651, %f803, %f804, %f3587;
	// begin inline asm
	{  cvt.f32.f16 %f805, %rs667;}

	// end inline asm
	fma.rn.f32 	%f3652, %f803, %f805, %f3588;
	// begin inline asm
	{  cvt.f32.f16 %f806, %rs668;}

	// end inline asm
	fma.rn.f32 	%f3653, %f803, %f806, %f3589;
	// begin inline asm
	{  cvt.f32.f16 %f807, %rs669;}

	// end inline asm
	fma.rn.f32 	%f3654, %f803, %f807, %f3590;
	// begin inline asm
	{  cvt.f32.f16 %f808, %rs670;}

	// end inline asm
	fma.rn.f32 	%f3655, %f803, %f808, %f3591;
	// begin inline asm
	{  cvt.f32.f16 %f809, %rs671;}

	// end inline asm
	fma.rn.f32 	%f3656, %f803, %f809, %f3592;
	// begin inline asm
	{  cvt.f32.f16 %f810, %rs672;}

	// end inline asm
	fma.rn.f32 	%f3657, %f803, %f810, %f3593;
	// begin inline asm
	{  cvt.f32.f16 %f811, %rs673;}

	// end inline asm
	fma.rn.f32 	%f3658, %f803, %f811, %f3594;
	// begin inline asm
	{  cvt.f32.f16 %f812, %rs674;}

	// end inline asm
	fma.rn.f32 	%f3659, %f812, %f804, %f3595;
	fma.rn.f32 	%f3660, %f812, %f805, %f3596;
	fma.rn.f32 	%f3661, %f812, %f806, %f3597;
	fma.rn.f32 	%f3662, %f812, %f807, %f3598;
	fma.rn.f32 	%f3663, %f812, %f808, %f3599;
	fma.rn.f32 	%f3664, %f812, %f809, %f3600;
	fma.rn.f32 	%f3665, %f812, %f810, %f3601;
	fma.rn.f32 	%f3666, %f812, %f811, %f3602;
	// begin inline asm
	{  cvt.f32.f16 %f813, %rs675;}

	// end inline asm
	fma.rn.f32 	%f3667, %f813, %f804, %f3603;
	fma.rn.f32 	%f3668, %f813, %f805, %f3604;
	fma.rn.f32 	%f3669, %f813, %f806, %f3605;
	fma.rn.f32 	%f3670, %f813, %f807, %f3606;
	fma.rn.f32 	%f3671, %f813, %f808, %f3607;
	fma.rn.f32 	%f3672, %f813, %f809, %f3608;
	fma.rn.f32 	%f3673, %f813, %f810, %f3609;
	fma.rn.f32 	%f3674, %f813, %f811, %f3610;
	// begin inline asm
	{  cvt.f32.f16 %f814, %rs676;}

	// end inline asm
	fma.rn.f32 	%f3675, %f814, %f804, %f3611;
	fma.rn.f32 	%f3676, %f814, %f805, %f3612;
	fma.rn.f32 	%f3677, %f814, %f806, %f3613;
	fma.rn.f32 	%f3678, %f814, %f807, %f3614;
	fma.rn.f32 	%f3679, %f814, %f808, %f3615;
	fma.rn.f32 	%f3680, %f814, %f809, %f3616;
	fma.rn.f32 	%f3681, %f814, %f810, %f3617;
	fma.rn.f32 	%f3682, %f814, %f811, %f3618;
	// begin inline asm
	{  cvt.f32.f16 %f815, %rs677;}

	// end inline asm
	fma.rn.f32 	%f3683, %f815, %f804, %f3619;
	fma.rn.f32 	%f3684, %f815, %f805, %f3620;
	fma.rn.f32 	%f3685, %f815, %f806, %f3621;
	fma.rn.f32 	%f3686, %f815, %f807, %f3622;
	fma.rn.f32 	%f3687, %f815, %f808, %f3623;
	fma.rn.f32 	%f3688, %f815, %f809, %f3624;
	fma.rn.f32 	%f3689, %f815, %f810, %f3625;
	fma.rn.f32 	%f3690, %f815, %f811, %f3626;
	// begin inline asm
	{  cvt.f32.f16 %f816, %rs678;}

	// end inline asm
	fma.rn.f32 	%f3691, %f816, %f804, %f3627;
	fma.rn.f32 	%f3692, %f816, %f805, %f3628;
	fma.rn.f32 	%f3693, %f816, %f806, %f3629;
	fma.rn.f32 	%f3694, %f816, %f807, %f3630;
	fma.rn.f32 	%f3695, %f816, %f808, %f3631;
	fma.rn.f32 	%f3696, %f816, %f809, %f3632;
	fma.rn.f32 	%f3697, %f816, %f810, %f3633;
	fma.rn.f32 	%f3698, %f816, %f811, %f3634;
	// begin inline asm
	{  cvt.f32.f16 %f817, %rs679;}

	// end inline asm
	fma.rn.f32 	%f3699, %f817, %f804, %f3635;
	fma.rn.f32 	%f3700, %f817, %f805, %f3636;
	fma.rn.f32 	%f3701, %f817, %f806, %f3637;
	fma.rn.f32 	%f3702, %f817, %f807, %f3638;
	fma.rn.f32 	%f3703, %f817, %f808, %f3639;
	fma.rn.f32 	%f3704, %f817, %f809, %f3640;
	fma.rn.f32 	%f3705, %f817, %f810, %f3641;
	fma.rn.f32 	%f3706, %f817, %f811, %f3642;
	// begin inline asm
	{  cvt.f32.f16 %f818, %rs680;}

	// end inline asm
	fma.rn.f32 	%f3707, %f818, %f804, %f3643;
	fma.rn.f32 	%f3708, %f818, %f805, %f3644;
	fma.rn.f32 	%f3709, %f818, %f806, %f3645;
	fma.rn.f32 	%f3710, %f818, %f807, %f3646;
	fma.rn.f32 	%f3711, %f818, %f808, %f3647;
	fma.rn.f32 	%f3712, %f818, %f809, %f3648;
	fma.rn.f32 	%f3713, %f818, %f810, %f3649;
	fma.rn.f32 	%f3714, %f818, %f811, %f3650;
	ld.shared.v4.u32 	{%r674, %r675, %r676, %r677}, [%r353+10296];
	mov.b32 	{%rs681, %rs690}, %r674;
	mov.b32 	{%rs691, %rs692}, %r675;
	mov.b32 	{%rs693, %rs694}, %r676;
	mov.b32 	{%rs695, %rs696}, %r677;
	ld.shared.v4.u32 	{%r678, %r679, %r680, %r681}, [%r365+10296];
	mov.b32 	{%rs682, %rs683}, %r678;
	mov.b32 	{%rs684, %rs685}, %r679;
	mov.b32 	{%rs686, %rs687}, %r680;
	mov.b32 	{%rs688, %rs689}, %r681;
	// begin inline asm
	{  cvt.f32.f16 %f819, %rs681;}

	// end inline asm
	// begin inline asm
	{  cvt.f32.f16 %f820, %rs682;}

	// end inline asm
	fma.rn.f32 	%f3715, %f819, %f820, %f3651;
	// begin inline asm
	{  cvt.f32.f16 %f821, %rs683;}

	// end inline asm
	fma.rn.f32 	%f3716, %f819, %f821, %f3652;
	// begin inline asm
	{  cvt.f32.f16 %f822, %rs684;}

	// end inline asm
	fma.rn.f32 	%f3717, %f819, %f822, %f3653;
	// begin inline asm
	{  cvt.f32.f16 %f823, %rs685;}

	// end inline asm
	fma.rn.f32 	%f3718, %f819, %f823, %f3654;
	// begin inline asm
	{  cvt.f32.f16 %f824, %rs686;}

	// end inline asm
	fma.rn.f32 	%f3719, %f819, %f824, %f3655;
	// begin inline asm
	{  cvt.f32.f16 %f825, %rs687;}

	// end inline asm
	fma.rn.f32 	%f3720, %f819, %f825, %f3656;
	// begin inline asm
	{  cvt.f32.f16 %f826, %rs688;}

	// end inline asm
	fma.rn.f32 	%f3721, %f819, %f826, %f3657;
	// begin inline asm
	{  cvt.f32.f16 %f827, %rs689;}

	// end inline asm
	fma.rn.f32 	%f3722, %f819, %f827, %f3658;
	// begin inline asm
	{  cvt.f32.f16 %f828, %rs690;}

	// end inline asm
	fma.rn.f32 	%f3723, %f828, %f820, %f3659;
	fma.rn.f32 	%f3724, %f828, %f821, %f3660;
	fma.rn.f32 	%f3725, %f828, %f822, %f3661;
	fma.rn.f32 	%f3726, %f828, %f823, %f3662;
	fma.rn.f32 	%f3727, %f828, %f824, %f3663;
	fma.rn.f32 	%f3728, %f828, %f825, %f3664;
	fma.rn.f32 	%f3729, %f828, %f826, %f3665;
	fma.rn.f32 	%f3730, %f828, %f827, %f3666;
	// begin inline asm
	{  cvt.f32.f16 %f829, %rs691;}

	// end inline asm
	fma.rn.f32 	%f3731, %f829, %f820, %f3667;
	fma.rn.f32 	%f3732, %f829, %f821, %f3668;
	fma.rn.f32 	%f3733, %f829, %f822, %f3669;
	fma.rn.f32 	%f3734, %f829, %f823, %f3670;
	fma.rn.f32 	%f3735, %f829, %f824, %f3671;
	fma.rn.f32 	%f3736, %f829, %f825, %f3672;
	fma.rn.f32 	%f3737, %f829, %f826, %f3673;
	fma.rn.f32 	%f3738, %f829, %f827, %f3674;
	// begin inline asm
	{  cvt.f32.f16 %f830, %rs692;}

	// end inline asm
	fma.rn.f32 	%f3739, %f830, %f820, %f3675;
	fma.rn.f32 	%f3740, %f830, %f821, %f3676;
	fma.rn.f32 	%f3741, %f830, %f822, %f3677;
	fma.rn.f32 	%f3742, %f830, %f823, %f3678;
	fma.rn.f32 	%f3743, %f830, %f824, %f3679;
	fma.rn.f32 	%f3744, %f830, %f825, %f3680;
	fma.rn.f32 	%f3745, %f830, %f826, %f3681;
	fma.rn.f32 	%f3746, %f830, %f827, %f3682;
	// begin inline asm
	{  cvt.f32.f16 %f831, %rs693;}

	// end inline asm
	fma.rn.f32 	%f3747, %f831, %f820, %f3683;
	fma.rn.f32 	%f3748, %f831, %f821, %f3684;
	fma.rn.f32 	%f3749, %f831, %f822, %f3685;
	fma.rn.f32 	%f3750, %f831, %f823, %f3686;
	fma.rn.f32 	%f3751, %f831, %f824, %f3687;
	fma.rn.f32 	%f3752, %f831, %f825, %f3688;
	fma.rn.f32 	%f3753, %f831, %f826, %f3689;
	fma.rn.f32 	%f3754, %f831, %f827, %f3690;
	// begin inline asm
	{  cvt.f32.f16 %f832, %rs694;}

	// end inline asm
	fma.rn.f32 	%f3755, %f832, %f820, %f3691;
	fma.rn.f32 	%f3756, %f832, %f821, %f3692;
	fma.rn.f32 	%f3757, %f832, %f822, %f3693;
	fma.rn.f32 	%f3758, %f832, %f823, %f3694;
	fma.rn.f32 	%f3759, %f832, %f824, %f3695;
	fma.rn.f32 	%f3760, %f832, %f825, %f3696;
	fma.rn.f32 	%f3761, %f832, %f826, %f3697;
	fma.rn.f32 	%f3762, %f832, %f827, %f3698;
	// begin inline asm
	{  cvt.f32.f16 %f833, %rs695;}

	// end inline asm
	fma.rn.f32 	%f3763, %f833, %f820, %f3699;
	fma.rn.f32 	%f3764, %f833, %f821, %f3700;
	fma.rn.f32 	%f3765, %f833, %f822, %f3701;
	fma.rn.f32 	%f3766, %f833, %f823, %f3702;
	fma.rn.f32 	%f3767, %f833, %f824, %f3703;
	fma.rn.f32 	%f3768, %f833, %f825, %f3704;
	fma.rn.f32 	%f3769, %f833, %f826, %f3705;
	fma.rn.f32 	%f3770, %f833, %f827, %f3706;
	// begin inline asm
	{  cvt.f32.f16 %f834, %rs696;}

	// end inline asm
	fma.rn.f32 	%f3771, %f834, %f820, %f3707;
	fma.rn.f32 	%f3772, %f834, %f821, %f3708;
	fma.rn.f32 	%f3773, %f834, %f822, %f3709;
	fma.rn.f32 	%f3774, %f834, %f823, %f3710;
	fma.rn.f32 	%f3775, %f834, %f824, %f3711;
	fma.rn.f32 	%f3776, %f834, %f825, %f3712;
	fma.rn.f32 	%f3777, %f834, %f826, %f3713;
	fma.rn.f32 	%f3778, %f834, %f827, %f3714;
	ld.shared.v4.u32 	{%r682, %r683, %r684, %r685}, [%r353+10560];
	mov.b32 	{%rs697, %rs706}, %r682;
	mov.b32 	{%rs707, %rs708}, %r683;
	mov.b32 	{%rs709, %rs710}, %r684;
	mov.b32 	{%rs711, %rs712}, %r685;
	ld.shared.v4.u32 	{%r686, %r687, %r688, %r689}, [%r365+10560];
	mov.b32 	{%rs698, %rs699}, %r686;
	mov.b32 	{%rs700, %rs701}, %r687;
	mov.b32 	{%rs702, %rs703}, %r688;
	mov.b32 	{%rs704, %rs705}, %r689;
	// begin inline asm
	{  cvt.f32.f16 %f835, %rs697;}

	// end inline asm
	// begin inline asm
	{  cvt.f32.f16 %f836, %rs698;}

	// end inline asm
	fma.rn.f32 	%f3779, %f835, %f836, %f3715;
	// begin inline asm
	{  cvt.f32.f16 %f837, %rs699;}

	// end inline asm
	fma.rn.f32 	%f3780, %f835, %f837, %f3716;
	// begin inline asm
	{  cvt.f32.f16 %f838, %rs700;}

	// end inline asm
	fma.rn.f32 	%f3781, %f835, %f838, %f3717;
	// begin inline asm
	{  cvt.f32.f16 %f839, %rs701;}

	// end inline asm
	fma.rn.f32 	%f3782, %f835, %f839, %f3718;
	// begin inline asm
	{  cvt.f32.f16 %f840, %rs702;}

	// end inline asm
	fma.rn.f32 	%f3783, %f835, %f840, %f3719;
	// begin inline asm
	{  cvt.f32.f16 %f841, %rs703;}

	// end inline asm
	fma.rn.f32 	%f3784, %f835, %f841, %f3720;
	// begin inline asm
	{  cvt.f32.f16 %f842, %rs704;}

	// end inline asm
	fma.rn.f32 	%f3785, %f835, %f842, %f3721;
	// begin inline asm
	{  cvt.f32.f16 %f843, %rs705;}

	// end inline asm
	fma.rn.f32 	%f3786, %f835, %f843, %f3722;
	// begin inline asm
	{  cvt.f32.f16 %f844, %rs706;}

	// end inline asm
	fma.rn.f32 	%f3787, %f844, %f836, %f3723;
	fma.rn.f32 	%f3788, %f844, %f837, %f3724;
	fma.rn.f32 	%f3789, %f844, %f838, %f3725;
	fma.rn.f32 	%f3790, %f844, %f839, %f3726;
	fma.rn.f32 	%f3791, %f844, %f840, %f3727;
	fma.rn.f32 	%f3792, %f844, %f841, %f3728;
	fma.rn.f32 	%f3793, %f844, %f842, %f3729;
	fma.rn.f32 	%f3794, %f844, %f843, %f3730;
	// begin inline asm
	{  cvt.f32.f16 %f845, %rs707;}

	// end inline asm
	fma.rn.f32 	%f3795, %f845, %f836, %f3731;
	fma.rn.f32 	%f3796, %f845, %f837, %f3732;
	fma.rn.f32 	%f3797, %f845, %f838, %f3733;
	fma.rn.f32 	%f3798, %f845, %f839, %f3734;
	fma.rn.f32 	%f3799, %f845, %f840, %f3735;
	fma.rn.f32 	%f3800, %f845, %f841, %f3736;
	fma.rn.f32 	%f3801, %f845, %f842, %f3737;
	fma.rn.f32 	%f3802, %f845, %f843, %f3738;
	// begin inline asm
	{  cvt.f32.f16 %f846, %rs708;}

	// end inline asm
	fma.rn.f32 	%f3803, %f846, %f836, %f3739;
	fma.rn.f32 	%f3804, %f846, %f837, %f3740;
	fma.rn.f32 	%f3805, %f846, %f838, %f3741;
	fma.rn.f32 	%f3806, %f846, %f839, %f3742;
	fma.rn.f32 	%f3807, %f846, %f840, %f3743;
	fma.rn.f32 	%f3808, %f846, %f841, %f3744;
	fma.rn.f32 	%f3809, %f846, %f842, %f3745;
	fma.rn.f32 	%f3810, %f846, %f843, %f3746;
	// begin inline asm
	{  cvt.f32.f16 %f847, %rs709;}

	// end inline asm
	fma.rn.f32 	%f3811, %f847, %f836, %f3747;
	fma.rn.f32 	%f3812, %f847, %f837, %f3748;
	fma.rn.f32 	%f3813, %f847, %f838, %f3749;
	fma.rn.f32 	%f3814, %f847, %f839, %f3750;
	fma.rn.f32 	%f3815, %f847, %f840, %f3751;
	fma.rn.f32 	%f3816, %f847, %f841, %f3752;
	fma.rn.f32 	%f3817, %f847, %f842, %f3753;
	fma.rn.f32 	%f3818, %f847, %f843, %f3754;
	// begin inline asm
	{  cvt.f32.f16 %f848, %rs710;}

	// end inline asm
	fma.rn.f32 	%f3819, %f848, %f836, %f3755;
	fma.rn.f32 	%f3820, %f848, %f837, %f3756;
	fma.rn.f32 	%f3821, %f848, %f838, %f3757;
	fma.rn.f32 	%f3822, %f848, %f839, %f3758;
	fma.rn.f32 	%f3823, %f848, %f840, %f3759;
	fma.rn.f32 	%f3824, %f848, %f841, %f3760;
	fma.rn.f32 	%f3825, %f848, %f842, %f3761;
	fma.rn.f32 	%f3826, %f848, %f843, %f3762;
	// begin inline asm
	{  cvt.f32.f16 %f849, %rs711;}

	// end inline asm
	fma.rn.f32 	%f3827, %f849, %f836, %f3763;
	fma.rn.f32 	%f3828, %f849, %f837, %f3764;
	fma.rn.f32 	%f3829, %f849, %f838, %f3765;
	fma.rn.f32 	%f3830, %f849, %f839, %f3766;
	fma.rn.f32 	%f3831, %f849, %f840, %f3767;
	fma.rn.f32 	%f3832, %f849, %f841, %f3768;
	fma.rn.f32 	%f3833, %f849, %f842, %f3769;
	fma.rn.f32 	%f3834, %f849, %f843, %f3770;
	// begin inline asm
	{  cvt.f32.f16 %f850, %rs712;}

	// end inline asm
	fma.rn.f32 	%f3835, %f850, %f836, %f3771;
	fma.rn.f32 	%f3836, %f850, %f837, %f3772;
	fma.rn.f32 	%f3837, %f850, %f838, %f3773;
	fma.rn.f32 	%f3838, %f850, %f839, %f3774;
	fma.rn.f32 	%f3839, %f850, %f840, %f3775;
	fma.rn.f32 	%f3840, %f850, %f841, %f3776;
	fma.rn.f32 	%f3841, %f850, %f842, %f3777;
	fma.rn.f32 	%f3842, %f850, %f843, %f3778;
	ld.shared.v4.u32 	{%r690, %r691, %r692, %r693}, [%r353+10824];
	mov.b32 	{%rs713, %rs722}, %r690;
	mov.b32 	{%rs723, %rs724}, %r691;
	mov.b32 	{%rs725, %rs726}, %r692;
	mov.b32 	{%rs727, %rs728}, %r693;
	ld.shared.v4.u32 	{%r694, %r695, %r696, %r697}, [%r365+10824];
	mov.b32 	{%rs714, %rs715}, %r694;
	mov.b32 	{%rs716, %rs717}, %r695;
	mov.b32 	{%rs718, %rs719}, %r696;
	mov.b32 	{%rs720, %rs721}, %r697;
	// begin inline asm
	{  cvt.f32.f16 %f851, %rs713;}

	// end inline asm
	// begin inline asm
	{  cvt.f32.f16 %f852, %rs714;}

	// end inline asm
	fma.rn.f32 	%f3843, %f851, %f852, %f3779;
	// begin inline asm
	{  cvt.f32.f16 %f853, %rs715;}

	// end inline asm
	fma.rn.f32 	%f3844, %f851, %f853, %f3780;
	// begin inline asm
	{  cvt.f32.f16 %f854, %rs716;}

	// end inline asm
	fma.rn.f32 	%f3845, %f851, %f854, %f3781;
	// begin inline asm
	{  cvt.f32.f16 %f855, %rs717;}

	// end inline asm
	fma.rn.f32 	%f3846, %f851, %f855, %f3782;
	// begin inline asm
	{  cvt.f32.f16 %f856, %rs718;}

	// end inline asm
	fma.rn.f32 	%f3847, %f851, %f856, %f3783;
	// begin inline asm
	{  cvt.f32.f16 %f857, %rs719;}

	// end inline asm
	fma.rn.f32 	%f3848, %f851, %f857, %f3784;
	// begin inline asm
	{  cvt.f32.f16 %f858, %rs720;}

	// end inline asm
	fma.rn.f32 	%f3849, %f851, %f858, %f3785;
	// begin inline asm
	{  cvt.f32.f16 %f859, %rs721;}

	// end inline asm
	fma.rn.f32 	%f3850, %f851, %f859, %f3786;
	// begin inline asm
	{  cvt.f32.f16 %f860, %rs722;}

	// end inline asm
	fma.rn.f32 	%f3851, %f860, %f852, %f3787;
	fma.rn.f32 	%f3852, %f860, %f853, %f3788;
	fma.rn.f32 	%f3853, %f860, %f854, %f3789;
	fma.rn.f32 	%f3854, %f860, %f855, %f3790;
	fma.rn.f32 	%f3855, %f860, %f856, %f3791;
	fma.rn.f32 	%f3856, %f860, %f857, %f3792;
	fma.rn.f32 	%f3857, %f860, %f858, %f3793;
	fma.rn.f32 	%f3858, %f860, %f859, %f3794;
	// begin inline asm
	{  cvt.f32.f16 %f861, %rs723;}

	// end inline asm
	fma.rn.f32 	%f3859, %f861, %f852, %f3795;
	fma.rn.f32 	%f3860, %f861, %f853, %f3796;
	fma.rn.f32 	%f3861, %f861, %f854, %f3797;
	fma.rn.f32 	%f3862, %f861, %f855, %f3798;
	fma.rn.f32 	%f3863, %f861, %f856, %f3799;
	fma.rn.f32 	%f3864, %f861, %f857, %f3800;
	fma.rn.f32 	%f3865, %f861, %f858, %f3801;
	fma.rn.f32 	%f3866, %f861, %f859, %f3802;
	// begin inline asm
	{  cvt.f32.f16 %f862, %rs724;}

	// end inline asm
	fma.rn.f32 	%f3867, %f862, %f852, %f3803;
	fma.rn.f32 	%f3868, %f862, %f853, %f3804;
	fma.rn.f32 	%f3869, %f862, %f854, %f3805;
	fma.rn.f32 	%f3870, %f862, %f855, %f3806;
	fma.rn.f32 	%f3871, %f862, %f856, %f3807;
	fma.rn.f32 	%f3872, %f862, %f857, %f3808;
	fma.rn.f32 	%f3873, %f862, %f858, %f3809;
	fma.rn.f32 	%f3874, %f862, %f859, %f3810;
	// begin inline asm
	{  cvt.f32.f16 %f863, %rs725;}

	// end inline asm
	fma.rn.f32 	%f3875, %f863, %f852, %f3811;
	fma.rn.f32 	%f3876, %f863, %f853, %f3812;
	fma.rn.f32 	%f3877, %f863, %f854, %f3813;
	fma.rn.f32 	%f3878, %f863, %f855, %f3814;
	fma.rn.f32 	%f3879, %f863, %f856, %f3815;
	fma.rn.f32 	%f3880, %f863, %f857, %f3816;
	fma.rn.f32 	%f3881, %f863, %f858, %f3817;
	fma.rn.f32 	%f3882, %f863, %f859, %f3818;
	// begin inline asm
	{  cvt.f32.f16 %f864, %rs726;}

	// end inline asm
	fma.rn.f32 	%f3883, %f864, %f852, %f3819;
	fma.rn.f32 	%f3884, %f864, %f853, %f3820;
	fma.rn.f32 	%f3885, %f864, %f854, %f3821;
	fma.rn.f32 	%f3886, %f864, %f855, %f3822;
	fma.rn.f32 	%f3887, %f864, %f856, %f3823;
	fma.rn.f32 	%f3888, %f864, %f857, %f3824;
	fma.rn.f32 	%f3889, %f864, %f858, %f3825;
	fma.rn.f32 	%f3890, %f864, %f859, %f3826;
	// begin inline asm
	{  cvt.f32.f16 %f865, %rs727;}

	// end inline asm
	fma.rn.f32 	%f3891, %f865, %f852, %f3827;
	fma.rn.f32 	%f3892, %f865, %f853, %f3828;
	fma.rn.f32 	%f3893, %f865, %f854, %f3829;
	fma.rn.f32 	%f3894, %f865, %f855, %f3830;
	fma.rn.f32 	%f3895, %f865, %f856, %f3831;
	fma.rn.f32 	%f3896, %f865, %f857, %f3832;
	fma.rn.f32 	%f3897, %f865, %f858, %f3833;
	fma.rn.f32 	%f3898, %f865, %f859, %f3834;
	// begin inline asm
	{  cvt.f32.f16 %f866, %rs728;}

	// end inline asm
	fma.rn.f32 	%f3899, %f866, %f852, %f3835;
	fma.rn.f32 	%f3900, %f866, %f853, %f3836;
	fma.rn.f32 	%f3901, %f866, %f854, %f3837;
	fma.rn.f32 	%f3902, %f866, %f855, %f3838;
	fma.rn.f32 	%f3903, %f866, %f856, %f3839;
	fma.rn.f32 	%f3904, %f866, %f857, %f3840;
	fma.rn.f32 	%f3905, %f866, %f858, %f3841;
	fma.rn.f32 	%f3906, %f866, %f859, %f3842;
	ld.shared.v4.u32 	{%r698, %r699, %r700, %r701}, [%r353+11088];
	mov.b32 	{%rs729, %rs738}, %r698;
	mov.b32 	{%rs739, %rs740}, %r699;
	mov.b32 	{%rs741, %rs742}, %r700;
	mov.b32 	{%rs743, %rs744}, %r701;
	ld.shared.v4.u32 	{%r702, %r703, %r704, %r705}, [%r365+11088];
	mov.b32 	{%rs730, %rs731}, %r702;
	mov.b32 	{%rs732, %rs733}, %r703;
	mov.b32 	{%rs734, %rs735}, %r704;
	mov.b32 	{%rs736, %rs737}, %r705;
	// begin inline asm
	{  cvt.f32.f16 %f867, %rs729;}

	// end inline asm
	// begin inline asm
	{  cvt.f32.f16 %f868, %rs730;}

	// end inline asm
	fma.rn.f32 	%f3907, %f867, %f868, %f3843;
	// begin inline asm
	{  cvt.f32.f16 %f869, %rs731;}

	// end inline asm
	fma.rn.f32 	%f3908, %f867, %f869, %f3844;
	// begin inline asm
	{  cvt.f32.f16 %f870, %rs732;}

	// end inline asm
	fma.rn.f32 	%f3909, %f867, %f870, %f3845;
	// begin inline asm
	{  cvt.f32.f16 %f871, %rs733;}

	// end inline asm
	fma.rn.f32 	%f3910, %f867, %f871, %f3846;
	// begin inline asm
	{  cvt.f32.f16 %f872, %rs734;}

	// end inline asm
	fma.rn.f32 	%f3911, %f867, %f872, %f3847;
	// begin inline asm
	{  cvt.f32.f16 %f873, %rs735;}

	// end inline asm
	fma.rn.f32 	%f3912, %f867, %f873, %f3848;
	// begin inline asm
	{  cvt.f32.f16 %f874, %rs736;}

	// end inline asm
	fma.rn.f32 	%f3913, %f867, %f874, %f3849;
	// begin inline asm
	{  cvt.f32.f16 %f875, %rs737;}

	// end inline asm
	fma.rn.f32 	%f3914, %f867, %f875, %f3850;
	// begin inline asm
	{  cvt.f32.f16 %f876, %rs738;}

	// end inline asm
	fma.rn.f32 	%f3915, %f876, %f868, %f3851;
	fma.rn.f32 	%f3916, %f876, %f869, %f3852;
	fma.rn.f32 	%f3917, %f876, %f870, %f3853;
	fma.rn.f32 	%f3918, %f876, %f871, %f3854;
	fma.rn.f32 	%f3919, %f876, %f872, %f3855;
	fma.rn.f32 	%f3920, %f876, %f873, %f3856;
	fma.rn.f32 	%f3921, %f876, %f874, %f3857;
	fma.rn.f32 	%f3922, %f876, %f875, %f3858;
	// begin inline asm
	{  cvt.f32.f16 %f877, %rs739;}

	// end inline asm
	fma.rn.f32 	%f3923, %f877, %f868, %f3859;
	fma.rn.f32 	%f3924, %f877, %f869, %f3860;
	fma.rn.f32 	%f3925, %f877, %f870, %f3861;
	fma.rn.f32 	%f3926, %f877, %f871, %f3862;
	fma.rn.f32 	%f3927, %f877, %f872, %f3863;
	fma.rn.f32 	%f3928, %f877, %f873, %f3864;
	fma.rn.f32 	%f3929, %f877, %f874, %f3865;
	fma.rn.f32 	%f3930, %f877, %f875, %f3866;
	// begin inline asm
	{  cvt.f32.f16 %f878, %rs740;}

	// end inline asm
	fma.rn.f32 	%f3931, %f878, %f868, %f3867;
	fma.rn.f32 	%f3932, %f878, %f869, %f3868;
	fma.rn.f32 	%f3933, %f878, %f870, %f3869;
	fma.rn.f32 	%f3934, %f878, %f871, %f3870;
	fma.rn.f32 	%f3935, %f878, %f872, %f3871;
	fma.rn.f32 	%f3936, %f878, %f873, %f3872;
	fma.rn.f32 	%f3937, %f878, %f874, %f3873;
	fma.rn.f32 	%f3938, %f878, %f875, %f3874;
	// begin inline asm
	{  cvt.f32.f16 %f879, %rs741;}

	// end inline asm
	fma.rn.f32 	%f3939, %f879, %f868, %f3875;
	fma.rn.f32 	%f3940, %f879, %f869, %f3876;
	fma.rn.f32 	%f3941, %f879, %f870, %f3877;
	fma.rn.f32 	%f3942, %f879, %f871, %f3878;
	fma.rn.f32 	%f3943, %f879, %f872, %f3879;
	fma.rn.f32 	%f3944, %f879, %f873, %f3880;
	fma.rn.f32 	%f3945, %f879, %f874, %f3881;
	fma.rn.f32 	%f3946, %f879, %f875, %f3882;
	// begin inline asm
	{  cvt.f32.f16 %f880, %rs742;}

	// end inline asm
	fma.rn.f32 	%f3947, %f880, %f868, %f3883;
	fma.rn.f32 	%f3948, %f880, %f869, %f3884;
	fma.rn.f32 	%f3949, %f880, %f870, %f3885;
	fma.rn.f32 	%f3950, %f880, %f871, %f3886;
	fma.rn.f32 	%f3951, %f880, %f872, %f3887;
	fma.rn.f32 	%f3952, %f880, %f873, %f3888;
	fma.rn.f32 	%f3953, %f880, %f874, %f3889;
	fma.rn.f32 	%f3954, %f880, %f875, %f3890;
	// begin inline asm
	{  cvt.f32.f16 %f881, %rs743;}

	// end inline asm
	fma.rn.f32 	%f3955, %f881, %f868, %f3891;
	fma.rn.f32 	%f3956, %f881, %f869, %f3892;
	fma.rn.f32 	%f3957, %f881, %f870, %f3893;
	fma.rn.f32 	%f3958, %f881, %f871, %f3894;
	fma.rn.f32 	%f3959, %f881, %f872, %f3895;
	fma.rn.f32 	%f3960, %f881, %f873, %f3896;
	fma.rn.f32 	%f3961, %f881, %f874, %f3897;
	fma.rn.f32 	%f3962, %f881, %f875, %f3898;
	// begin inline asm
	{  cvt.f32.f16 %f882, %rs744;}

	// end inline asm
	fma.rn.f32 	%f3963, %f882, %f868, %f3899;
	fma.rn.f32 	%f3964, %f882, %f869, %f3900;
	fma.rn.f32 	%f3965, %f882, %f870, %f3901;
	fma.rn.f32 	%f3966, %f882, %f871, %f3902;
	fma.rn.f32 	%f3967, %f882, %f872, %f3903;
	fma.rn.f32 	%f3968, %f882, %f873, %f3904;
	fma.rn.f32 	%f3969, %f882, %f874, %f3905;
	fma.rn.f32 	%f3970, %f882, %f875, %f3906;
	ld.shared.v4.u32 	{%r706, %r707, %r708, %r709}, [%r353+11352];
	mov.b32 	{%rs745, %rs754}, %r706;
	mov.b32 	{%rs755, %rs756}, %r707;
	mov.b32 	{%rs757, %rs758}, %r708;
	mov.b32 	{%rs759, %rs760}, %r709;
	ld.shared.v4.u32 	{%r710, %r711, %r712, %r713}, [%r365+11352];
	mov.b32 	{%rs746, %rs747}, %r710;
	mov.b32 	{%rs748, %rs749}, %r711;
	mov.b32 	{%rs750, %rs751}, %r712;
	mov.b32 	{%rs752, %rs753}, %r713;
	// begin inline asm
	{  cvt.f32.f16 %f883, %rs745;}

	// end inline asm
	// begin inline asm
	{  cvt.f32.f16 %f884, %rs746;}

	// end inline asm
	fma.rn.f32 	%f3971, %f883, %f884, %f3907;
	// begin inline asm
	{  cvt.f32.f16 %f885, %rs747;}

	// end inline asm
	fma.rn.f32 	%f3972, %f883, %f885, %f3908;
	// begin inline asm
	{  cvt.f32.f16 %f886, %rs748;}

	// end inline asm
	fma.rn.f32 	%f3973, %f883, %f886, %f3909;
	// begin inline asm
	{  cvt.f32.f16 %f887, %rs749;}

	// end inline asm
	fma.rn.f32 	%f3974, %f883, %f887, %f3910;
	// begin inline asm
	{  cvt.f32.f16 %f888, %rs750;}

	// end inline asm
	fma.rn.f32 	%f3975, %f883, %f888, %f3911;
	// begin inline asm
	{  cvt.f32.f16 %f889, %rs751;}

	// end inline asm
	fma.rn.f32 	%f3976, %f883, %f889, %f3912;
	// begin inline asm
	{  cvt.f32.f16 %f890, %rs752;}

	// end inline asm
	fma.rn.f32 	%f3977, %f883, %f890, %f3913;
	// begin inline asm
	{  cvt.f32.f16 %f891, %rs753;}

	// end inline asm
	fma.rn.f32 	%f3978, %f883, %f891, %f3914;
	// begin inline asm
	{  cvt.f32.f16 %f892, %rs754;}

	// end inline asm
	fma.rn.f32 	%f3979, %f892, %f884, %f3915;
	fma.rn.f32 	%f3980, %f892, %f885, %f3916;
	fma.rn.f32 	%f3981, %f892, %f886, %f3917;
	fma.rn.f32 	%f3982, %f892, %f887, %f3918;
	fma.rn.f32 	%f3983, %f892, %f888, %f3919;
	fma.rn.f32 	%f3984, %f892, %f889, %f3920;
	fma.rn.f32 	%f3985, %f892, %f890, %f3921;
	fma.rn.f32 	%f3986, %f892, %f891, %f3922;
	// begin inline asm
	{  cvt.f32.f16 %f893, %rs755;}

	// end inline asm
	fma.rn.f32 	%f3987, %f893, %f884, %f3923;
	fma.rn.f32 	%f3988, %f893, %f885, %f3924;
	fma.rn.f32 	%f3989, %f893, %f886, %f3925;
	fma.rn.f32 	%f3990, %f893, %f887, %f3926;
	fma.rn.f32 	%f3991, %f893, %f888, %f3927;
	fma.rn.f32 	%f3992, %f893, %f889, %f3928;
	fma.rn.f32 	%f3993, %f893, %f890, %f3929;
	fma.rn.f32 	%f3994, %f893, %f891, %f3930;
	// begin inline asm
	{  cvt.f32.f16 %f894, %rs756;}

	// end inline asm
	fma.rn.f32 	%f3995, %f894, %f884, %f3931;
	fma.rn.f32 	%f3996, %f894, %f885, %f3932;
	fma.rn.f32 	%f3997, %f894, %f886, %f3933;
	fma.rn.f32 	%f3998, %f894, %f887, %f3934;
	fma.rn.f32 	%f3999, %f894, %f888, %f3935;
	fma.rn.f32 	%f4000, %f894, %f889, %f3936;
	fma.rn.f32 	%f4001, %f894, %f890, %f3937;
	fma.rn.f32 	%f4002, %f894, %f891, %f3938;
	// begin inline asm
	{  cvt.f32.f16 %f895, %rs757;}

	// end inline asm
	fma.rn.f32 	%f4003, %f895, %f884, %f3939;
	fma.rn.f32 	%f4004, %f895, %f885, %f3940;
	fma.rn.f32 	%f4005, %f895, %f886, %f3941;
	fma.rn.f32 	%f4006, %f895, %f887, %f3942;
	fma.rn.f32 	%f4007, %f895, %f888, %f3943;
	fma.rn.f32 	%f4008, %f895, %f889, %f3944;
	fma.rn.f32 	%f4009, %f895, %f890, %f3945;
	fma.rn.f32 	%f4010, %f895, %f891, %f3946;
	// begin inline asm
	{  cvt.f32.f16 %f896, %rs758;}

	// end inline asm
	fma.rn.f32 	%f4011, %f896, %f884, %f3947;
	fma.rn.f32 	%f4012, %f896, %f885, %f3948;
	fma.rn.f32 	%f4013, %f896, %f886, %f3949;
	fma.rn.f32 	%f4014, %f896, %f887, %f3950;
	fma.rn.f32 	%f4015, %f896, %f888, %f3951;
	fma.rn.f32 	%f4016, %f896, %f889, %f3952;
	fma.rn.f32 	%f4017, %f896, %f890, %f3953;
	fma.rn.f32 	%f4018, %f896, %f891, %f3954;
	// begin inline asm
	{  cvt.f32.f16 %f897, %rs759;}

	// end inline asm
	fma.rn.f32 	%f4019, %f897, %f884, %f3955;
	fma.rn.f32 	%f4020, %f897, %f885, %f3956;
	fma.rn.f32 	%f4021, %f897, %f886, %f3957;
	fma.rn.f32 	%f4022, %f897, %f887, %f3958;
	fma.rn.f32 	%f4023, %f897, %f888, %f3959;
	fma.rn.f32 	%f4024, %f897, %f889, %f3960;
	fma.rn.f32 	%f4025, %f897, %f890, %f3961;
	fma.rn.f32 	%f4026, %f897, %f891, %f3962;
	// begin inline asm
	{  cvt.f32.f16 %f898, %rs760;}

	// end inline asm
	fma.rn.f32 	%f4027, %f898, %f884, %f3963;
	fma.rn.f32 	%f4028, %f898, %f885, %f3964;
	fma.rn.f32 	%f4029, %f898, %f886, %f3965;
	fma.rn.f32 	%f4030, %f898, %f887, %f3966;
	fma.rn.f32 	%f4031, %f898, %f888, %f3967;
	fma.rn.f32 	%f4032, %f898, %f889, %f3968;
	fma.rn.f32 	%f4033, %f898, %f890, %f3969;
	fma.rn.f32 	%f4034, %f898, %f891, %f3970;
	ld.shared.v4.u32 	{%r714, %r715, %r716, %r717}, [%r353+11616];
	mov.b32 	{%rs761, %rs770}, %r714;
	mov.b32 	{%rs771, %rs772}, %r715;
	mov.b32 	{%rs773, %rs774}, %r716;
	mov.b32 	{%rs775, %rs776}, %r717;
	ld.shared.v4.u32 	{%r718, %r719, %r720, %r721}, [%r365+11616];
	mov.b32 	{%rs762, %rs763}, %r718;
	mov.b32 	{%rs764, %rs765}, %r719;
	mov.b32 	{%rs766, %rs767}, %r720;
	mov.b32 	{%rs768, %rs769}, %r721;
	// begin inline asm
	{  cvt.f32.f16 %f899, %rs761;}

	// end inline asm
	// begin inline asm
	{  cvt.f32.f16 %f900, %rs762;}

	// end inline asm
	fma.rn.f32 	%f4035, %f899, %f900, %f3971;
	// begin inline asm
	{  cvt.f32.f16 %f901, %rs763;}

	// end inline asm
	fma.rn.f32 	%f4036, %f899, %f901, %f3972;
	// begin inline asm
	{  cvt.f32.f16 %f902, %rs764;}

	// end inline asm
	fma.rn.f32 	%f4037, %f899, %f902, %f3973;
	// begin inline asm
	{  cvt.f32.f16 %f903, %rs765;}

	// end inline asm
	fma.rn.f32 	%f4038, %f899, %f903, %f3974;
	// begin inline asm
	{  cvt.f32.f16 %f904, %rs766;}

	// end inline asm
	fma.rn.f32 	%f4039, %f899, %f904, %f3975;
	// begin inline asm
	{  cvt.f32.f16 %f905, %rs767;}

	// end inline asm
	fma.rn.f32 	%f4040, %f899, %f905, %f3976;
	// begin inline asm
	{  cvt.f32.f16 %f906, %rs768;}

	// end inline asm
	fma.rn.f32 	%f4041, %f899, %f906, %f3977;
	// begin inline asm
	{  cvt.f32.f16 %f907, %rs769;}

	// end inline asm
	fma.rn.f32 	%f4042, %f899, %f907, %f3978;
	// begin inline asm
	{  cvt.f32.f16 %f908, %rs770;}

	// end inline asm
	fma.rn.f32 	%f4043, %f908, %f900, %f3979;
	fma.rn.f32 	%f4044, %f908, %f901, %f3980;
	fma.rn.f32 	%f4045, %f908, %f902, %f3981;
	fma.rn.f32 	%f4046, %f908, %f903, %f3982;
	fma.rn.f32 	%f4047, %f908, %f904, %f3983;
	fma.rn.f32 	%f4048, %f908, %f905, %f3984;
	fma.rn.f32 	%f4049, %f908, %f906, %f3985;
	fma.rn.f32 	%f4050, %f908, %f907, %f3986;
	// begin inline asm
	{  cvt.f32.f16 %f909, %rs771;}

	// end inline asm
	fma.rn.f32 	%f4051, %f909, %f900, %f3987;
	fma.rn.f32 	%f4052, %f909, %f901, %f3988;
	fma.rn.f32 	%f4053, %f909, %f902, %f3989;
	fma.rn.f32 	%f4054, %f909, %f903, %f3990;
	fma.rn.f32 	%f4055, %f909, %f904, %f3991;
	fma.rn.f32 	%f4056, %f909, %f905, %f3992;
	fma.rn.f32 	%f4057, %f909, %f906, %f3993;
	fma.rn.f32 	%f4058, %f909, %f907, %f3994;
	// begin inline asm
	{  cvt.f32.f16 %f910, %rs772;}

	// end inline asm
	fma.rn.f32 	%f4059, %f910, %f900, %f3995;
	fma.rn.f32 	%f4060, %f910, %f901, %f3996;
	fma.rn.f32 	%f4061, %f910, %f902, %f3997;
	fma.rn.f32 	%f4062, %f910, %f903, %f3998;
	fma.rn.f32 	%f4063, %f910, %f904, %f3999;
	fma.rn.f32 	%f4064, %f910, %f905, %f4000;
	fma.rn.f32 	%f4065, %f910, %f906, %f4001;
	fma.rn.f32 	%f4066, %f910, %f907, %f4002;
	// begin inline asm
	{  cvt.f32.f16 %f911, %rs773;}

	// end inline asm
	fma.rn.f32 	%f4067, %f911, %f900, %f4003;
	fma.rn.f32 	%f4068, %f911, %f901, %f4004;
	fma.rn.f32 	%f4069, %f911, %f902, %f4005;
	fma.rn.f32 	%f4070, %f911, %f903, %f4006;
	fma.rn.f32 	%f4071, %f911, %f904, %f4007;
	fma.rn.f32 	%f4072, %f911, %f905, %f4008;
	fma.rn.f32 	%f4073, %f911, %f906, %f4009;
	fma.rn.f32 	%f4074, %f911, %f907, %f4010;
	// begin inline asm
	{  cvt.f32.f16 %f912, %rs774;}

	// end inline asm
	fma.rn.f32 	%f4075, %f912, %f900, %f4011;
	fma.rn.f32 	%f4076, %f912, %f901, %f4012;
	fma.rn.f32 	%f4077, %f912, %f902, %f4013;
	fma.rn.f32 	%f4078, %f912, %f903, %f4014;
	fma.rn.f32 	%f4079, %f912, %f904, %f4015;
	fma.rn.f32 	%f4080, %f912, %f905, %f4016;
	fma.rn.f32 	%f4081, %f912, %f906, %f4017;
	fma.rn.f32 	%f4082, %f912, %f907, %f4018;
	// begin inline asm
	{  cvt.f32.f16 %f913, %rs775;}

	// end inline asm
	fma.rn.f32 	%f4083, %f913, %f900, %f4019;
	fma.rn.f32 	%f4084, %f913, %f901, %f4020;
	fma.rn.f32 	%f4085, %f913, %f902, %f4021;
	fma.rn.f32 	%f4086, %f913, %f903, %f4022;
	fma.rn.f32 	%f4087, %f913, %f904, %f4023;
	fma.rn.f32 	%f4088, %f913, %f905, %f4024;
	fma.rn.f32 	%f4089, %f913, %f906, %f4025;
	fma.rn.f32 	%f4090, %f913, %f907, %f4026;
	// begin inline asm
	{  cvt.f32.f16 %f914, %rs776;}

	// end inline asm
	fma.rn.f32 	%f4091, %f914, %f900, %f4027;
	fma.rn.f32 	%f4092, %f914, %f901, %f4028;
	fma.rn.f32 	%f4093, %f914, %f902, %f4029;
	fma.rn.f32 	%f4094, %f914, %f903, %f4030;
	fma.rn.f32 	%f4095, %f914, %f904, %f4031;
	fma.rn.f32 	%f4096, %f914, %f905, %f4032;
	fma.rn.f32 	%f4097, %f914, %f906, %f4033;
	fma.rn.f32 	%f4098, %f914, %f907, %f4034;
	ld.shared.v4.u32 	{%r722, %r723, %r724, %r725}, [%r353+11880];
	mov.b32 	{%rs777, %rs786}, %r722;
	mov.b32 	{%rs787, %rs788}, %r723;
	mov.b32 	{%rs789, %rs790}, %r724;
	mov.b32 	{%rs791, %rs792}, %r725;
	ld.shared.v4.u32 	{%r726, %r727, %r728, %r729}, [%r365+11880];
	mov.b32 	{%rs778, %rs779}, %r726;
	mov.b32 	{%rs780, %rs781}, %r727;
	mov.b32 	{%rs782, %rs783}, %r728;
	mov.b32 	{%rs784, %rs785}, %r729;
	// begin inline asm
	{  cvt.f32.f16 %f915, %rs777;}

	// end inline asm
	// begin inline asm
	{  cvt.f32.f16 %f916, %rs778;}

	// end inline asm
	fma.rn.f32 	%f4099, %f915, %f916, %f4035;
	// begin inline asm
	{  cvt.f32.f16 %f917, %rs779;}

	// end inline asm
	fma.rn.f32 	%f4100, %f915, %f917, %f4036;
	// begin inline asm
	{  cvt.f32.f16 %f918, %rs780;}

	// end inline asm
	fma.rn.f32 	%f4101, %f915, %f918, %f4037;
	// begin inline asm
	{  cvt.f32.f16 %f919, %rs781;}

	// end inline asm
	fma.rn.f32 	%f4102, %f915, %f919, %f4038;
	// begin inline asm
	{  cvt.f32.f16 %f920, %rs782;}

	// end inline asm
	fma.rn.f32 	%f4103, %f915, %f920, %f4039;
	// begin inline asm
	{  cvt.f32.f16 %f921, %rs783;}

	// end inline asm
	fma.rn.f32 	%f4104, %f915, %f921, %f4040;
	// begin inline asm
	{  cvt.f32.f16 %f922, %rs784;}

	// end inline asm
	fma.rn.f32 	%f4105, %f915, %f922, %f4041;
	// begin inline asm
	{  cvt.f32.f16 %f923, %rs785;}

	// end inline asm
	fma.rn.f32 	%f4106, %f915, %f923, %f4042;
	// begin inline asm
	{  cvt.f32.f16 %f924, %rs786;}

	// end inline asm
	fma.rn.f32 	%f4107, %f924, %f916, %f4043;
	fma.rn.f32 	%f4108, %f924, %f917, %f4044;
	fma.rn.f32 	%f4109, %f924, %f918, %f4045;
	fma.rn.f32 	%f4110, %f924, %f919, %f4046;
	fma.rn.f32 	%f4111, %f924, %f920, %f4047;
	fma.rn.f32 	%f4112, %f924, %f921, %f4048;
	fma.rn.f32 	%f4113, %f924, %f922, %f4049;
	fma.rn.f32 	%f4114, %f924, %f923, %f4050;
	// begin inline asm
	{  cvt.f32.f16 %f925, %rs787;}

	// end inline asm
	fma.rn.f32 	%f4115, %f925, %f916, %f4051;
	fma.rn.f32 	%f4116, %f925, %f917, %f4052;
	fma.rn.f32 	%f4117, %f925, %f918, %f4053;
	fma.rn.f32 	%f4118, %f925, %f919, %f4054;
	fma.rn.f32 	%f4119, %f925, %f920, %f4055;
	fma.rn.f32 	%f4120, %f925, %f921, %f4056;
	fma.rn.f32 	%f4121, %f925, %f922, %f4057;
	fma.rn.f32 	%f4122, %f925, %f923, %f4058;
	// begin inline asm
	{  cvt.f32.f16 %f926, %rs788;}

	// end inline asm
	fma.rn.f32 	%f4123, %f926, %f916, %f4059;
	fma.rn.f32 	%f4124, %f926, %f917, %f4060;
	fma.rn.f32 	%f4125, %f926, %f918, %f4061;
	fma.rn.f32 	%f4126, %f926, %f919, %f4062;
	fma.rn.f32 	%f4127, %f926, %f920, %f4063;
	fma.rn.f32 	%f4128, %f926, %f921, %f4064;
	fma.rn.f32 	%f4129, %f926, %f922, %f4065;
	fma.rn.f32 	%f4130, %f926, %f923, %f4066;
	// begin inline asm
	{  cvt.f32.f16 %f927, %rs789;}

	// end inline asm
	fma.rn.f32 	%f4131, %f927, %f916, %f4067;
	fma.rn.f32 	%f4132, %f927, %f917, %f4068;
	fma.rn.f32 	%f4133, %f927, %f918, %f4069;
	fma.rn.f32 	%f4134, %f927, %f919, %f4070;
	fma.rn.f32 	%f4135, %f927, %f920, %f4071;
	fma.rn.f32 	%f4136, %f927, %f921, %f4072;
	fma.rn.f32 	%f4137, %f927, %f922, %f4073;
	fma.rn.f32 	%f4138, %f927, %f923, %f4074;
	// begin inline asm
	{  cvt.f32.f16 %f928, %rs790;}

	// end inline asm
	fma.rn.f32 	%f4139, %f928, %f916, %f4075;
	fma.rn.f32 	%f4140, %f928, %f917, %f4076;
	fma.rn.f32 	%f4141, %f928, %f918, %f4077;
	fma.rn.f32 	%f4142, %f928, %f919, %f4078;
	fma.rn.f32 	%f4143, %f928, %f920, %f4079;
	fma.rn.f32 	%f4144, %f928, %f921, %f4080;
	fma.rn.f32 	%f4145, %f928, %f922, %f4081;
	fma.rn.f32 	%f4146, %f928, %f923, %f4082;
	// begin inline asm
	{  cvt.f32.f16 %f929, %rs791;}

	// end inline asm
	fma.rn.f32 	%f4147, %f929, %f916, %f4083;
	fma.rn.f32 	%f4148, %f929, %f917, %f4084;
	fma.rn.f32 	%f4149, %f929, %f918, %f4085;
	fma.rn.f32 	%f4150, %f929, %f919, %f4086;
	fma.rn.f32 	%f4151, %f929, %f920, %f4087;
	fma.rn.f32 	%f4152, %f929, %f921, %f4088;
	fma.rn.f32 	%f4153, %f929, %f922, %f4089;
	fma.rn.f32 	%f4154, %f929, %f923, %f4090;
	// begin inline asm
	{  cvt.f32.f16 %f930, %rs792;}

	// end inline asm
	fma.rn.f32 	%f4155, %f930, %f916, %f4091;
	fma.rn.f32 	%f4156, %f930, %f917, %f4092;
	fma.rn.f32 	%f4157, %f930, %f918, %f4093;
	fma.rn.f32 	%f4158, %f930, %f919, %f4094;
	fma.rn.f32 	%f4159, %f930, %f920, %f4095;
	fma.rn.f32 	%f4160, %f930, %f921, %f4096;
	fma.rn.f32 	%f4161, %f930, %f922, %f4097;
	fma.rn.f32 	%f4162, %f930, %f923, %f4098;
	ld.shared.v4.u32 	{%r730, %r731, %r732, %r733}, [%r353+12144];
	mov.b32 	{%rs793, %rs802}, %r730;
	mov.b32 	{%rs803, %rs804}, %r731;
	mov.b32 	{%rs805, %rs806}, %r732;
	mov.b32 	{%rs807, %rs808}, %r733;
	ld.shared.v4.u32 	{%r734, %r735, %r736, %r737}, [%r365+12144];
	mov.b32 	{%rs794, %rs795}, %r734;
	mov.b32 	{%rs796, %rs797}, %r735;
	mov.b32 	{%rs798, %rs799}, %r736;
	mov.b32 	{%rs800, %rs801}, %r737;
	// begin inline asm
	{  cvt.f32.f16 %f931, %rs793;}

	// end inline asm
	// begin inline asm
	{  cvt.f32.f16 %f932, %rs794;}

	// end inline asm
	fma.rn.f32 	%f4163, %f931, %f932, %f4099;
	// begin inline asm
	{  cvt.f32.f16 %f933, %rs795;}

	// end inline asm
	fma.rn.f32 	%f4164, %f931, %f933, %f4100;
	// begin inline asm
	{  cvt.f32.f16 %f934, %rs796;}

	// end inline asm
	fma.rn.f32 	%f4165, %f931, %f934, %f4101;
	// begin inline asm
	{  cvt.f32.f16 %f935, %rs797;}

	// end inline asm
	fma.rn.f32 	%f4166, %f931, %f935, %f4102;
	// begin inline asm
	{  cvt.f32.f16 %f936, %rs798;}

	// end inline asm
	fma.rn.f32 	%f4167, %f931, %f936, %f4103;
	// begin inline asm
	{  cvt.f32.f16 %f937, %rs799;}

	// end inline asm
	fma.rn.f32 	%f4168, %f931, %f937, %f4104;
	// begin inline asm
	{  cvt.f32.f16 %f938, %rs800;}

	// end inline asm
	fma.rn.f32 	%f4169, %f931, %f938, %f4105;
	// begin inline asm
	{  cvt.f32.f16 %f939, %rs801;}

	// end inline asm
	fma.rn.f32 	%f4170, %f931, %f939, %f4106;
	// begin inline asm
	{  cvt.f32.f16 %f940, %rs802;}

	// end inline asm
	fma.rn.f32 	%f4171, %f940, %f932, %f4107;
	fma.rn.f32 	%f4172, %f940, %f933, %f4108;
	fma.rn.f32 	%f4173, %f940, %f934, %f4109;
	fma.rn.f32 	%f4174, %f940, %f935, %f4110;
	fma.rn.f32 	%f4175, %f940, %f936, %f4111;
	fma.rn.f32 	%f4176, %f940, %f937, %f4112;
	fma.rn.f32 	%f4177, %f940, %f938, %f4113;
	fma.rn.f32 	%f4178, %f940, %f939, %f4114;
	// begin inline asm
	{  cvt.f32.f16 %f941, %rs803;}

	// end inline asm
	fma.rn.f32 	%f4179, %f941, %f932, %f4115;
	fma.rn.f32 	%f4180, %f941, %f933, %f4116;
	fma.rn.f32 	%f4181, %f941, %f934, %f4117;
	fma.rn.f32 	%f4182, %f941, %f935, %f4118;
	fma.rn.f32 	%f4183, %f941, %f936, %f4119;
	fma.rn.f32 	%f4184, %f941, %f937, %f4120;
	fma.rn.f32 	%f4185, %f941, %f938, %f4121;
	fma.rn.f32 	%f4186, %f941, %f939, %f4122;
	// begin inline asm
	{  cvt.f32.f16 %f942, %rs804;}

	// end inline asm
	fma.rn.f32 	%f4187, %f942, %f932, %f4123;
	fma.rn.f32 	%f4188, %f942, %f933, %f4124;
	fma.rn.f32 	%f4189, %f942, %f934, %f4125;
	fma.rn.f32 	%f4190, %f942, %f935, %f4126;
	fma.rn.f32 	%f4191, %f942, %f936, %f4127;
	fma.rn.f32 	%f4192, %f942, %f937, %f4128;
	fma.rn.f32 	%f4193, %f942, %f938, %f4129;
	fma.rn.f32 	%f4194, %f942, %f939, %f4130;
	// begin inline asm
	{  cvt.f32.f16 %f943, %rs805;}

	// end inline asm
	fma.rn.f32 	%f4195, %f943, %f932, %f4131;
	fma.rn.f32 	%f4196, %f943, %f933, %f4132;
	fma.rn.f32 	%f4197, %f943, %f934, %f4133;
	fma.rn.f32 	%f4198, %f943, %f935, %f4134;
	fma.rn.f32 	%f4199, %f943, %f936, %f4135;
	fma.rn.f32 	%f4200, %f943, %f937, %f4136;
	fma.rn.f32 	%f4201, %f943, %f938, %f4137;
	fma.rn.f32 	%f4202, %f943, %f939, %f4138;
	// begin inline asm
	{  cvt.f32.f16 %f944, %rs806;}

	// end inline asm
	fma.rn.f32 	%f4203, %f944, %f932, %f4139;
	fma.rn.f32 	%f4204, %f944, %f933, %f4140;
	fma.rn.f32 	%f4205, %f944, %f934, %f4141;
	fma.rn.f32 	%f4206, %f944, %f935, %f4142;
	fma.rn.f32 	%f4207, %f944, %f936, %f4143;
	fma.rn.f32 	%f4208, %f944, %f937, %f4144;
	fma.rn.f32 	%f4209, %f944, %f938, %f4145;
	fma.rn.f32 	%f4210, %f944, %f939, %f4146;
	// begin inline asm
	{  cvt.f32.f16 %f945, %rs807;}

	// end inline asm
	fma.rn.f32 	%f4211, %f945, %f932, %f4147;
	fma.rn.f32 	%f4212, %f945, %f933, %f4148;
	fma.rn.f32 	%f4213, %f945, %f934, %f4149;
	fma.rn.f32 	%f4214, %f945, %f935, %f4150;
	fma.rn.f32 	%f4215, %f945, %f936, %f4151;
	fma.rn.f32 	%f4216, %f945, %f937, %f4152;
	fma.rn.f32 	%f4217, %f945, %f938, %f4153;
	fma.rn.f32 	%f4218, %f945, %f939, %f4154;
	// begin inline asm
	{  cvt.f32.f16 %f946, %rs808;}

	// end inline asm
	fma.rn.f32 	%f4219, %f946, %f932, %f4155;
	fma.rn.f32 	%f4220, %f946, %f933, %f4156;
	fma.rn.f32 	%f4221, %f946, %f934, %f4157;
	fma.rn.f32 	%f4222, %f946, %f935, %f4158;
	fma.rn.f32 	%f4223, %f946, %f936, %f4159;
	fma.rn.f32 	%f4224, %f946, %f937, %f4160;
	fma.rn.f32 	%f4225, %f946, %f938, %f4161;
	fma.rn.f32 	%f4226, %f946, %f939, %f4162;
	ld.shared.v4.u32 	{%r738, %r739, %r740, %r741}, [%r353+12408];
	mov.b32 	{%rs809, %rs818}, %r738;
	mov.b32 	{%rs819, %rs820}, %r739;
	mov.b32 	{%rs821, %rs822}, %r740;
	mov.b32 	{%rs823, %rs824}, %r741;
	ld.shared.v4.u32 	{%r742, %r743, %r744, %r745}, [%r365+12408];
	mov.b32 	{%rs810, %rs811}, %r742;
	mov.b32 	{%rs812, %rs813}, %r743;
	mov.b32 	{%rs814, %rs815}, %r744;
	mov.b32 	{%rs816, %rs817}, %r745;
	// begin inline asm
	{  cvt.f32.f16 %f947, %rs809;}

	// end inline asm
	// begin inline asm
	{  cvt.f32.f16 %f948, %rs810;}

	// end inline asm
	fma.rn.f32 	%f4227, %f947, %f948, %f4163;
	// begin inline asm
	{  cvt.f32.f16 %f949, %rs811;}

	// end inline asm
	fma.rn.f32 	%f4228, %f947, %f949, %f4164;
	// begin inline asm
	{  cvt.f32.f16 %f950, %rs812;}

	// end inline asm
	fma.rn.f32 	%f4229, %f947, %f950, %f4165;
	// begin inline asm
	{  cvt.f32.f16 %f951, %rs813;}

	// end inline asm
	fma.rn.f32 	%f4230, %f947, %f951, %f4166;
	// begin inline asm
	{  cvt.f32.f16 %f952, %rs814;}

	// end inline asm
	fma.rn.f32 	%f4231, %f947, %f952, %f4167;
	// begin inline asm
	{  cvt.f32.f16 %f953, %rs815;}

	// end inline asm
	fma.rn.f32 	%f4232, %f947, %f953, %f4168;
	// begin inline asm
	{  cvt.f32.f16 %f954, %rs816;}

	// end inline asm
	fma.rn.f32 	%f4233, %f947, %f954, %f4169;
	// begin inline asm
	{  cvt.f32.f16 %f955, %rs817;}

	// end inline asm
	fma.rn.f32 	%f4234, %f947, %f955, %f4170;
	// begin inline asm
	{  cvt.f32.f16 %f956, %rs818;}

	// end inline asm
	fma.rn.f32 	%f4235, %f956, %f948, %f4171;
	fma.rn.f32 	%f4236, %f956, %f949, %f4172;
	fma.rn.f32 	%f4237, %f956, %f950, %f4173;
	fma.rn.f32 	%f4238, %f956, %f951, %f4174;
	fma.rn.f32 	%f4239, %f956, %f952, %f4175;
	fma.rn.f32 	%f4240, %f956, %f953, %f4176;
	fma.rn.f32 	%f4241, %f956, %f954, %f4177;
	fma.rn.f32 	%f4242, %f956, %f955, %f4178;
	// begin inline asm
	{  cvt.f32.f16 %f957, %rs819;}

	// end inline asm
	fma.rn.f32 	%f4243, %f957, %f948, %f4179;
	fma.rn.f32 	%f4244, %f957, %f949, %f4180;
	fma.rn.f32 	%f4245, %f957, %f950, %f4181;
	fma.rn.f32 	%f4246, %f957, %f951, %f4182;
	fma.rn.f32 	%f4247, %f957, %f952, %f4183;
	fma.rn.f32 	%f4248, %f957, %f953, %f4184;
	fma.rn.f32 	%f4249, %f957, %f954, %f4185;
	fma.rn.f32 	%f4250, %f957, %f955, %f4186;
	// begin inline asm
	{  cvt.f32.f16 %f958, %rs820;}

	// end inline asm
	fma.rn.f32 	%f4251, %f958, %f948, %f4187;
	fma.rn.f32 	%f4252, %f958, %f949, %f4188;
	fma.rn.f32 	%f4253, %f958, %f950, %f4189;
	fma.rn.f32 	%f4254, %f958, %f951, %f4190;
	fma.rn.f32 	%f4255, %f958, %f952, %f4191;
	fma.rn.f32 	%f4256, %f958, %f953, %f4192;
	fma.rn.f32 	%f4257, %f958, %f954, %f4193;
	fma.rn.f32 	%f4258, %f958, %f955, %f4194;
	// begin inline asm
	{  cvt.f32.f16 %f959, %rs821;}

	// end inline asm
	fma.rn.f32 	%f4259, %f959, %f948, %f4195;
	fma.rn.f32 	%f4260, %f959, %f949, %f4196;
	fma.rn.f32 	%f4261, %f959, %f950, %f4197;
	fma.rn.f32 	%f4262, %f959, %f951, %f4198;
	fma.rn.f32 	%f4263, %f959, %f952, %f4199;
	fma.rn.f32 	%f4264, %f959, %f953, %f4200;
	fma.rn.f32 	%f4265, %f959, %f954, %f4201;
	fma.rn.f32 	%f4266, %f959, %f955, %f4202;
	// begin inline asm
	{  cvt.f32.f16 %f960, %rs822;}

	// end inline asm
	fma.rn.f32 	%f4267, %f960, %f948, %f4203;
	fma.rn.f32 	%f4268, %f960, %f949, %f4204;
	fma.rn.f32 	%f4269, %f960, %f950, %f4205;
	fma.rn.f32 	%f4270, %f960, %f951, %f4206;
	fma.rn.f32 	%f4271, %f960, %f952, %f4207;
	fma.rn.f32 	%f4272, %f960, %f953, %f4208;
	fma.rn.f32 	%f4273, %f960, %f954, %f4209;
	fma.rn.f32 	%f4274, %f960, %f955, %f4210;
	// begin inline asm
	{  cvt.f32.f16 %f961, %rs823;}

	// end inline asm
	fma.rn.f32 	%f4275, %f961, %f948, %f4211;
	fma.rn.f32 	%f4276, %f961, %f949, %f4212;
	fma.rn.f32 	%f4277, %f961, %f950, %f4213;
	fma.rn.f32 	%f4278, %f961, %f951, %f4214;
	fma.rn.f32 	%f4279, %f961, %f952, %f4215;
	fma.rn.f32 	%f4280, %f961, %f953, %f4216;
	fma.rn.f32 	%f4281, %f961, %f954, %f4217;
	fma.rn.f32 	%f4282, %f961, %f955, %f4218;
	// begin inline asm
	{  cvt.f32.f16 %f962, %rs824;}

	// end inline asm
	fma.rn.f32 	%f4283, %f962, %f948, %f4219;
	fma.rn.f32 	%f4284, %f962, %f949, %f4220;
	fma.rn.f32 	%f4285, %f962, %f950, %f4221;
	fma.rn.f32 	%f4286, %f962, %f951, %f4222;
	fma.rn.f32 	%f4287, %f962, %f952, %f4223;
	fma.rn.f32 	%f4288, %f962, %f953, %f4224;
	fma.rn.f32 	%f4289, %f962, %f954, %f4225;
	fma.rn.f32 	%f4290, %f962, %f955, %f4226;
	ld.shared.v4.u32 	{%r746, %r747, %r748, %r749}, [%r353+12672];
	mov.b32 	{%rs825, %rs834}, %r746;
	mov.b32 	{%rs835, %rs836}, %r747;
	mov.b32 	{%rs837, %rs838}, %r748;
	mov.b32 	{%rs839, %rs840}, %r749;
	ld.shared.v4.u32 	{%r750, %r751, %r752, %r753}, [%r365+12672];
	mov.b32 	{%rs826, %rs827}, %r750;
	mov.b32 	{%rs828, %rs829}, %r751;
	mov.b32 	{%rs830, %rs831}, %r752;
	mov.b32 	{%rs832, %rs833}, %r753;
	// begin inline asm
	{  cvt.f32.f16 %f963, %rs825;}

	// end inline asm
	// begin inline asm
	{  cvt.f32.f16 %f964, %rs826;}

	// end inline asm
	fma.rn.f32 	%f4291, %f963, %f964, %f4227;
	// begin inline asm
	{  cvt.f32.f16 %f965, %rs827;}

	// end inline asm
	fma.rn.f32 	%f4292, %f963, %f965, %f4228;
	// begin inline asm
	{  cvt.f32.f16 %f966, %rs828;}

	// end inline asm
	fma.rn.f32 	%f4293, %f963, %f966, %f4229;
	// begin inline asm
	{  cvt.f32.f16 %f967, %rs829;}

	// end inline asm
	fma.rn.f32 	%f4294, %f963, %f967, %f4230;
	// begin inline asm
	{  cvt.f32.f16 %f968, %rs830;}

	// end inline asm
	fma.rn.f32 	%f4295, %f963, %f968, %f4231;
	// begin inline asm
	{  cvt.f32.f16 %f969, %rs831;}

	// end inline asm
	fma.rn.f32 	%f4296, %f963, %f969, %f4232;
	// begin inline asm
	{  cvt.f32.f16 %f970, %rs832;}

	// end inline asm
	fma.rn.f32 	%f4297, %f963, %f970, %f4233;
	// begin inline asm
	{  cvt.f32.f16 %f971, %rs833;}

	// end inline asm
	fma.rn.f32 	%f4298, %f963, %f971, %f4234;
	// begin inline asm
	{  cvt.f32.f16 %f972, %rs834;}

	// end inline asm
	fma.rn.f32 	%f4299, %f972, %f964, %f4235;
	fma.rn.f32 	%f4300, %f972, %f965, %f4236;
	fma.rn.f32 	%f4301, %f972, %f966, %f4237;
	fma.rn.f32 	%f4302, %f972, %f967, %f4238;
	fma.rn.f32 	%f4303, %f972, %f968, %f4239;
	fma.rn.f32 	%f4304, %f972, %f969, %f4240;
	fma.rn.f32 	%f4305, %f972, %f970, %f4241;
	fma.rn.f32 	%f4306, %f972, %f971, %f4242;
	// begin inline asm
	{  cvt.f32.f16 %f973, %rs835;}

	// end inline asm
	fma.rn.f32 	%f4307, %f973, %f964, %f4243;
	fma.rn.f32 	%f4308, %f973, %f965, %f4244;
	fma.rn.f32 	%f4309, %f973, %f966, %f4245;
	fma.rn.f32 	%f4310, %f973, %f967, %f4246;
	fma.rn.f32 	%f4311, %f973, %f968, %f4247;
	fma.rn.f32 	%f4312, %f973, %f969, %f4248;
	fma.rn.f32 	%f4313, %f973, %f970, %f4249;
	fma.rn.f32 	%f4314, %f973, %f971, %f4250;
	// begin inline asm
	{  cvt.f32.f16 %f974, %rs836;}

	// end inline asm
	fma.rn.f32 	%f4315, %f974, %f964, %f4251;
	fma.rn.f32 	%f4316, %f974, %f965, %f4252;
	fma.rn.f32 	%f4317, %f974, %f966, %f4253;
	fma.rn.f32 	%f4318, %f974, %f967, %f4254;
	fma.rn.f32 	%f4319, %f974, %f968, %f4255;
	fma.rn.f32 	%f4320, %f974, %f969, %f4256;
	fma.rn.f32 	%f4321, %f974, %f970, %f4257;
	fma.rn.f32 	%f4322, %f974, %f971, %f4258;
	// begin inline asm
	{  cvt.f32.f16 %f975, %rs837;}

	// end inline asm
	fma.rn.f32 	%f4323, %f975, %f964, %f4259;
	fma.rn.f32 	%f4324, %f975, %f965, %f4260;
	fma.rn.f32 	%f4325, %f975, %f966, %f4261;
	fma.rn.f32 	%f4326, %f975, %f967, %f4262;
	fma.rn.f32 	%f4327, %f975, %f968, %f4263;
	fma.rn.f32 	%f4328, %f975, %f969, %f4264;
	fma.rn.f32 	%f4329, %f975, %f970, %f4265;
	fma.rn.f32 	%f4330, %f975, %f971, %f4266;
	// begin inline asm
	{  cvt.f32.f16 %f976, %rs838;}

	// end inline asm
	fma.rn.f32 	%f4331, %f976, %f964, %f4267;
	fma.rn.f32 	%f4332, %f976, %f965, %f4268;
	fma.rn.f32 	%f4333, %f976, %f966, %f4269;
	fma.rn.f32 	%f4334, %f976, %f967, %f4270;
	fma.rn.f32 	%f4335, %f976, %f968, %f4271;
	fma.rn.f32 	%f4336, %f976, %f969, %f4272;
	fma.rn.f32 	%f4337, %f976, %f970, %f4273;
	fma.rn.f32 	%f4338, %f976, %f971, %f4274;
	// begin inline asm
	{  cvt.f32.f16 %f977, %rs839;}

	// end inline asm
	fma.rn.f32 	%f4339, %f977, %f964, %f4275;
	fma.rn.f32 	%f4340, %f977, %f965, %f4276;
	fma.rn.f32 	%f4341, %f977, %f966, %f4277;
	fma.rn.f32 	%f4342, %f977, %f967, %f4278;
	fma.rn.f32 	%f4343, %f977, %f968, %f4279;
	fma.rn.f32 	%f4344, %f977, %f969, %f4280;
	fma.rn.f32 	%f4345, %f977, %f970, %f4281;
	fma.rn.f32 	%f4346, %f977, %f971, %f4282;
	// begin inline asm
	{  cvt.f32.f16 %f978, %rs840;}

	// end inline asm
	fma.rn.f32 	%f4347, %f978, %f964, %f4283;
	fma.rn.f32 	%f4348, %f978, %f965, %f4284;
	fma.rn.f32 	%f4349, %f978, %f966, %f4285;
	fma.rn.f32 	%f4350, %f978, %f967, %f4286;
	fma.rn.f32 	%f4351, %f978, %f968, %f4287;
	fma.rn.f32 	%f4352, %f978, %f969, %f4288;
	fma.rn.f32 	%f4353, %f978, %f970, %f4289;
	fma.rn.f32 	%f4354, %f978, %f971, %f4290;
	ld.shared.v4.u32 	{%r754, %r755, %r756, %r757}, [%r353+12936];
	mov.b32 	{%rs841, %rs850}, %r754;
	mov.b32 	{%rs851, %rs852}, %r755;
	mov.b32 	{%rs853, %rs854}, %r756;
	mov.b32 	{%rs855, %rs856}, %r757;
	ld.shared.v4.u32 	{%r758, %r759, %r760, %r761}, [%r365+12936];
	mov.b32 	{%rs842, %rs843}, %r758;
	mov.b32 	{%rs844, %rs845}, %r759;
	mov.b32 	{%rs846, %rs847}, %r760;
	mov.b32 	{%rs848, %rs849}, %r761;
	// begin inline asm
	{  cvt.f32.f16 %f979, %rs841;}

	// end inline asm
	// begin inline asm
	{  cvt.f32.f16 %f980, %rs842;}

	// end inline asm
	fma.rn.f32 	%f4355, %f979, %f980, %f4291;
	// begin inline asm
	{  cvt.f32.f16 %f981, %rs843;}

	// end inline asm
	fma.rn.f32 	%f4356, %f979, %f981, %f4292;
	// begin inline asm
	{  cvt.f32.f16 %f982, %rs844;}

	// end inline asm
	fma.rn.f32 	%f4357, %f979, %f982, %f4293;
	// begin inline asm
	{  cvt.f32.f16 %f983, %rs845;}

	// end inline asm
	fma.rn.f32 	%f4358, %f979, %f983, %f4294;
	// begin inline asm
	{  cvt.f32.f16 %f984, %rs846;}

	// end inline asm
	fma.rn.f32 	%f4359, %f979, %f984, %f4295;
	// begin inline asm
	{  cvt.f32.f16 %f985, %rs847;}

	// end inline asm
	fma.rn.f32 	%f4360, %f979, %f985, %f4296;
	// begin inline asm
	{  cvt.f32.f16 %f986, %rs848;}

	// end inline asm
	fma.rn.f32 	%f4361, %f979, %f986, %f4297;
	// begin inline asm
	{  cvt.f32.f16 %f987, %rs849;}

	// end inline asm
	fma.rn.f32 	%f4362, %f979, %f987, %f4298;
	// begin inline asm
	{  cvt.f32.f16 %f988, %rs850;}

	// end inline asm
	fma.rn.f32 	%f4363, %f988, %f980, %f4299;
	fma.rn.f32 	%f4364, %f988, %f981, %f4300;
	fma.rn.f32 	%f4365, %f988, %f982, %f4301;
	fma.rn.f32 	%f4366, %f988, %f983, %f4302;
	fma.rn.f32 	%f4367, %f988, %f984, %f4303;
	fma.rn.f32 	%f4368, %f988, %f985, %f4304;
	fma.rn.f32 	%f4369, %f988, %f986, %f4305;
	fma.rn.f32 	%f4370, %f988, %f987, %f4306;
	// begin inline asm
	{  cvt.f32.f16 %f989, %rs851;}

	// end inline asm
	fma.rn.f32 	%f4371, %f989, %f980, %f4307;
	fma.rn.f32 	%f4372, %f989, %f981, %f4308;
	fma.rn.f32 	%f4373, %f989, %f982, %f4309;
	fma.rn.f32 	%f4374, %f989, %f983, %f4310;
	fma.rn.f32 	%f4375, %f989, %f984, %f4311;
	fma.rn.f32 	%f4376, %f989, %f985, %f4312;
	fma.rn.f32 	%f4377, %f989, %f986, %f4313;
	fma.rn.f32 	%f4378, %f989, %f987, %f4314;
	// begin inline asm
	{  cvt.f32.f16 %f990, %rs852;}

	// end inline asm
	fma.rn.f32 	%f4379, %f990, %f980, %f4315;
	fma.rn.f32 	%f4380, %f990, %f981, %f4316;
	fma.rn.f32 	%f4381, %f990, %f982, %f4317;
	fma.rn.f32 	%f4382, %f990, %f983, %f4318;
	fma.rn.f32 	%f4383, %f990, %f984, %f4319;
	fma.rn.f32 	%f4384, %f990, %f985, %f4320;
	fma.rn.f32 	%f4385, %f990, %f986, %f4321;
	fma.rn.f32 	%f4386, %f990, %f987, %f4322;
	// begin inline asm
	{  cvt.f32.f16 %f991, %rs853;}

	// end inline asm
	fma.rn.f32 	%f4387, %f991, %f980, %f4323;
	fma.rn.f32 	%f4388, %f991, %f981, %f4324;
	fma.rn.f32 	%f4389, %f991, %f982, %f4325;
	fma.rn.f32 	%f4390, %f991, %f983, %f4326;
	fma.rn.f32 	%f4391, %f991, %f984, %f4327;
	fma.rn.f32 	%f4392, %f991, %f985, %f4328;
	fma.rn.f32 	%f4393, %f991, %f986, %f4329;
	fma.rn.f32 	%f4394, %f991, %f987, %f4330;
	// begin inline asm
	{  cvt.f32.f16 %f992, %rs854;}

	// end inline asm
	fma.rn.f32 	%f4395, %f992, %f980, %f4331;
	fma.rn.f32 	%f4396, %f992, %f981, %f4332;
	fma.rn.f32 	%f4397, %f992, %f982, %f4333;
	fma.rn.f32 	%f4398, %f992, %f983, %f4334;
	fma.rn.f32 	%f4399, %f992, %f984, %f4335;
	fma.rn.f32 	%f4400, %f992, %f985, %f4336;
	fma.rn.f32 	%f4401, %f992, %f986, %f4337;
	fma.rn.f32 	%f4402, %f992, %f987, %f4338;
	// begin inline asm
	{  cvt.f32.f16 %f993, %rs855;}

	// end inline asm
	fma.rn.f32 	%f4403, %f993, %f980, %f4339;
	fma.rn.f32 	%f4404, %f993, %f981, %f4340;
	fma.rn.f32 	%f4405, %f993, %f982, %f4341;
	fma.rn.f32 	%f4406, %f993, %f983, %f4342;
	fma.rn.f32 	%f4407, %f993, %f984, %f4343;
	fma.rn.f32 	%f4408, %f993, %f985, %f4344;
	fma.rn.f32 	%f4409, %f993, %f986, %f4345;
	fma.rn.f32 	%f4410, %f993, %f987, %f4346;
	// begin inline asm
	{  cvt.f32.f16 %f994, %rs856;}

	// end inline asm
	fma.rn.f32 	%f4411, %f994, %f980, %f4347;
	fma.rn.f32 	%f4412, %f994, %f981, %f4348;
	fma.rn.f32 	%f4413, %f994, %f982, %f4349;
	fma.rn.f32 	%f4414, %f994, %f983, %f4350;
	fma.rn.f32 	%f4415, %f994, %f984, %f4351;
	fma.rn.f32 	%f4416, %f994, %f985, %f4352;
	fma.rn.f32 	%f4417, %f994, %f986, %f4353;
	fma.rn.f32 	%f4418, %f994, %f987, %f4354;
	ld.shared.v4.u32 	{%r762, %r763, %r764, %r765}, [%r353+13200];
	mov.b32 	{%rs857, %rs866}, %r762;
	mov.b32 	{%rs867, %rs868}, %r763;
	mov.b32 	{%rs869, %rs870}, %r764;
	mov.b32 	{%rs871, %rs872}, %r765;
	ld.shared.v4.u32 	{%r766, %r767, %r768, %r769}, [%r365+13200];
	mov.b32 	{%rs858, %rs859}, %r766;
	mov.b32 	{%rs860, %rs861}, %r767;
	mov.b32 	{%rs862, %rs863}, %r768;
	mov.b32 	{%rs864, %rs865}, %r769;
	// begin inline asm
	{  cvt.f32.f16 %f995, %rs857;}

	// end inline asm
	// begin inline asm
	{  cvt.f32.f16 %f996, %rs858;}

	// end inline asm
	fma.rn.f32 	%f4419, %f995, %f996, %f4355;
	// begin inline asm
	{  cvt.f32.f16 %f997, %rs859;}

	// end inline asm
	fma.rn.f32 	%f4420, %f995, %f997, %f4356;
	// begin inline asm
	{  cvt.f32.f16 %f998, %rs860;}

	// end inline asm
	fma.rn.f32 	%f4421, %f995, %f998, %f4357;
	// begin inline asm
	{  cvt.f32.f16 %f999, %rs861;}

	// end inline asm
	fma.rn.f32 	%f4422, %f995, %f999, %f4358;
	// begin inline asm
	{  cvt.f32.f16 %f1000, %rs862;}

	// end inline asm
	fma.rn.f32 	%f4423, %f995, %f1000, %f4359;
	// begin inline asm
	{  cvt.f32.f16 %f1001, %rs863;}

	// end inline asm
	fma.rn.f32 	%f4424, %f995, %f1001, %f4360;
	// begin inline asm
	{  cvt.f32.f16 %f1002, %rs864;}

	// end inline asm
	fma.rn.f32 	%f4425, %f995, %f1002, %f4361;
	// begin inline asm
	{  cvt.f32.f16 %f1003, %rs865;}

	// end inline asm
	fma.rn.f32 	%f4426, %f995, %f1003, %f4362;
	// begin inline asm
	{  cvt.f32.f16 %f1004, %rs866;}

	// end inline asm
	fma.rn.f32 	%f4427, %f1004, %f996, %f4363;
	fma.rn.f32 	%f4428, %f1004, %f997, %f4364;
	fma.rn.f32 	%f4429, %f1004, %f998, %f4365;
	fma.rn.f32 	%f4430, %f1004, %f999, %f4366;
	fma.rn.f32 	%f4431, %f1004, %f1000, %f4367;
	fma.rn.f32 	%f4432, %f1004, %f1001, %f4368;
	fma.rn.f32 	%f4433, %f1004, %f1002, %f4369;
	fma.rn.f32 	%f4434, %f1004, %f1003, %f4370;
	// begin inline asm
	{  cvt.f32.f16 %f1005, %rs867;}

	// end inline asm
	fma.rn.f32 	%f4435, %f1005, %f996, %f4371;
	fma.rn.f32 	%f4436, %f1005, %f997, %f4372;
	fma.rn.f32 	%f4437, %f1005, %f998, %f4373;
	fma.rn.f32 	%f4438, %f1005, %f999, %f4374;
	fma.rn.f32 	%f4439, %f1005, %f1000, %f4375;
	fma.rn.f32 	%f4440, %f1005, %f1001, %f4376;
	fma.rn.f32 	%f4441, %f1005, %f1002, %f4377;
	fma.rn.f32 	%f4442, %f1005, %f1003, %f4378;
	// begin inline asm
	{  cvt.f32.f16 %f1006, %rs868;}

	// end inline asm
	fma.rn.f32 	%f4443, %f1006, %f996, %f4379;
	fma.rn.f32 	%f4444, %f1006, %f997, %f4380;
	fma.rn.f32 	%f4445, %f1006, %f998, %f4381;
	fma.rn.f32 	%f4446, %f1006, %f999, %f4382;
	fma.rn.f32 	%f4447, %f1006, %f1000, %f4383;
	fma.rn.f32 	%f4448, %f1006, %f1001, %f4384;
	fma.rn.f32 	%f4449, %f1006, %f1002, %f4385;
	fma.rn.f32 	%f4450, %f1006, %f1003, %f4386;
	// begin inline asm
	{  cvt.f32.f16 %f1007, %rs869;}

	// end inline asm
	fma.rn.f32 	%f4451, %f1007, %f996, %f4387;
	fma.rn.f32 	%f4452, %f1007, %f997, %f4388;
	fma.rn.f32 	%f4453, %f1007, %f998, %f4389;
	fma.rn.f32 	%f4454, %f1007, %f999, %f4390;
	fma.rn.f32 	%f4455, %f1007, %f1000, %f4391;
	fma.rn.f32 	%f4456, %f1007, %f1001, %f4392;
	fma.rn.f32 	%f4457, %f1007, %f1002, %f4393;
	fma.rn.f32 	%f4458, %f1007, %f1003, %f4394;
	// begin inline asm
	{  cvt.f32.f16 %f1008, %rs870;}

	// end inline asm
	fma.rn.f32 	%f4459, %f1008, %f996, %f4395;
	fma.rn.f32 	%f4460, %f1008, %f997, %f4396;
	fma.rn.f32 	%f4461, %f1008, %f998, %f4397;
	fma.rn.f32 	%f4462, %f1008, %f999, %f4398;
	fma.rn.f32 	%f4463, %f1008, %f1000, %f4399;
	fma.rn.f32 	%f4464, %f1008, %f1001, %f4400;
	fma.rn.f32 	%f4465, %f1008, %f1002, %f4401;
	fma.rn.f32 	%f4466, %f1008, %f1003, %f4402;
	// begin inline asm
	{  cvt.f32.f16 %f1009, %rs871;}

	// end inline asm
	fma.rn.f32 	%f4467, %f1009, %f996, %f4403;
	fma.rn.f32 	%f4468, %f1009, %f997, %f4404;
	fma.rn.f32 	%f4469, %f1009, %f998, %f4405;
	fma.rn.f32 	%f4470, %f1009, %f999, %f4406;
	fma.rn.f32 	%f4471, %f1009, %f1000, %f4407;
	fma.rn.f32 	%f4472, %f1009, %f1001, %f4408;
	fma.rn.f32 	%f4473, %f1009, %f1002, %f4409;
	fma.rn.f32 	%f4474, %f1009, %f1003, %f4410;
	// begin inline asm
	{  cvt.f32.f16 %f1010, %rs872;}

	// end inline asm
	fma.rn.f32 	%f4475, %f1010, %f996, %f4411;
	fma.rn.f32 	%f4476, %f1010, %f997, %f4412;
	fma.rn.f32 	%f4477, %f1010, %f998, %f4413;
	fma.rn.f32 	%f4478, %f1010, %f999, %f4414;
	fma.rn.f32 	%f4479, %f1010, %f1000, %f4415;
	fma.rn.f32 	%f4480, %f1010, %f1001, %f4416;
	fma.rn.f32 	%f4481, %f1010, %f1002, %f4417;
	fma.rn.f32 	%f4482, %f1010, %f1003, %f4418;
	ld.shared.v4.u32 	{%r770, %r771, %r772, %r773}, [%r353+13464];
	mov.b32 	{%rs873, %rs882}, %r770;
	mov.b32 	{%rs883, %rs884}, %r771;
	mov.b32 	{%rs885, %rs886}, %r772;
	mov.b32 	{%rs887, %rs888}, %r773;
	ld.shared.v4.u32 	{%r774, %r775, %r776, %r777}, [%r365+13464];
	mov.b32 	{%rs874, %rs875}, %r774;
	mov.b32 	{%rs876, %rs877}, %r775;
	mov.b32 	{%rs878, %rs879}, %r776;
	mov.b32 	{%rs880, %rs881}, %r777;
	// begin inline asm
	{  cvt.f32.f16 %f1011, %rs873;}

	// end inline asm
	// begin inline asm
	{  cvt.f32.f16 %f1012, %rs874;}

	// end inline asm
	fma.rn.f32 	%f4483, %f1011, %f1012, %f4419;
	// begin inline asm
	{  cvt.f32.f16 %f1013, %rs875;}

	// end inline asm
	fma.rn.f32 	%f4484, %f1011, %f1013, %f4420;
	// begin inline asm
	{  cvt.f32.f16 %f1014, %rs876;}

	// end inline asm
	fma.rn.f32 	%f4485, %f1011, %f1014, %f4421;
	// begin inline asm
	{  cvt.f32.f16 %f1015, %rs877;}

	// end inline asm
	fma.rn.f32 	%f4486, %f1011, %f1015, %f4422;
	// begin inline asm
	{  cvt.f32.f16 %f1016, %rs878;}

	// end inline asm
	fma.rn.f32 	%f4487, %f1011, %f1016, %f4423;
	// begin inline asm
	{  cvt.f32.f16 %f1017, %rs879;}

	// end inline asm
	fma.rn.f32 	%f4488, %f1011, %f1017, %f4424;
	// begin inline asm
	{  cvt.f32.f16 %f1018, %rs880;}

	// end inline asm
	fma.rn.f32 	%f4489, %f1011, %f1018, %f4425;
	// begin inline asm
	{  cvt.f32.f16 %f1019, %rs881;}

	// end inline asm
	fma.rn.f32 	%f4490, %f1011, %f1019, %f4426;
	// begin inline asm
	{  cvt.f32.f16 %f1020, %rs882;}

	// end inline asm
	fma.rn.f32 	%f4491, %f1020, %f1012, %f4427;
	fma.rn.f32 	%f4492, %f1020, %f1013, %f4428;
	fma.rn.f32 	%f4493, %f1020, %f1014, %f4429;
	fma.rn.f32 	%f4494, %f1020, %f1015, %f4430;
	fma.rn.f32 	%f4495, %f1020, %f1016, %f4431;
	fma.rn.f32 	%f4496, %f1020, %f1017, %f4432;
	fma.rn.f32 	%f4497, %f1020, %f1018, %f4433;
	fma.rn.f32 	%f4498, %f1020, %f1019, %f4434;
	// begin inline asm
	{  cvt.f32.f16 %f1021, %rs883;}

	// end inline asm
	fma.rn.f32 	%f4499, %f1021, %f1012, %f4435;
	fma.rn.f32 	%f4500, %f1021, %f1013, %f4436;
	fma.rn.f32 	%f4501, %f1021, %f1014, %f4437;
	fma.rn.f32 	%f4502, %f1021, %f1015, %f4438;
	fma.rn.f32 	%f4503, %f1021, %f1016, %f4439;
	fma.rn.f32 	%f4504, %f1021, %f1017, %f4440;
	fma.rn.f32 	%f4505, %f1021, %f1018, %f4441;
	fma.rn.f32 	%f4506, %f1021, %f1019, %f4442;
	// begin inline asm
	{  cvt.f32.f16 %f1022, %rs884;}

	// end inline asm
	fma.rn.f32 	%f4507, %f1022, %f1012, %f4443;
	fma.rn.f32 	%f4508, %f1022, %f1013, %f4444;
	fma.rn.f32 	%f4509, %f1022, %f1014, %f4445;
	fma.rn.f32 	%f4510, %f1022, %f1015, %f4446;
	fma.rn.f32 	%f4511, %f1022, %f1016, %f4447;
	fma.rn.f32 	%f4512, %f1022, %f1017, %f4448;
	fma.rn.f32 	%f4513, %f1022, %f1018, %f4449;
	fma.rn.f32 	%f4514, %f1022, %f1019, %f4450;
	// begin inline asm
	{  cvt.f32.f16 %f1023, %rs885;}

	// end inline asm
	fma.rn.f32 	%f4515, %f1023, %f1012, %f4451;
	fma.rn.f32 	%f4516, %f1023, %f1013, %f4452;
	fma.rn.f32 	%f4517, %f1023, %f1014, %f4453;
	fma.rn.f32 	%f4518, %f1023, %f1015, %f4454;
	fma.rn.f32 	%f4519, %f1023, %f1016, %f4455;
	fma.rn.f32 	%f4520, %f1023, %f1017, %f4456;
	fma.rn.f32 	%f4521, %f1023, %f1018, %f4457;
	fma.rn.f32 	%f4522, %f1023, %f1019, %f4458;
	// begin inline asm
	{  cvt.f32.f16 %f1024, %rs886;}

	// end inline asm
	fma.rn.f32 	%f4523, %f1024, %f1012, %f4459;
	fma.rn.f32 	%f4524, %f1024, %f1013, %f4460;
	fma.rn.f32 	%f4525, %f1024, %f1014, %f4461;
	fma.rn.f32 	%f4526, %f1024, %f1015, %f4462;
	fma.rn.f32 	%f4527, %f1024, %f1016, %f4463;
	fma.rn.f32 	%f4528, %f1024, %f1017, %f4464;
	fma.rn.f32 	%f4529, %f1024, %f1018, %f4465;
	fma.rn.f32 	%f4530, %f1024, %f1019, %f4466;
	// begin inline asm
	{  cvt.f32.f16 %f1025, %rs887;}

	// end inline asm
	fma.rn.f32 	%f4531, %f1025, %f1012, %f4467;
	fma.rn.f32 	%f4532, %f1025, %f1013, %f4468;
	fma.rn.f32 	%f4533, %f1025, %f1014, %f4469;
	fma.rn.f32 	%f4534, %f1025, %f1015, %f4470;
	fma.rn.f32 	%f4535, %f1025, %f1016, %f4471;
	fma.rn.f32 	%f4536, %f1025, %f1017, %f4472;
	fma.rn.f32 	%f4537, %f1025, %f1018, %f4473;
	fma.rn.f32 	%f4538, %f1025, %f1019, %f4474;
	// begin inline asm
	{  cvt.f32.f16 %f1026, %rs888;}

	// end inline asm
	fma.rn.f32 	%f4539, %f1026, %f1012, %f4475;
	fma.rn.f32 	%f4540, %f1026, %f1013, %f4476;
	fma.rn.f32 	%f4541, %f1026, %f1014, %f4477;
	fma.rn.f32 	%f4542, %f1026, %f1015, %f4478;
	fma.rn.f32 	%f4543, %f1026, %f1016, %f4479;
	fma.rn.f32 	%f4544, %f1026, %f1017, %f4480;
	fma.rn.f32 	%f4545, %f1026, %f1018, %f4481;
	fma.rn.f32 	%f4546, %f1026, %f1019, %f4482;
	ld.shared.v4.u32 	{%r778, %r779, %r780, %r781}, [%r353+13728];
	mov.b32 	{%rs889, %rs898}, %r778;
	mov.b32 	{%rs899, %rs900}, %r779;
	mov.b32 	{%rs901, %rs902}, %r780;
	mov.b32 	{%rs903, %rs904}, %r781;
	ld.shared.v4.u32 	{%r782, %r783, %r784, %r785}, [%r365+13728];
	mov.b32 	{%rs890, %rs891}, %r782;
	mov.b32 	{%rs892, %rs893}, %r783;
	mov.b32 	{%rs894, %rs895}, %r784;
	mov.b32 	{%rs896, %rs897}, %r785;
	// begin inline asm
	{  cvt.f32.f16 %f1027, %rs889;}

	// end inline asm
	// begin inline asm
	{  cvt.f32.f16 %f1028, %rs890;}

	// end inline asm
	fma.rn.f32 	%f4547, %f1027, %f1028, %f4483;
	// begin inline asm
	{  cvt.f32.f16 %f1029, %rs891;}

	// end inline asm
	fma.rn.f32 	%f4548, %f1027, %f1029, %f4484;
	// begin inline asm
	{  cvt.f32.f16 %f1030, %rs892;}

	// end inline asm
	fma.rn.f32 	%f4549, %f1027, %f1030, %f4485;
	// begin inline asm
	{  cvt.f32.f16 %f1031, %rs893;}

	// end inline asm
	fma.rn.f32 	%f4550, %f1027, %f1031, %f4486;
	// begin inline asm
	{  cvt.f32.f16 %f1032, %rs894;}

	// end inline asm
	fma.rn.f32 	%f4551, %f1027, %f1032, %f4487;
	// begin inline asm
	{  cvt.f32.f16 %f1033, %rs895;}

	// end inline asm
	fma.rn.f32 	%f4552, %f1027, %f1033, %f4488;
	// begin inline asm
	{  cvt.f32.f16 %f1034, %rs896;}

	// end inline asm
	fma.rn.f32 	%f4553, %f1027, %f1034, %f4489;
	// begin inline asm
	{  cvt.f32.f16 %f1035, %rs897;}

	// end inline asm
	fma.rn.f32 	%f4554, %f1027, %f1035, %f4490;
	// begin inline asm
	{  cvt.f32.f16 %f1036, %rs898;}

	// end inline asm
	fma.rn.f32 	%f4555, %f1036, %f1028, %f4491;
	fma.rn.f32 	%f4556, %f1036, %f1029, %f4492;
	fma.rn.f32 	%f4557, %f1036, %f1030, %f4493;
	fma.rn.f32 	%f4558, %f1036, %f1031, %f4494;
	fma.rn.f32 	%f4559, %f1036, %f1032, %f4495;
	fma.rn.f32 	%f4560, %f1036, %f1033, %f4496;
	fma.rn.f32 	%f4561, %f1036, %f1034, %f4497;
	fma.rn.f32 	%f4562, %f1036, %f1035, %f4498;
	// begin inline asm
	{  cvt.f32.f16 %f1037, %rs899;}

	// end inline asm
	fma.rn.f32 	%f4563, %f1037, %f1028, %f4499;
	fma.rn.f32 	%f4564, %f1037, %f1029, %f4500;
	fma.rn.f32 	%f4565, %f1037, %f1030, %f4501;
	fma.rn.f32 	%f4566, %f1037, %f1031, %f4502;
	fma.rn.f32 	%f4567, %f1037, %f1032, %f4503;
	fma.rn.f32 	%f4568, %f1037, %f1033, %f4504;
	fma.rn.f32 	%f4569, %f1037, %f1034, %f4505;
	fma.rn.f32 	%f4570, %f1037, %f1035, %f4506;
	// begin inline asm
	{  cvt.f32.f16 %f1038, %rs900;}

	// end inline asm
	fma.rn.f32 	%f4571, %f1038, %f1028, %f4507;
	fma.rn.f32 	%f4572, %f1038, %f1029, %f4508;
	fma.rn.f32 	%f4573, %f1038, %f1030, %f4509;
	fma.rn.f32 	%f4574, %f1038, %f1031, %f4510;
	fma.rn.f32 	%f4575, %f1038, %f1032, %f4511;
	fma.rn.f32 	%f4576, %f1038, %f1033, %f4512;
	fma.rn.f32 	%f4577, %f1038, %f1034, %f4513;
	fma.rn.f32 	%f4578, %f1038, %f1035, %f4514;
	// begin inline asm
	{  cvt.f32.f16 %f1039, %rs901;}

	// end inline asm
	fma.rn.f32 	%f4579, %f1039, %f1028, %f4515;
	fma.rn.f32 	%f4580, %f1039, %f1029, %f4516;
	fma.rn.f32 	%f4581, %f1039, %f1030, %f4517;
	fma.rn.f32 	%f4582, %f1039, %f1031, %f4518;
	fma.rn.f32 	%f4583, %f1039, %f1032, %f4519;
	fma.rn.f32 	%f4584, %f1039, %f1033, %f4520;
	fma.rn.f32 	%f4585, %f1039, %f1034, %f4521;
	fma.rn.f32 	%f4586, %f1039, %f1035, %f4522;
	// begin inline asm
	{  cvt.f32.f16 %f1040, %rs902;}

	// end inline asm
	fma.rn.f32 	%f4587, %f1040, %f1028, %f4523;
	fma.rn.f32 	%f4588, %f1040, %f1029, %f4524;
	fma.rn.f32 	%f4589, %f1040, %f1030, %f4525;
	fma.rn.f32 	%f4590, %f1040, %f1031, %f4526;
	fma.rn.f32 	%f4591, %f1040, %f1032, %f4527;
	fma.rn.f32 	%f4592, %f1040, %f1033, %f4528;
	fma.rn.f32 	%f4593, %f1040, %f1034, %f4529;
	fma.rn.f32 	%f4594, %f1040, %f1035, %f4530;
	// begin inline asm
	{  cvt.f32.f16 %f1041, %rs903;}

	// end inline asm
	fma.rn.f32 	%f4595, %f1041, %f1028, %f4531;
	fma.rn.f32 	%f4596, %f1041, %f1029, %f4532;
	fma.rn.f32 	%f4597, %f1041, %f1030, %f4533;
	fma.rn.f32 	%f4598, %f1041, %f1031, %f4534;
	fma.rn.f32 	%f4599, %f1041, %f1032, %f4535;
	fma.rn.f32 	%f4600, %f1041, %f1033, %f4536;
	fma.rn.f32 	%f4601, %f1041, %f1034, %f4537;
	fma.rn.f32 	%f4602, %f1041, %f1035, %f4538;
	// begin inline asm
	{  cvt.f32.f16 %f1042, %rs904;}

	// end inline asm
	fma.rn.f32 	%f4603, %f1042, %f1028, %f4539;
	fma.rn.f32 	%f4604, %f1042, %f1029, %f4540;
	fma.rn.f32 	%f4605, %f1042, %f1030, %f4541;
	fma.rn.f32 	%f4606, %f1042, %f1031, %f4542;
	fma.rn.f32 	%f4607, %f1042, %f1032, %f4543;
	fma.rn.f32 	%f4608, %f1042, %f1033, %f4544;
	fma.rn.f32 	%f4609, %f1042, %f1034, %f4545;
	fma.rn.f32 	%f4610, %f1042, %f1035, %f4546;
	ld.shared.v4.u32 	{%r786, %r787, %r788, %r789}, [%r353+13992];
	mov.b32 	{%rs905, %rs914}, %r786;
	mov.b32 	{%rs915, %rs916}, %r787;
	mov.b32 	{%rs917, %rs918}, %r788;
	mov.b32 	{%rs919, %rs920}, %r789;
	ld.shared.v4.u32 	{%r790, %r791, %r792, %r793}, [%r365+13992];
	mov.b32 	{%rs906, %rs907}, %r790;
	mov.b32 	{%rs908, %rs909}, %r791;
	mov.b32 	{%rs910, %rs911}, %r792;
	mov.b32 	{%rs912, %rs913}, %r793;
	// begin inline asm
	{  cvt.f32.f16 %f1043, %rs905;}

	// end inline asm
	// begin inline asm
	{  cvt.f32.f16 %f1044, %rs906;}

	// end inline asm
	fma.rn.f32 	%f4611, %f1043, %f1044, %f4547;
	// begin inline asm
	{  cvt.f32.f16 %f1045, %rs907;}

	// end inline asm
	fma.rn.f32 	%f4612, %f1043, %f1045, %f4548;
	// begin inline asm
	{  cvt.f32.f16 %f1046, %rs908;}

	// end inline asm
	fma.rn.f32 	%f4613, %f1043, %f1046, %f4549;
	// begin inline asm
	{  cvt.f32.f16 %f1047, %rs909;}

	// end inline asm
	fma.rn.f32 	%f4614, %f1043, %f1047, %f4550;
	// begin inline asm
	{  cvt.f32.f16 %f1048, %rs910;}

	// end inline asm
	fma.rn.f32 	%f4615, %f1043, %f1048, %f4551;
	// begin inline asm
	{  cvt.f32.f16 %f1049, %rs911;}

	// end inline asm
	fma.rn.f32 	%f4616, %f1043, %f1049, %f4552;
	// begin inline asm
	{  cvt.f32.f16 %f1050, %rs912;}

	// end inline asm
	fma.rn.f32 	%f4617, %f1043, %f1050, %f4553;
	// begin inline asm
	{  cvt.f32.f16 %f1051, %rs913;}

	// end inline asm
	fma.rn.f32 	%f4618, %f1043, %f1051, %f4554;
	// begin inline asm
	{  cvt.f32.f16 %f1052, %rs914;}

	// end inline asm
	fma.rn.f32 	%f4619, %f1052, %f1044, %f4555;
	fma.rn.f32 	%f4620, %f1052, %f1045, %f4556;
	fma.rn.f32 	%f4621, %f1052, %f1046, %f4557;
	fma.rn.f32 	%f4622, %f1052, %f1047, %f4558;
	fma.rn.f32 	%f4623, %f1052, %f1048, %f4559;
	fma.rn.f32 	%f4624, %f1052, %f1049, %f4560;
	fma.rn.f32 	%f4625, %f1052, %f1050, %f4561;
	fma.rn.f32 	%f4626, %f1052, %f1051, %f4562;
	// begin inline asm
	{  cvt.f32.f16 %f1053, %rs915;}

	// end inline asm
	fma.rn.f32 	%f4627, %f1053, %f1044, %f4563;
	fma.rn.f32 	%f4628, %f1053, %f1045, %f4564;
	fma.rn.f32 	%f4629, %f1053, %f1046, %f4565;
	fma.rn.f32 	%f4630, %f1053, %f1047, %f4566;
	fma.rn.f32 	%f4631, %f1053, %f1048, %f4567;
	fma.rn.f32 	%f4632, %f1053, %f1049, %f4568;
	fma.rn.f32 	%f4633, %f1053, %f1050, %f4569;
	fma.rn.f32 	%f4634, %f1053, %f1051, %f4570;
	// begin inline asm
	{  cvt.f32.f16 %f1054, %rs916;}

	// end inline asm
	fma.rn.f32 	%f4635, %f1054, %f1044, %f4571;
	fma.rn.f32 	%f4636, %f1054, %f1045, %f4572;
	fma.rn.f32 	%f4637, %f1054, %f1046, %f4573;
	fma.rn.f32 	%f4638, %f1054, %f1047, %f4574;
	fma.rn.f32 	%f4639, %f1054, %f1048, %f4575;
	fma.rn.f32 	%f4640, %f1054, %f1049, %f4576;
	fma.rn.f32 	%f4641, %f1054, %f1050, %f4577;
	fma.rn.f32 	%f4642, %f1054, %f1051, %f4578;
	// begin inline asm
	{  cvt.f32.f16 %f1055, %rs917;}

	// end inline asm
	fma.rn.f32 	%f4643, %f1055, %f1044, %f4579;
	fma.rn.f32 	%f4644, %f1055, %f1045, %f4580;
	fma.rn.f32 	%f4645, %f1055, %f1046, %f4581;
	fma.rn.f32 	%f4646, %f1055, %f1047, %f4582;
	fma.rn.f32 	%f4647, %f1055, %f1048, %f4583;
	fma.rn.f32 	%f4648, %f1055, %f1049, %f4584;
	fma.rn.f32 	%f4649, %f1055, %f1050, %f4585;
	fma.rn.f32 	%f4650, %f1055, %f1051, %f4586;
	// begin inline asm
	{  cvt.f32.f16 %f1056, %rs918;}

	// end inline asm
	fma.rn.f32 	%f4651, %f1056, %f1044, %f4587;
	fma.rn.f32 	%f4652, %f1056, %f1045, %f4588;
	fma.rn.f32 	%f4653, %f1056, %f1046, %f4589;
	fma.rn.f32 	%f4654, %f1056, %f1047, %f4590;
	fma.rn.f32 	%f4655, %f1056, %f1048, %f4591;
	fma.rn.f32 	%f4656, %f1056, %f1049, %f4592;
	fma.rn.f32 	%f4657, %f1056, %f1050, %f4593;
	fma.rn.f32 	%f4658, %f1056, %f1051, %f4594;
	// begin inline asm
	{  cvt.f32.f16 %f1057, %rs919;}

	// end inline asm
	fma.rn.f32 	%f4659, %f1057, %f1044, %f4595;
	fma.rn.f32 	%f4660, %f1057, %f1045, %f4596;
	fma.rn.f32 	%f4661, %f1057, %f1046, %f4597;
	fma.rn.f32 	%f4662, %f1057, %f1047, %f4598;
	fma.rn.f32 	%f4663, %f1057, %f1048, %f4599;
	fma.rn.f32 	%f4664, %f1057, %f1049, %f4600;
	fma.rn.f32 	%f4665, %f1057, %f1050, %f4601;
	fma.rn.f32 	%f4666, %f1057, %f1051, %f4602;
	// begin inline asm
	{  cvt.f32.f16 %f1058, %rs920;}

	// end inline asm
	fma.rn.f32 	%f4667, %f1058, %f1044, %f4603;
	fma.rn.f32 	%f4668, %f1058, %f1045, %f4604;
	fma.rn.f32 	%f4669, %f1058, %f1046, %f4605;
	fma.rn.f32 	%f4670, %f1058, %f1047, %f4606;
	fma.rn.f32 	%f4671, %f1058, %f1048, %f4607;
	fma.rn.f32 	%f4672, %f1058, %f1049, %f4608;
	fma.rn.f32 	%f4673, %f1058, %f1050, %f4609;
	fma.rn.f32 	%f4674, %f1058, %f1051, %f4610;
	ld.shared.v4.u32 	{%r794, %r795, %r796, %r797}, [%r353+14256];
	mov.b32 	{%rs921, %rs930}, %r794;
	mov.b32 	{%rs931, %rs932}, %r795;
	mov.b32 	{%rs933, %rs934}, %r796;
	mov.b32 	{%rs935, %rs936}, %r797;
	ld.shared.v4.u32 	{%r798, %r799, %r800, %r801}, [%r365+14256];
	mov.b32 	{%rs922, %rs923}, %r798;
	mov.b32 	{%rs924, %rs925}, %r799;
	mov.b32 	{%rs926, %rs927}, %r800;
	mov.b32 	{%rs928, %rs929}, %r801;
	// begin inline asm
	{  cvt.f32.f16 %f1059, %rs921;}

	// end inline asm
	// begin inline asm
	{  cvt.f32.f16 %f1060, %rs922;}

	// end inline asm
	fma.rn.f32 	%f4675, %f1059, %f1060, %f4611;
	// begin inline asm
	{  cvt.f32.f16 %f1061, %rs923;}

	// end inline asm
	fma.rn.f32 	%f4676, %f1059, %f1061, %f4612;
	// begin inline asm
	{  cvt.f32.f16 %f1062, %rs924;}

	// end inline asm
	fma.rn.f32 	%f4677, %f1059, %f1062, %f4613;
	// begin inline asm
	{  cvt.f32.f16 %f1063, %rs925;}

	// end inline asm
	fma.rn.f32 	%f4678, %f1059, %f1063, %f4614;
	// begin inline asm
	{  cvt.f32.f16 %f1064, %rs926;}

	// end inline asm
	fma.rn.f32 	%f4679, %f1059, %f1064, %f4615;
	// begin inline asm
	{  cvt.f32.f16 %f1065, %rs927;}

	// end inline asm
	fma.rn.f32 	%f4680, %f1059, %f1065, %f4616;
	// begin inline asm
	{  cvt.f32.f16 %f1066, %rs928;}

	// end inline asm
	fma.rn.f32 	%f4681, %f1059, %f1066, %f4617;
	// begin inline asm
	{  cvt.f32.f16 %f1067, %rs929;}

	// end inline asm
	fma.rn.f32 	%f4682, %f1059, %f1067, %f4618;
	// begin inline asm
	{  cvt.f32.f16 %f1068, %rs930;}

	// end inline asm
	fma.rn.f32 	%f4683, %f1068, %f1060, %f4619;
	fma.rn.f32 	%f4684, %f1068, %f1061, %f4620;
	fma.rn.f32 	%f4685, %f1068, %f1062, %f4621;
	fma.rn.f32 	%f4686, %f1068, %f1063, %f4622;
	fma.rn.f32 	%f4687, %f1068, %f1064, %f4623;
	fma.rn.f32 	%f4688, %f1068, %f1065, %f4624;
	fma.rn.f32 	%f4689, %f1068, %f1066, %f4625;
	fma.rn.f32 	%f4690, %f1068, %f1067, %f4626;
	// begin inline asm
	{  cvt.f32.f16 %f1069, %rs931;}

	// end inline asm
	fma.rn.f32 	%f4691, %f1069, %f1060, %f4627;
	fma.rn.f32 	%f4692, %f1069, %f1061, %f4628;
	fma.rn.f32 	%f4693, %f1069, %f1062, %f4629;
	fma.rn.f32 	%f4694, %f1069, %f1063, %f4630;
	fma.rn.f32 	%f4695, %f1069, %f1064, %f4631;
	fma.rn.f32 	%f4696, %f1069, %f1065, %f4632;
	fma.rn.f32 	%f4697, %f1069, %f1066, %f4633;
	fma.rn.f32 	%f4698, %f1069, %f1067, %f4634;
	// begin inline asm
	{  cvt.f32.f16 %f1070, %rs932;}

	// end inline asm
	fma.rn.f32 	%f4699, %f1070, %f1060, %f4635;
	fma.rn.f32 	%f4700, %f1070, %f1061, %f4636;
	fma.rn.f32 	%f4701, %f1070, %f1062, %f4637;
	fma.rn.f32 	%f4702, %f1070, %f1063, %f4638;
	fma.rn.f32 	%f4703, %f1070, %f1064, %f4639;
	fma.rn.f32 	%f4704, %f1070, %f1065, %f4640;
	fma.rn.f32 	%f4705, %f1070, %f1066, %f4641;
	fma.rn.f32 	%f4706, %f1070, %f1067, %f4642;
	// begin inline asm
	{  cvt.f32.f16 %f1071, %rs933;}

	// end inline asm
	fma.rn.f32 	%f4707, %f1071, %f1060, %f4643;
	fma.rn.f32 	%f4708, %f1071, %f1061, %f4644;
	fma.rn.f32 	%f4709, %f1071, %f1062, %f4645;
	fma.rn.f32 	%f4710, %f1071, %f1063, %f4646;
	fma.rn.f32 	%f4711, %f1071, %f1064, %f4647;
	fma.rn.f32 	%f4712, %f1071, %f1065, %f4648;
	fma.rn.f32 	%f4713, %f1071, %f1066, %f4649;
	fma.rn.f32 	%f4714, %f1071, %f1067, %f4650;
	// begin inline asm
	{  cvt.f32.f16 %f1072, %rs934;}

	// end inline asm
	fma.rn.f32 	%f4715, %f1072, %f1060, %f4651;
	fma.rn.f32 	%f4716, %f1072, %f1061, %f4652;
	fma.rn.f32 	%f4717, %f1072, %f1062, %f4653;
	fma.rn.f32 	%f4718, %f1072, %f1063, %f4654;
	fma.rn.f32 	%f4719, %f1072, %f1064, %f4655;
	fma.rn.f32 	%f4720, %f1072, %f1065, %f4656;
	fma.rn.f32 	%f4721, %f1072, %f1066, %f4657;
	fma.rn.f32 	%f4722, %f1072, %f1067, %f4658;
	// begin inline asm
	{  cvt.f32.f16 %f1073, %rs935;}

	// end inline asm
	fma.rn.f32 	%f4723, %f1073, %f1060, %f4659;
	fma.rn.f32 	%f4724, %f1073, %f1061, %f4660;
	fma.rn.f32 	%f4725, %f1073, %f1062, %f4661;
	fma.rn.f32 	%f4726, %f1073, %f1063, %f4662;
	fma.rn.f32 	%f4727, %f1073, %f1064, %f4663;
	fma.rn.f32 	%f4728, %f1073, %f1065, %f4664;
	fma.rn.f32 	%f4729, %f1073, %f1066, %f4665;
	fma.rn.f32 	%f4730, %f1073, %f1067, %f4666;
	// begin inline asm
	{  cvt.f32.f16 %f1074, %rs936;}

	// end inline asm
	fma.rn.f32 	%f4731, %f1074, %f1060, %f4667;
	fma.rn.f32 	%f4732, %f1074, %f1061, %f4668;
	fma.rn.f32 	%f4733, %f1074, %f1062, %f4669;
	fma.rn.f32 	%f4734, %f1074, %f1063, %f4670;
	fma.rn.f32 	%f4735, %f1074, %f1064, %f4671;
	fma.rn.f32 	%f4736, %f1074, %f1065, %f4672;
	fma.rn.f32 	%f4737, %f1074, %f1066, %f4673;
	fma.rn.f32 	%f4738, %f1074, %f1067, %f4674;
	ld.shared.v4.u32 	{%r802, %r803, %r804, %r805}, [%r353+14520];
	mov.b32 	{%rs937, %rs946}, %r802;
	mov.b32 	{%rs947, %rs948}, %r803;
	mov.b32 	{%rs949, %rs950}, %r804;
	mov.b32 	{%rs951, %rs952}, %r805;
	ld.shared.v4.u32 	{%r806, %r807, %r808, %r809}, [%r365+14520];
	mov.b32 	{%rs938, %rs939}, %r806;
	mov.b32 	{%rs940, %rs941}, %r807;
	mov.b32 	{%rs942, %rs943}, %r808;
	mov.b32 	{%rs944, %rs945}, %r809;
	// begin inline asm
	{  cvt.f32.f16 %f1075, %rs937;}

	// end inline asm
	// begin inline asm
	{  cvt.f32.f16 %f1076, %rs938;}

	// end inline asm
	fma.rn.f32 	%f4739, %f1075, %f1076, %f4675;
	// begin inline asm
	{  cvt.f32.f16 %f1077, %rs939;}

	// end inline asm
	fma.rn.f32 	%f4740, %f1075, %f1077, %f4676;
	// begin inline asm
	{  cvt.f32.f16 %f1078, %rs940;}

	// end inline asm
	fma.rn.f32 	%f4741, %f1075, %f1078, %f4677;
	// begin inline asm
	{  cvt.f32.f16 %f1079, %rs941;}

	// end inline asm
	fma.rn.f32 	%f4742, %f1075, %f1079, %f4678;
	// begin inline asm
	{  cvt.f32.f16 %f1080, %rs942;}

	// end inline asm
	fma.rn.f32 	%f4743, %f1075, %f1080, %f4679;
	// begin inline asm
	{  cvt.f32.f16 %f1081, %rs943;}

	// end inline asm
	fma.rn.f32 	%f4744, %f1075, %f1081, %f4680;
	// begin inline asm
	{  cvt.f32.f16 %f1082, %rs944;}

	// end inline asm
	fma.rn.f32 	%f4745, %f1075, %f1082, %f4681;
	// begin inline asm
	{  cvt.f32.f16 %f1083, %rs945;}

	// end inline asm
	fma.rn.f32 	%f4746, %f1075, %f1083, %f4682;
	// begin inline asm
	{  cvt.f32.f16 %f1084, %rs946;}

	// end inline asm
	fma.rn.f32 	%f4747, %f1084, %f1076, %f4683;
	fma.rn.f32 	%f4748, %f1084, %f1077, %f4684;
	fma.rn.f32 	%f4749, %f1084, %f1078, %f4685;
	fma.rn.f32 	%f4750, %f1084, %f1079, %f4686;
	fma.rn.f32 	%f4751, %f1084, %f1080, %f4687;
	fma.rn.f32 	%f4752, %f1084, %f1081, %f4688;
	fma.rn.f32 	%f4753, %f1084, %f1082, %f4689;
	fma.rn.f32 	%f4754, %f1084, %f1083, %f4690;
	// begin inline asm
	{  cvt.f32.f16 %f1085, %rs947;}

	// end inline asm
	fma.rn.f32 	%f4755, %f1085, %f1076, %f4691;
	fma.rn.f32 	%f4756, %f1085, %f1077, %f4692;
	fma.rn.f32 	%f4757, %f1085, %f1078, %f4693;
	fma.rn.f32 	%f4758, %f1085, %f1079, %f4694;
	fma.rn.f32 	%f4759, %f1085, %f1080, %f4695;
	fma.rn.f32 	%f4760, %f1085, %f1081, %f4696;
	fma.rn.f32 	%f4761, %f1085, %f1082, %f4697;
	fma.rn.f32 	%f4762, %f1085, %f1083, %f4698;
	// begin inline asm
	{  cvt.f32.f16 %f1086, %rs948;}

	// end inline asm
	fma.rn.f32 	%f4763, %f1086, %f1076, %f4699;
	fma.rn.f32 	%f4764, %f1086, %f1077, %f4700;
	fma.rn.f32 	%f4765, %f1086, %f1078, %f4701;
	fma.rn.f32 	%f4766, %f1086, %f1079, %f4702;
	fma.rn.f32 	%f4767, %f1086, %f1080, %f4703;
	fma.rn.f32 	%f4768, %f1086, %f1081, %f4704;
	fma.rn.f32 	%f4769, %f1086, %f1082, %f4705;
	fma.rn.f32 	%f4770, %f1086, %f1083, %f4706;
	// begin inline asm
	{  cvt.f32.f16 %f1087, %rs949;}

	// end inline asm
	fma.rn.f32 	%f4771, %f1087, %f1076, %f4707;
	fma.rn.f32 	%f4772, %f1087, %f1077, %f4708;
	fma.rn.f32 	%f4773, %f1087, %f1078, %f4709;
	fma.rn.f32 	%f4774, %f1087, %f1079, %f4710;
	fma.rn.f32 	%f4775, %f1087, %f1080, %f4711;
	fma.rn.f32 	%f4776, %f1087, %f1081, %f4712;
	fma.rn.f32 	%f4777, %f1087, %f1082, %f4713;
	fma.rn.f32 	%f4778, %f1087, %f1083, %f4714;
	// begin inline asm
	{  cvt.f32.f16 %f1088, %rs950;}

	// end inline asm
	fma.rn.f32 	%f4779, %f1088, %f1076, %f4715;
	fma.rn.f32 	%f4780, %f1088, %f1077, %f4716;
	fma.rn.f32 	%f4781, %f1088, %f1078, %f4717;
	fma.rn.f32 	%f4782, %f1088, %f1079, %f4718;
	fma.rn.f32 	%f4783, %f1088, %f1080, %f4719;
	fma.rn.f32 	%f4784, %f1088, %f1081, %f4720;
	fma.rn.f32 	%f4785, %f1088, %f1082, %f4721;
	fma.rn.f32 	%f4786, %f1088, %f1083, %f4722;
	// begin inline asm
	{  cvt.f32.f16 %f1089, %rs951;}

	// end inline asm
	fma.rn.f32 	%f4787, %f1089, %f1076, %f4723;
	fma.rn.f32 	%f4788, %f1089, %f1077, %f4724;
	fma.rn.f32 	%f4789, %f1089, %f1078, %f4725;
	fma.rn.f32 	%f4790, %f1089, %f1079, %f4726;
	fma.rn.f32 	%f4791, %f1089, %f1080, %f4727;
	fma.rn.f32 	%f4792, %f1089, %f1081, %f4728;
	fma.rn.f32 	%f4793, %f1089, %f1082, %f4729;
	fma.rn.f32 	%f4794, %f1089, %f1083, %f4730;
	// begin inline asm
	{  cvt.f32.f16 %f1090, %rs952;}

	// end inline asm
	fma.rn.f32 	%f4795, %f1090, %f1076, %f4731;
	fma.rn.f32 	%f4796, %f1090, %f1077, %f4732;
	fma.rn.f32 	%f4797, %f1090, %f1078, %f4733;
	fma.rn.f32 	%f4798, %f1090, %f1079, %f4734;
	fma.rn.f32 	%f4799, %f1090, %f1080, %f4735;
	fma.rn.f32 	%f4800, %f1090, %f1081, %f4736;
	fma.rn.f32 	%f4801, %f1090, %f1082, %f4737;
	fma.rn.f32 	%f4802, %f1090, %f1083, %f4738;
	ld.shared.v4.u32 	{%r810, %r811, %r812, %r813}, [%r353+14784];
	mov.b32 	{%rs953, %rs962}, %r810;
	mov.b32 	{%rs963, %rs964}, %r811;
	mov.b32 	{%rs965, %rs966}, %r812;
	mov.b32 	{%rs967, %rs968}, %r813;
	ld.shared.v4.u32 	{%r814, %r815, %r816, %r817}, [%r365+14784];
	mov.b32 	{%rs954, %rs955}, %r814;
	mov.b32 	{%rs956, %rs957}, %r815;
	mov.b32 	{%rs958, %rs959}, %r816;
	mov.b32 	{%rs960, %rs961}, %r817;
	// begin inline asm
	{  cvt.f32.f16 %f1091, %rs953;}

	// end inline asm
	// begin inline asm
	{  cvt.f32.f16 %f1092, %rs954;}

	// end inline asm
	fma.rn.f32 	%f4803, %f1091, %f1092, %f4739;
	// begin inline asm
	{  cvt.f32.f16 %f1093, %rs955;}

	// end inline asm
	fma.rn.f32 	%f4804, %f1091, %f1093, %f4740;
	// begin inline asm
	{  cvt.f32.f16 %f1094, %rs956;}

	// end inline asm
	fma.rn.f32 	%f4805, %f1091, %f1094, %f4741;
	// begin inline asm
	{  cvt.f32.f16 %f1095, %rs957;}

	// end inline asm
	fma.rn.f32 	%f4806, %f1091, %f1095, %f4742;
	// begin inline asm
	{  cvt.f32.f16 %f1096, %rs958;}

	// end inline asm
	fma.rn.f32 	%f4807, %f1091, %f1096, %f4743;
	// begin inline asm
	{  cvt.f32.f16 %f1097, %rs959;}

	// end inline asm
	fma.rn.f32 	%f4808, %f1091, %f1097, %f4744;
	// begin inline asm
	{  cvt.f32.f16 %f1098, %rs960;}

	// end inline asm
	fma.rn.f32 	%f4809, %f1091, %f1098, %f4745;
	// begin inline asm
	{  cvt.f32.f16 %f1099, %rs961;}

	// end inline asm
	fma.rn.f32 	%f4810, %f1091, %f1099, %f4746;
	// begin inline asm
	{  cvt.f32.f16 %f1100, %rs962;}

	// end inline asm
	fma.rn.f32 	%f4811, %f1100, %f1092, %f4747;
	fma.rn.f32 	%f4812, %f1100, %f1093, %f4748;
	fma.rn.f32 	%f4813, %f1100, %f1094, %f4749;
	fma.rn.f32 	%f4814, %f1100, %f1095, %f4750;
	fma.rn.f32 	%f4815, %f1100, %f1096, %f4751;
	fma.rn.f32 	%f4816, %f1100, %f1097, %f4752;
	fma.rn.f32 	%f4817, %f1100, %f1098, %f4753;
	fma.rn.f32 	%f4818, %f1100, %f1099, %f4754;
	// begin inline asm
	{  cvt.f32.f16 %f1101, %rs963;}

	// end inline asm
	fma.rn.f32 	%f4819, %f1101, %f1092, %f4755;
	fma.rn.f32 	%f4820, %f1101, %f1093, %f4756;
	fma.rn.f32 	%f4821, %f1101, %f1094, %f4757;
	fma.rn.f32 	%f4822, %f1101, %f1095, %f4758;
	fma.rn.f32 	%f4823, %f1101, %f1096, %f4759;
	fma.rn.f32 	%f4824, %f1101, %f1097, %f4760;
	fma.rn.f32 	%f4825, %f1101, %f1098, %f4761;
	fma.rn.f32 	%f4826, %f1101, %f1099, %f4762;
	// begin inline asm
	{  cvt.f32.f16 %f1102, %rs964;}

	// end inline asm
	fma.rn.f32 	%f4827, %f1102, %f1092, %f4763;
	fma.rn.f32 	%f4828, %f1102, %f1093, %f4764;
	fma.rn.f32 	%f4829, %f1102, %f1094, %f4765;
	fma.rn.f32 	%f4830, %f1102, %f1095, %f4766;
	fma.rn.f32 	%f4831, %f1102, %f1096, %f4767;
	fma.rn.f32 	%f4832, %f1102, %f1097, %f4768;
	fma.rn.f32 	%f4833, %f1102, %f1098, %f4769;
	fma.rn.f32 	%f4834, %f1102, %f1099, %f4770;
	// begin inline asm
	{  cvt.f32.f16 %f1103, %rs965;}

	// end inline asm
	fma.rn.f32 	%f4835, %f1103, %f1092, %f4771;
	fma.rn.f32 	%f4836, %f1103, %f1093, %f4772;
	fma.rn.f32 	%f4837, %f1103, %f1094, %f4773;
	fma.rn.f32 	%f4838, %f1103, %f1095, %f4774;
	fma.rn.f32 	%f4839, %f1103, %f1096, %f4775;
	fma.rn.f32 	%f4840, %f1103, %f1097, %f4776;
	fma.rn.f32 	%f4841, %f1103, %f1098, %f4777;
	fma.rn.f32 	%f4842, %f1103, %f1099, %f4778;
	// begin inline asm
	{  cvt.f32.f16 %f1104, %rs966;}

	// end inline asm
	fma.rn.f32 	%f4843, %f1104, %f1092, %f4779;
	fma.rn.f32 	%f4844, %f1104, %f1093, %f4780;
	fma.rn.f32 	%f4845, %f1104, %f1094, %f4781;
	fma.rn.f32 	%f4846, %f1104, %f1095, %f4782;
	fma.rn.f32 	%f4847, %f1104, %f1096, %f4783;
	fma.rn.f32 	%f4848, %f1104, %f1097, %f4784;
	fma.rn.f32 	%f4849, %f1104, %f1098, %f4785;
	fma.rn.f32 	%f4850, %f1104, %f1099, %f4786;
	// begin inline asm
	{  cvt.f32.f16 %f1105, %rs967;}

	// end inline asm
	fma.rn.f32 	%f4851, %f1105, %f1092, %f4787;
	fma.rn.f32 	%f4852, %f1105, %f1093, %f4788;
	fma.rn.f32 	%f4853, %f1105, %f1094, %f4789;
	fma.rn.f32 	%f4854, %f1105, %f1095, %f4790;
	fma.rn.f32 	%f4855, %f1105, %f1096, %f4791;
	fma.rn.f32 	%f4856, %f1105, %f1097, %f4792;
	fma.rn.f32 	%f4857, %f1105, %f1098, %f4793;
	fma.rn.f32 	%f4858, %f1105, %f1099, %f4794;
	// begin inline asm
	{  cvt.f32.f16 %f1106, %rs968;}

	// end inline asm
	fma.rn.f32 	%f4859, %f1106, %f1092, %f4795;
	fma.rn.f32 	%f4860, %f1106, %f1093, %f4796;
	fma.rn.f32 	%f4861, %f1106, %f1094, %f4797;
	fma.rn.f32 	%f4862, %f1106, %f1095, %f4798;
	fma.rn.f32 	%f4863, %f1106, %f1096, %f4799;
	fma.rn.f32 	%f4864, %f1106, %f1097, %f4800;
	fma.rn.f32 	%f4865, %f1106, %f1098, %f4801;
	fma.rn.f32 	%f4866, %f1106, %f1099, %f4802;
	ld.shared.v4.u32 	{%r818, %r819, %r820, %r821}, [%r353+15048];
	mov.b32 	{%rs969, %rs978}, %r818;
	mov.b32 	{%rs979, %rs980}, %r819;
	mov.b32 	{%rs981, %rs982}, %r820;
	mov.b32 	{%rs983, %rs984}, %r821;
	ld.shared.v4.u32 	{%r822, %r823, %r824, %r825}, [%r365+15048];
	mov.b32 	{%rs970, %rs971}, %r822;
	mov.b32 	{%rs972, %rs973}, %r823;
	mov.b32 	{%rs974, %rs975}, %r824;
	mov.b32 	{%rs976, %rs977}, %r825;
	// begin inline asm
	{  cvt.f32.f16 %f1107, %rs969;}

	// end inline asm
	// begin inline asm
	{  cvt.f32.f16 %f1108, %rs970;}

	// end inline asm
	fma.rn.f32 	%f4867, %f1107, %f1108, %f4803;
	// begin inline asm
	{  cvt.f32.f16 %f1109, %rs971;}

	// end inline asm
	fma.rn.f32 	%f4868, %f1107, %f1109, %f4804;
	// begin inline asm
	{  cvt.f32.f16 %f1110, %rs972;}

	// end inline asm
	fma.rn.f32 	%f4869, %f1107, %f1110, %f4805;
	// begin inline asm
	{  cvt.f32.f16 %f1111, %rs973;}

	// end inline asm
	fma.rn.f32 	%f4870, %f1107, %f1111, %f4806;
	// begin inline asm
	{  cvt.f32.f16 %f1112, %rs974;}

	// end inline asm
	fma.rn.f32 	%f4871, %f1107, %f1112, %f4807;
	// begin inline asm
	{  cvt.f32.f16 %f1113, %rs975;}

	// end inline asm
	fma.rn.f32 	%f4872, %f1107, %f1113, %f4808;
	// begin inline asm
	{  cvt.f32.f16 %f1114, %rs976;}

	// end inline asm
	fma.rn.f32 	%f4873, %f1107, %f1114, %f4809;
	// begin inline asm
	{  cvt.f32.f16 %f1115, %rs977;}

	// end inline asm
	fma.rn.f32 	%f4874, %f1107, %f1115, %f4810;
	// begin inline asm
	{  cvt.f32.f16 %f1116, %rs978;}

	// end inline asm
	fma.rn.f32 	%f4875, %f1116, %f1108, %f4811;
	fma.rn.f32 	%f4876, %f1116, %f1109, %f4812;
	fma.rn.f32 	%f4877, %f1116, %f1110, %f4813;
	fma.rn.f32 	%f4878, %f1116, %f1111, %f4814;
	fma.rn.f32 	%f4879, %f1116, %f1112, %f4815;
	fma.rn.f32 	%f4880, %f1116, %f1113, %f4816;
	fma.rn.f32 	%f4881, %f1116, %f1114, %f4817;
	fma.rn.f32 	%f4882, %f1116, %f1115, %f4818;
	// begin inline asm
	{  cvt.f32.f16 %f1117, %rs979;}

	// end inline asm
	fma.rn.f32 	%f4883, %f1117, %f1108, %f4819;
	fma.rn.f32 	%f4884, %f1117, %f1109, %f4820;
	fma.rn.f32 	%f4885, %f1117, %f1110, %f4821;
	fma.rn.f32 	%f4886, %f1117, %f1111, %f4822;
	fma.rn.f32 	%f4887, %f1117, %f1112, %f4823;
	fma.rn.f32 	%f4888, %f1117, %f1113, %f4824;
	fma.rn.f32 	%f4889, %f1117, %f1114, %f4825;
	fma.rn.f32 	%f4890, %f1117, %f1115, %f4826;
	// begin inline asm
	{  cvt.f32.f16 %f1118, %rs980;}

	// end inline asm
	fma.rn.f32 	%f4891, %f1118, %f1108, %f4827;
	fma.rn.f32 	%f4892, %f1118, %f1109, %f4828;
	fma.rn.f32 	%f4893, %f1118, %f1110, %f4829;
	fma.rn.f32 	%f4894, %f1118, %f1111, %f4830;
	fma.rn.f32 	%f4895, %f1118, %f1112, %f4831;
	fma.rn.f32 	%f4896, %f1118, %f1113, %f4832;
	fma.rn.f32 	%f4897, %f1118, %f1114, %f4833;
	fma.rn.f32 	%f4898, %f1118, %f1115, %f4834;
	// begin inline asm
	{  cvt.f32.f16 %f1119, %rs981;}

	// end inline asm
	fma.rn.f32 	%f4899, %f1119, %f1108, %f4835;
	fma.rn.f32 	%f4900, %f1119, %f1109, %f4836;
	fma.rn.f32 	%f4901, %f1119, %f1110, %f4837;
	fma.rn.f32 	%f4902, %f1119, %f1111, %f4838;
	fma.rn.f32 	%f4903, %f1119, %f1112, %f4839;
	fma.rn.f32 	%f4904, %f1119, %f1113, %f4840;
	fma.rn.f32 	%f4905, %f1119, %f1114, %f4841;
	fma.rn.f32 	%f4906, %f1119, %f1115, %f4842;
	// begin inline asm
	{  cvt.f32.f16 %f1120, %rs982;}

	// end inline asm
	fma.rn.f32 	%f4907, %f1120, %f1108, %f4843;
	fma.rn.f32 	%f4908, %f1120, %f1109, %f4844;
	fma.rn.f32 	%f4909, %f1120, %f1110, %f4845;
	fma.rn.f32 	%f4910, %f1120, %f1111, %f4846;
	fma.rn.f32 	%f4911, %f1120, %f1112, %f4847;
	fma.rn.f32 	%f4912, %f1120, %f1113, %f4848;
	fma.rn.f32 	%f4913, %f1120, %f1114, %f4849;
	fma.rn.f32 	%f4914, %f1120, %f1115, %f4850;
	// begin inline asm
	{  cvt.f32.f16 %f1121, %rs983;}

	// end inline asm
	fma.rn.f32 	%f4915, %f1121, %f1108, %f4851;
	fma.rn.f32 	%f4916, %f1121, %f1109, %f4852;
	fma.rn.f32 	%f4917, %f1121, %f1110, %f4853;
	fma.rn.f32 	%f4918, %f1121, %f1111, %f4854;
	fma.rn.f32 	%f4919, %f1121, %f1112, %f4855;
	fma.rn.f32 	%f4920, %f1121, %f1113, %f4856;
	fma.rn.f32 	%f4921, %f1121, %f1114, %f4857;
	fma.rn.f32 	%f4922, %f1121, %f1115, %f4858;
	// begin inline asm
	{  cvt.f32.f16 %f1122, %rs984;}

	// end inline asm
	fma.rn.f32 	%f4923, %f1122, %f1108, %f4859;
	fma.rn.f32 	%f4924, %f1122, %f1109, %f4860;
	fma.rn.f32 	%f4925, %f1122, %f1110, %f4861;
	fma.rn.f32 	%f4926, %f1122, %f1111, %f4862;
	fma.rn.f32 	%f4927, %f1122, %f1112, %f4863;
	fma.rn.f32 	%f4928, %f1122, %f1113, %f4864;
	fma.rn.f32 	%f4929, %f1122, %f1114, %f4865;
	fma.rn.f32 	%f4930, %f1122, %f1115, %f4866;
	ld.shared.v4.u32 	{%r826, %r827, %r828, %r829}, [%r353+15312];
	mov.b32 	{%rs985, %rs994}, %r826;
	mov.b32 	{%rs995, %rs996}, %r827;
	mov.b32 	{%rs997, %rs998}, %r828;
	mov.b32 	{%rs999, %rs1000}, %r829;
	ld.shared.v4.u32 	{%r830, %r831, %r832, %r833}, [%r365+15312];
	mov.b32 	{%rs986, %rs987}, %r830;
	mov.b32 	{%rs988, %rs989}, %r831;
	mov.b32 	{%rs990, %rs991}, %r832;
	mov.b32 	{%rs992, %rs993}, %r833;
	// begin inline asm
	{  cvt.f32.f16 %f1123, %rs985;}

	// end inline asm
	// begin inline asm
	{  cvt.f32.f16 %f1124, %rs986;}

	// end inline asm
	fma.rn.f32 	%f4931, %f1123, %f1124, %f4867;
	// begin inline asm
	{  cvt.f32.f16 %f1125, %rs987;}

	// end inline asm
	fma.rn.f32 	%f4932, %f1123, %f1125, %f4868;
	// begin inline asm
	{  cvt.f32.f16 %f1126, %rs988;}

	// end inline asm
	fma.rn.f32 	%f4933, %f1123, %f1126, %f4869;
	// begin inline asm
	{  cvt.f32.f16 %f1127, %rs989;}

	// end inline asm
	fma.rn.f32 	%f4934, %f1123, %f1127, %f4870;
	// begin inline asm
	{  cvt.f32.f16 %f1128, %rs990;}

	// end inline asm
	fma.rn.f32 	%f4935, %f1123, %f1128, %f4871;
	// begin inline asm
	{  cvt.f32.f16 %f1129, %rs991;}

	// end inline asm
	fma.rn.f32 	%f4936, %f1123, %f1129, %f4872;
	// begin inline asm
	{  cvt.f32.f16 %f1130, %rs992;}

	// end inline asm
	fma.rn.f32 	%f4937, %f1123, %f1130, %f4873;
	// begin inline asm
	{  cvt.f32.f16 %f1131, %rs993;}

	// end inline asm
	fma.rn.f32 	%f4938, %f1123, %f1131, %f4874;
	// begin inline asm
	{  cvt.f32.f16 %f1132, %rs994;}

	// end inline asm
	fma.rn.f32 	%f4939, %f1132, %f1124, %f4875;
	fma.rn.f32 	%f4940, %f1132, %f1125, %f4876;
	fma.rn.f32 	%f4941, %f1132, %f1126, %f4877;
	fma.rn.f32 	%f4942, %f1132, %f1127, %f4878;
	fma.rn.f32 	%f4943, %f1132, %f1128, %f4879;
	fma.rn.f32 	%f4944, %f1132, %f1129, %f4880;
	fma.rn.f32 	%f4945, %f1132, %f1130, %f4881;
	fma.rn.f32 	%f4946, %f1132, %f1131, %f4882;
	// begin inline asm
	{  cvt.f32.f16 %f1133, %rs995;}

	// end inline asm
	fma.rn.f32 	%f4947, %f1133, %f1124, %f4883;
	fma.rn.f32 	%f4948, %f1133, %f1125, %f4884;
	fma.rn.f32 	%f4949, %f1133, %f1126, %f4885;
	fma.rn.f32 	%f4950, %f1133, %f1127, %f4886;
	fma.rn.f32 	%f4951, %f1133, %f1128, %f4887;
	fma.rn.f32 	%f4952, %f1133, %f1129, %f4888;
	fma.rn.f32 	%f4953, %f1133, %f1130, %f4889;
	fma.rn.f32 	%f4954, %f1133, %f1131, %f4890;
	// begin inline asm
	{  cvt.f32.f16 %f1134, %rs996;}

	// end inline asm
	fma.rn.f32 	%f4955, %f1134, %f1124, %f4891;
	fma.rn.f32 	%f4956, %f1134, %f1125, %f4892;
	fma.rn.f32 	%f4957, %f1134, %f1126, %f4893;
	fma.rn.f32 	%f4958, %f1134, %f1127, %f4894;
	fma.rn.f32 	%f4959, %f1134, %f1128, %f4895;
	fma.rn.f32 	%f4960, %f1134, %f1129, %f4896;
	fma.rn.f32 	%f4961, %f1134, %f1130, %f4897;
	fma.rn.f32 	%f4962, %f1134, %f1131, %f4898;
	// begin inline asm
	{  cvt.f32.f16 %f1135, %rs997;}

	// end inline asm
	fma.rn.f32 	%f4963, %f1135, %f1124, %f4899;
	fma.rn.f32 	%f4964, %f1135, %f1125, %f4900;
	fma.rn.f32 	%f4965, %f1135, %f1126, %f4901;
	fma.rn.f32 	%f4966, %f1135, %f1127, %f4902;
	fma.rn.f32 	%f4967, %f1135, %f1128, %f4903;
	fma.rn.f32 	%f4968, %f1135, %f1129, %f4904;
	fma.rn.f32 	%f4969, %f1135, %f1130, %f4905;
	fma.rn.f32 	%f4970, %f1135, %f1131, %f4906;
	// begin inline asm
	{  cvt.f32.f16 %f1136, %rs998;}

	// end inline asm
	fma.rn.f32 	%f4971, %f1136, %f1124, %f4907;
	fma.rn.f32 	%f4972, %f1136, %f1125, %f4908;
	fma.rn.f32 	%f4973, %f1136, %f1126, %f4909;
	fma.rn.f32 	%f4974, %f1136, %f1127, %f4910;
	fma.rn.f32 	%f4975, %f1136, %f1128, %f4911;
	fma.rn.f32 	%f4976, %f1136, %f1129, %f4912;
	fma.rn.f32 	%f4977, %f1136, %f1130, %f4913;
	fma.rn.f32 	%f4978, %f1136, %f1131, %f4914;
	// begin inline asm
	{  cvt.f32.f16 %f1137, %rs999;}

	// end inline asm
	fma.rn.f32 	%f4979, %f1137, %f1124, %f4915;
	fma.rn.f32 	%f4980, %f1137, %f1125, %f4916;
	fma.rn.f32 	%f4981, %f1137, %f1126, %f4917;
	fma.rn.f32 	%f4982, %f1137, %f1127, %f4918;
	fma.rn.f32 	%f4983, %f1137, %f1128, %f4919;
	fma.rn.f32 	%f4984, %f1137, %f1129, %f4920;
	fma.rn.f32 	%f4985, %f1137, %f1130, %f4921;
	fma.rn.f32 	%f4986, %f1137, %f1131, %f4922;
	// begin inline asm
	{  cvt.f32.f16 %f1138, %rs1000;}

	// end inline asm
	fma.rn.f32 	%f4987, %f1138, %f1124, %f4923;
	fma.rn.f32 	%f4988, %f1138, %f1125, %f4924;
	fma.rn.f32 	%f4989, %f1138, %f1126, %f4925;
	fma.rn.f32 	%f4990, %f1138, %f1127, %f4926;
	fma.rn.f32 	%f4991, %f1138, %f1128, %f4927;
	fma.rn.f32 	%f4992, %f1138, %f1129, %f4928;
	fma.rn.f32 	%f4993, %f1138, %f1130, %f4929;
	fma.rn.f32 	%f4994, %f1138, %f1131, %f4930;
	ld.shared.v4.u32 	{%r834, %r835, %r836, %r837}, [%r353+15576];
	mov.b32 	{%rs1001, %rs1010}, %r834;
	mov.b32 	{%rs1011, %rs1012}, %r835;
	mov.b32 	{%rs1013, %rs1014}, %r836;
	mov.b32 	{%rs1015, %rs1016}, %r837;
	ld.shared.v4.u32 	{%r838, %r839, %r840, %r841}, [%r365+15576];
	mov.b32 	{%rs1002, %rs1003}, %r838;
	mov.b32 	{%rs1004, %rs1005}, %r839;
	mov.b32 	{%rs1006, %rs1007}, %r840;
	mov.b32 	{%rs1008, %rs1009}, %r841;
	// begin inline asm
	{  cvt.f32.f16 %f1139, %rs1001;}

	// end inline asm
	// begin inline asm
	{  cvt.f32.f16 %f1140, %rs1002;}

	// end inline asm
	fma.rn.f32 	%f4995, %f1139, %f1140, %f4931;
	// begin inline asm
	{  cvt.f32.f16 %f1141, %rs1003;}

	// end inline asm
	fma.rn.f32 	%f4996, %f1139, %f1141, %f4932;
	// begin inline asm
	{  cvt.f32.f16 %f1142, %rs1004;}

	// end inline asm
	fma.rn.f32 	%f4997, %f1139, %f1142, %f4933;
	// begin inline asm
	{  cvt.f32.f16 %f1143, %rs1005;}

	// end inline asm
	fma.rn.f32 	%f4998, %f1139, %f1143, %f4934;
	// begin inline asm
	{  cvt.f32.f16 %f1144, %rs1006;}

	// end inline asm
	fma.rn.f32 	%f4999, %f1139, %f1144, %f4935;
	// begin inline asm
	{  cvt.f32.f16 %f1145, %rs1007;}

	// end inline asm
	fma.rn.f32 	%f5000, %f1139, %f1145, %f4936;
	// begin inline asm
	{  cvt.f32.f16 %f1146, %rs1008;}

	// end inline asm
	fma.rn.f32 	%f5001, %f1139, %f1146, %f4937;
	// begin inline asm
	{  cvt.f32.f16 %f1147, %rs1009;}

	// end inline asm
	fma.rn.f32 	%f5002, %f1139, %f1147, %f4938;
	// begin inline asm
	{  cvt.f32.f16 %f1148, %rs1010;}

	// end inline asm
	fma.rn.f32 	%f5003, %f1148, %f1140, %f4939;
	fma.rn.f32 	%f5004, %f1148, %f1141, %f4940;
	fma.rn.f32 	%f5005, %f1148, %f1142, %f4941;
	fma.rn.f32 	%f5006, %f1148, %f1143, %f4942;
	fma.rn.f32 	%f5007, %f1148, %f1144, %f4943;
	fma.rn.f32 	%f5008, %f1148, %f1145, %f4944;
	fma.rn.f32 	%f5009, %f1148, %f1146, %f4945;
	fma.rn.f32 	%f5010, %f1148, %f1147, %f4946;
	// begin inline asm
	{  cvt.f32.f16 %f1149, %rs1011;}

	// end inline asm
	fma.rn.f32 	%f5011, %f1149, %f1140, %f4947;
	fma.rn.f32 	%f5012, %f1149, %f1141, %f4948;
	fma.rn.f32 	%f5013, %f1149, %f1142, %f4949;
	fma.rn.f32 	%f5014, %f1149, %f1143, %f4950;
	fma.rn.f32 	%f5015, %f1149, %f1144, %f4951;
	fma.rn.f32 	%f5016, %f1149, %f1145, %f4952;
	fma.rn.f32 	%f5017, %f1149, %f1146, %f4953;
	fma.rn.f32 	%f5018, %f1149, %f1147, %f4954;
	// begin inline asm
	{  cvt.f32.f16 %f1150, %rs1012;}

	// end inline asm
	fma.rn.f32 	%f5019, %f1150, %f1140, %f4955;
	fma.rn.f32 	%f5020, %f1150, %f1141, %f4956;
	fma.rn.f32 	%f5021, %f1150, %f1142, %f4957;
	fma.rn.f32 	%f5022, %f1150, %f1143, %f4958;
	fma.rn.f32 	%f5023, %f1150, %f1144, %f4959;
	fma.rn.f32 	%f5024, %f1150, %f1145, %f4960;
	fma.rn.f32 	%f5025, %f1150, %f1146, %f4961;
	fma.rn.f32 	%f5026, %f1150, %f1147, %f4962;
	// begin inline asm
	{  cvt.f32.f16 %f1151, %rs1013;}

	// end inline asm
	fma.rn.f32 	%f5027, %f1151, %f1140, %f4963;
	fma.rn.f32 	%f5028, %f1151, %f1141, %f4964;
	fma.rn.f32 	%f5029, %f1151, %f1142, %f4965;
	fma.rn.f32 	%f5030, %f1151, %f1143, %f4966;
	fma.rn.f32 	%f5031, %f1151, %f1144, %f4967;
	fma.rn.f32 	%f5032, %f1151, %f1145, %f4968;
	fma.rn.f32 	%f5033, %f1151, %f1146, %f4969;
	fma.rn.f32 	%f5034, %f1151, %f1147, %f4970;
	// begin inline asm
	{  cvt.f32.f16 %f1152, %rs1014;}

	// end inline asm
	fma.rn.f32 	%f5035, %f1152, %f1140, %f4971;
	fma.rn.f32 	%f5036, %f1152, %f1141, %f4972;
	fma.rn.f32 	%f5037, %f1152, %f1142, %f4973;
	fma.rn.f32 	%f5038, %f1152, %f1143, %f4974;
	fma.rn.f32 	%f5039, %f1152, %f1144, %f4975;
	fma.rn.f32 	%f5040, %f1152, %f1145, %f4976;
	fma.rn.f32 	%f5041, %f1152, %f1146, %f4977;
	fma.rn.f32 	%f5042, %f1152, %f1147, %f4978;
	// begin inline asm
	{  cvt.f32.f16 %f1153, %rs1015;}

	// end inline asm
	fma.rn.f32 	%f5043, %f1153, %f1140, %f4979;
	fma.rn.f32 	%f5044, %f1153, %f1141, %f4980;
	fma.rn.f32 	%f5045, %f1153, %f1142, %f4981;
	fma.rn.f32 	%f5046, %f1153, %f1143, %f4982;
	fma.rn.f32 	%f5047, %f1153, %f1144, %f4983;
	fma.rn.f32 	%f5048, %f1153, %f1145, %f4984;
	fma.rn.f32 	%f5049, %f1153, %f1146, %f4985;
	fma.rn.f32 	%f5050, %f1153, %f1147, %f4986;
	// begin inline asm
	{  cvt.f32.f16 %f1154, %rs1016;}

	// end inline asm
	fma.rn.f32 	%f5051, %f1154, %f1140, %f4987;
	fma.rn.f32 	%f5052, %f1154, %f1141, %f4988;
	fma.rn.f32 	%f5053, %f1154, %f1142, %f4989;
	fma.rn.f32 	%f5054, %f1154, %f1143, %f4990;
	fma.rn.f32 	%f5055, %f1154, %f1144, %f4991;
	fma.rn.f32 	%f5056, %f1154, %f1145, %f4992;
	fma.rn.f32 	%f5057, %f1154, %f1146, %f4993;
	fma.rn.f32 	%f5058, %f1154, %f1147, %f4994;
	ld.shared.v4.u32 	{%r842, %r843, %r844, %r845}, [%r353+15840];
	mov.b32 	{%rs1017, %rs1026}, %r842;
	mov.b32 	{%rs1027, %rs1028}, %r843;
	mov.b32 	{%rs1029, %rs1030}, %r844;
	mov.b32 	{%rs1031, %rs1032}, %r845;
	ld.shared.v4.u32 	{%r846, %r847, %r848, %r849}, [%r365+15840];
	mov.b32 	{%rs1018, %rs1019}, %r846;
	mov.b32 	{%rs1020, %rs1021}, %r847;
	mov.b32 	{%rs1022, %rs1023}, %r848;
	mov.b32 	{%rs1024, %rs1025}, %r849;
	// begin inline asm
	{  cvt.f32.f16 %f1155, %rs1017;}

	// end inline asm
	// begin inline asm
	{  cvt.f32.f16 %f1156, %rs1018;}

	// end inline asm
	fma.rn.f32 	%f5059, %f1155, %f1156, %f4995;
	// begin inline asm
	{  cvt.f32.f16 %f1157, %rs1019;}

	// end inline asm
	fma.rn.f32 	%f5060, %f1155, %f1157, %f4996;
	// begin inline asm
	{  cvt.f32.f16 %f1158, %rs1020;}

	// end inline asm
	fma.rn.f32 	%f5061, %f1155, %f1158, %f4997;
	// begin inline asm
	{  cvt.f32.f16 %f1159, %rs1021;}

	// end inline asm
	fma.rn.f32 	%f5062, %f1155, %f1159, %f4998;
	// begin inline asm
	{  cvt.f32.f16 %f1160, %rs1022;}

	// end inline asm
	fma.rn.f32 	%f5063, %f1155, %f1160, %f4999;
	// begin inline asm
	{  cvt.f32.f16 %f1161, %rs1023;}

	// end inline asm
	fma.rn.f32 	%f5064, %f1155, %f1161, %f5000;
	// begin inline asm
	{  cvt.f32.f16 %f1162, %rs1024;}

	// end inline asm
	fma.rn.f32 	%f5065, %f1155, %f1162, %f5001;
	// begin inline asm
	{  cvt.f32.f16 %f1163, %rs1025;}

	// end inline asm
	fma.rn.f32 	%f5066, %f1155, %f1163, %f5002;
	// begin inline asm
	{  cvt.f32.f16 %f1164, %rs1026;}

	// end inline asm
	fma.rn.f32 	%f5067, %f1164, %f1156, %f5003;
	fma.rn.f32 	%f5068, %f1164, %f1157, %f5004;
	fma.rn.f32 	%f5069, %f1164, %f1158, %f5005;
	fma.rn.f32 	%f5070, %f1164, %f1159, %f5006;
	fma.rn.f32 	%f5071, %f1164, %f1160, %f5007;
	fma.rn.f32 	%f5072, %f1164, %f1161, %f5008;
	fma.rn.f32 	%f5073, %f1164, %f1162, %f5009;
	fma.rn.f32 	%f5074, %f1164, %f1163, %f5010;
	// begin inline asm
	{  cvt.f32.f16 %f1165, %rs1027;}

	// end inline asm
	fma.rn.f32 	%f5075, %f1165, %f1156, %f5011;
	fma.rn.f32 	%f5076, %f1165, %f1157, %f5012;
	fma.rn.f32 	%f5077, %f1165, %f1158, %f5013;
	fma.rn.f32 	%f5078, %f1165, %f1159, %f5014;
	fma.rn.f32 	%f5079, %f1165, %f1160, %f5015;
	fma.rn.f32 	%f5080, %f1165, %f1161, %f5016;
	fma.rn.f32 	%f5081, %f1165, %f1162, %f5017;
	fma.rn.f32 	%f5082, %f1165, %f1163, %f5018;
	// begin inline asm
	{  cvt.f32.f16 %f1166, %rs1028;}

	// end inline asm
	fma.rn.f32 	%f5083, %f1166, %f1156, %f5019;
	fma.rn.f32 	%f5084, %f1166, %f1157, %f5020;
	fma.rn.f32 	%f5085, %f1166, %f1158, %f5021;
	fma.rn.f32 	%f5086, %f1166, %f1159, %f5022;
	fma.rn.f32 	%f5087, %f1166, %f1160, %f5023;
	fma.rn.f32 	%f5088, %f1166, %f1161, %f5024;
	fma.rn.f32 	%f5089, %f1166, %f1162, %f5025;
	fma.rn.f32 	%f5090, %f1166, %f1163, %f5026;
	// begin inline asm
	{  cvt.f32.f16 %f1167, %rs1029;}

	// end inline asm
	fma.rn.f32 	%f5091, %f1167, %f1156, %f5027;
	fma.rn.f32 	%f5092, %f1167, %f1157, %f5028;
	fma.rn.f32 	%f5093, %f1167, %f1158, %f5029;
	fma.rn.f32 	%f5094, %f1167, %f1159, %f5030;
	fma.rn.f32 	%f5095, %f1167, %f1160, %f5031;
	fma.rn.f32 	%f5096, %f1167, %f1161, %f5032;
	fma.rn.f32 	%f5097, %f1167, %f1162, %f5033;
	fma.rn.f32 	%f5098, %f1167, %f1163, %f5034;
	// begin inline asm
	{  cvt.f32.f16 %f1168, %rs1030;}

	// end inline asm
	fma.rn.f32 	%f5099, %f1168, %f1156, %f5035;
	fma.rn.f32 	%f5100, %f1168, %f1157, %f5036;
	fma.rn.f32 	%f5101, %f1168, %f1158, %f5037;
	fma.rn.f32 	%f5102, %f1168, %f1159, %f5038;
	fma.rn.f32 	%f5103, %f1168, %f1160, %f5039;
	fma.rn.f32 	%f5104, %f1168, %f1161, %f5040;
	fma.rn.f32 	%f5105, %f1168, %f1162, %f5041;
	fma.rn.f32 	%f5106, %f1168, %f1163, %f5042;
	// begin inline asm
	{  cvt.f32.f16 %f1169, %rs1031;}

	// end inline asm
	fma.rn.f32 	%f5107, %f1169, %f1156, %f5043;
	fma.rn.f32 	%f5108, %f1169, %f1157, %f5044;
	fma.rn.f32 	%f5109, %f1169, %f1158, %f5045;
	fma.rn.f32 	%f5110, %f1169, %f1159, %f5046;
	fma.rn.f32 	%f5111, %f1169, %f1160, %f5047;
	fma.rn.f32 	%f5112, %f1169, %f1161, %f5048;
	fma.rn.f32 	%f5113, %f1169, %f1162, %f5049;
	fma.rn.f32 	%f5114, %f1169, %f1163, %f5050;
	// begin inline asm
	{  cvt.f32.f16 %f1170, %rs1032;}

	// end inline asm
	fma.rn.f32 	%f5115, %f1170, %f1156, %f5051;
	fma.rn.f32 	%f5116, %f1170, %f1157, %f5052;
	fma.rn.f32 	%f5117, %f1170, %f1158, %f5053;
	fma.rn.f32 	%f5118, %f1170, %f1159, %f5054;
	fma.rn.f32 	%f5119, %f1170, %f1160, %f5055;
	fma.rn.f32 	%f5120, %f1170, %f1161, %f5056;
	fma.rn.f32 	%f5121, %f1170, %f1162, %f5057;
	fma.rn.f32 	%f5122, %f1170, %f1163, %f5058;
	ld.shared.v4.u32 	{%r850, %r851, %r852, %r853}, [%r353+16104];
	mov.b32 	{%rs1033, %rs1042}, %r850;
	mov.b32 	{%rs1043, %rs1044}, %r851;
	mov.b32 	{%rs1045, %rs1046}, %r852;
	mov.b32 	{%rs1047, %rs1048}, %r853;
	ld.shared.v4.u32 	{%r854, %r855, %r856, %r857}, [%r365+16104];
	mov.b32 	{%rs1034, %rs1035}, %r854;
	mov.b32 	{%rs1036, %rs1037}, %r855;
	mov.b32 	{%rs1038, %rs1039}, %r856;
	mov.b32 	{%rs1040, %rs1041}, %r857;
	// begin inline asm
	{  cvt.f32.f16 %f1171, %rs1033;}

	// end inline asm
	// begin inline asm
	{  cvt.f32.f16 %f1172, %rs1034;}

	// end inline asm
	fma.rn.f32 	%f5123, %f1171, %f1172, %f5059;
	// begin inline asm
	{  cvt.f32.f16 %f1173, %rs1035;}

	// end inline asm
	fma.rn.f32 	%f5124, %f1171, %f1173, %f5060;
	// begin inline asm
	{  cvt.f32.f16 %f1174, %rs1036;}

	// end inline asm
	fma.rn.f32 	%f5125, %f1171, %f1174, %f5061;
	// begin inline asm
	{  cvt.f32.f16 %f1175, %rs1037;}

	// end inline asm
	fma.rn.f32 	%f5126, %f1171, %f1175, %f5062;
	// begin inline asm
	{  cvt.f32.f16 %f1176, %rs1038;}

	// end inline asm
	fma.rn.f32 	%f5127, %f1171, %f1176, %f5063;
	// begin inline asm
	{  cvt.f32.f16 %f1177, %rs1039;}

	// end inline asm
	fma.rn.f32 	%f5128, %f1171, %f1177, %f5064;
	// begin inline asm
	{  cvt.f32.f16 %f1178, %rs1040;}

	// end inline asm
	fma.rn.f32 	%f5129, %f1171, %f1178, %f5065;
	// begin inline asm
	{  cvt.f32.f16 %f1179, %rs1041;}

	// end inline asm
	fma.rn.f32 	%f5130, %f1171, %f1179, %f5066;
	// begin inline asm
	{  cvt.f32.f16 %f1180, %rs1042;}

	// end inline asm
	fma.rn.f32 	%f5131, %f1180, %f1172, %f5067;
	fma.rn.f32 	%f5132, %f1180, %f1173, %f5068;
	fma.rn.f32 	%f5133, %f1180, %f1174, %f5069;
	fma.rn.f32 	%f5134, %f1180, %f1175, %f5070;
	fma.rn.f32 	%f5135, %f1180, %f1176, %f5071;
	fma.rn.f32 	%f5136, %f1180, %f1177, %f5072;
	fma.rn.f32 	%f5137, %f1180, %f1178, %f5073;
	fma.rn.f32 	%f5138, %f1180, %f1179, %f5074;
	// begin inline asm
	{  cvt.f32.f16 %f1181, %rs1043;}

	// end inline asm
	fma.rn.f32 	%f5139, %f1181, %f1172, %f5075;
	fma.rn.f32 	%f5140, %f1181, %f1173, %f5076;
	fma.rn.f32 	%f5141, %f1181, %f1174, %f5077;
	fma.rn.f32 	%f5142, %f1181, %f1175, %f5078;
	fma.rn.f32 	%f5143, %f1181, %f1176, %f5079;
	fma.rn.f32 	%f5144, %f1181, %f1177, %f5080;
	fma.rn.f32 	%f5145, %f1181, %f1178, %f5081;
	fma.rn.f32 	%f5146, %f1181, %f1179, %f5082;
	// begin inline asm
	{  cvt.f32.f16 %f1182, %rs1044;}

	// end inline asm
	fma.rn.f32 	%f5147, %f1182, %f1172, %f5083;
	fma.rn.f32 	%f5148, %f1182, %f1173, %f5084;
	fma.rn.f32 	%f5149, %f1182, %f1174, %f5085;
	fma.rn.f32 	%f5150, %f1182, %f1175, %f5086;
	fma.rn.f32 	%f5151, %f1182, %f1176, %f5087;
	fma.rn.f32 	%f5152, %f1182, %f1177, %f5088;
	fma.rn.f32 	%f5153, %f1182, %f1178, %f5089;
	fma.rn.f32 	%f5154, %f1182, %f1179, %f5090;
	// begin inline asm
	{  cvt.f32.f16 %f1183, %rs1045;}

	// end inline asm
	fma.rn.f32 	%f5155, %f1183, %f1172, %f5091;
	fma.rn.f32 	%f5156, %f1183, %f1173, %f5092;
	fma.rn.f32 	%f5157, %f1183, %f1174, %f5093;
	fma.rn.f32 	%f5158, %f1183, %f1175, %f5094;
	fma.rn.f32 	%f5159, %f1183, %f1176, %f5095;
	fma.rn.f32 	%f5160, %f1183, %f1177, %f5096;
	fma.rn.f32 	%f5161, %f1183, %f1178, %f5097;
	fma.rn.f32 	%f5162, %f1183, %f1179, %f5098;
	// begin inline asm
	{  cvt.f32.f16 %f1184, %rs1046;}

	// end inline asm
	fma.rn.f32 	%f5163, %f1184, %f1172, %f5099;
	fma.rn.f32 	%f5164, %f1184, %f1173, %f5100;
	fma.rn.f32 	%f5165, %f1184, %f1174, %f5101;
	fma.rn.f32 	%f5166, %f1184, %f1175, %f5102;
	fma.rn.f32 	%f5167, %f1184, %f1176, %f5103;
	fma.rn.f32 	%f5168, %f1184, %f1177, %f5104;
	fma.rn.f32 	%f5169, %f1184, %f1178, %f5105;
	fma.rn.f32 	%f5170, %f1184, %f1179, %f5106;
	// begin inline asm
	{  cvt.f32.f16 %f1185, %rs1047;}

	// end inline asm
	fma.rn.f32 	%f5171, %f1185, %f1172, %f5107;
	fma.rn.f32 	%f5172, %f1185, %f1173, %f5108;
	fma.rn.f32 	%f5173, %f1185, %f1174, %f5109;
	fma.rn.f32 	%f5174, %f1185, %f1175, %f5110;
	fma.rn.f32 	%f5175, %f1185, %f1176, %f5111;
	fma.rn.f32 	%f5176, %f1185, %f1177, %f5112;
	fma.rn.f32 	%f5177, %f1185, %f1178, %f5113;
	fma.rn.f32 	%f5178, %f1185, %f1179, %f5114;
	// begin inline asm
	{  cvt.f32.f16 %f1186, %rs1048;}

	// end inline asm
	fma.rn.f32 	%f5179, %f1186, %f1172, %f5115;
	fma.rn.f32 	%f5180, %f1186, %f1173, %f5116;
	fma.rn.f32 	%f5181, %f1186, %f1174, %f5117;
	fma.rn.f32 	%f5182, %f1186, %f1175, %f5118;
	fma.rn.f32 	%f5183, %f1186, %f1176, %f5119;
	fma.rn.f32 	%f5184, %f1186, %f1177, %f5120;
	fma.rn.f32 	%f5185, %f1186, %f1178, %f5121;
	fma.rn.f32 	%f5186, %f1186, %f1179, %f5122;
	ld.shared.v4.u32 	{%r858, %r859, %r860, %r861}, [%r353+16368];
	mov.b32 	{%rs1049, %rs1058}, %r858;
	mov.b32 	{%rs1059, %rs1060}, %r859;
	mov.b32 	{%rs1061, %rs1062}, %r860;
	mov.b32 	{%rs1063, %rs1064}, %r861;
	ld.shared.v4.u32 	{%r862, %r863, %r864, %r865}, [%r365+16368];
	mov.b32 	{%rs1050, %rs1051}, %r862;
	mov.b32 	{%rs1052, %rs1053}, %r863;
	mov.b32 	{%rs1054, %rs1055}, %r864;
	mov.b32 	{%rs1056, %rs1057}, %r865;
	// begin inline asm
	{  cvt.f32.f16 %f1187, %rs1049;}

	// end inline asm
	// begin inline asm
	{  cvt.f32.f16 %f1188, %rs1050;}

	// end inline asm
	fma.rn.f32 	%f5187, %f1187, %f1188, %f5123;
	// begin inline asm
	{  cvt.f32.f16 %f1189, %rs1051;}

	// end inline asm
	fma.rn.f32 	%f5188, %f1187, %f1189, %f5124;
	// begin inline asm
	{  cvt.f32.f16 %f1190, %rs1052;}

	// end inline asm
	fma.rn.f32 	%f5189, %f1187, %f1190, %f5125;
	// begin inline asm
	{  cvt.f32.f16 %f1191, %rs1053;}

	// end inline asm
	fma.rn.f32 	%f5190, %f1187, %f1191, %f5126;
	// begin inline asm
	{  cvt.f32.f16 %f1192, %rs1054;}

	// end inline asm
	fma.rn.f32 	%f5191, %f1187, %f1192, %f5127;
	// begin inline asm
	{  cvt.f32.f16 %f1193, %rs1055;}

	// end inline asm
	fma.rn.f32 	%f5192, %f1187, %f1193, %f5128;
	// begin inline asm
	{  cvt.f32.f16 %f1194, %rs1056;}

	// end inline asm
	fma.rn.f32 	%f5193, %f1187, %f1194, %f5129;
	// begin inline asm
	{  cvt.f32.f16 %f1195, %rs1057;}

	// end inline asm
	fma.rn.f32 	%f5194, %f1187, %f1195, %f5130;
	// begin inline asm
	{  cvt.f32.f16 %f1196, %rs1058;}

	// end inline asm
	fma.rn.f32 	%f5195, %f1196, %f1188, %f5131;
	fma.rn.f32 	%f5196, %f1196, %f1189, %f5132;
	fma.rn.f32 	%f5197, %f1196, %f1190, %f5133;
	fma.rn.f32 	%f5198, %f1196, %f1191, %f5134;
	fma.rn.f32 	%f5199, %f1196, %f1192, %f5135;
	fma.rn.f32 	%f5200, %f1196, %f1193, %f5136;
	fma.rn.f32 	%f5201, %f1196, %f1194, %f5137;
	fma.rn.f32 	%f5202, %f1196, %f1195, %f5138;
	// begin inline asm
	{  cvt.f32.f16 %f1197, %rs1059;}

	// end inline asm
	fma.rn.f32 	%f5203, %f1197, %f1188, %f5139;
	fma.rn.f32 	%f5204, %f1197, %f1189, %f5140;
	fma.rn.f32 	%f5205, %f1197, %f1190, %f5141;
	fma.rn.f32 	%f5206, %f1197, %f1191, %f5142;
	fma.rn.f32 	%f5207, %f1197, %f1192, %f5143;
	fma.rn.f32 	%f5208, %f1197, %f1193, %f5144;
	fma.rn.f32 	%f5209, %f1197, %f1194, %f5145;
	fma.rn.f32 	%f5210, %f1197, %f1195, %f5146;
	// begin inline asm
	{  cvt.f32.f16 %f1198, %rs1060;}

	// end inline asm
	fma.rn.f32 	%f5211, %f1198, %f1188, %f5147;
	fma.rn.f32 	%f5212, %f1198, %f1189, %f5148;
	fma.rn.f32 	%f5213, %f1198, %f1190, %f5149;
	fma.rn.f32 	%f5214, %f1198, %f1191, %f5150;
	fma.rn.f32 	%f5215, %f1198, %f1192, %f5151;
	fma.rn.f32 	%f5216, %f1198, %f1193, %f5152;
	fma.rn.f32 	%f5217, %f1198, %f1194, %f5153;
	fma.rn.f32 	%f5218, %f1198, %f1195, %f5154;
	// begin inline asm
	{  cvt.f32.f16 %f1199, %rs1061;}

	// end inline asm
	fma.rn.f32 	%f5219, %f1199, %f1188, %f5155;
	fma.rn.f32 	%f5220, %f1199, %f1189, %f5156;
	fma.rn.f32 	%f5221, %f1199, %f1190, %f5157;
	fma.rn.f32 	%f5222, %f1199, %f1191, %f5158;
	fma.rn.f32 	%f5223, %f1199, %f1192, %f5159;
	fma.rn.f32 	%f5224, %f1199, %f1193, %f5160;
	fma.rn.f32 	%f5225, %f1199, %f1194, %f5161;
	fma.rn.f32 	%f5226, %f1199, %f1195, %f5162;
	// begin inline asm
	{  cvt.f32.f16 %f1200, %rs1062;}

	// end inline asm
	fma.rn.f32 	%f5227, %f1200, %f1188, %f5163;
	fma.rn.f32 	%f5228, %f1200, %f1189, %f5164;
	fma.rn.f32 	%f5229, %f1200, %f1190, %f5165;
	fma.rn.f32 	%f5230, %f1200, %f1191, %f5166;
	fma.rn.f32 	%f5231, %f1200, %f1192, %f5167;
	fma.rn.f32 	%f5232, %f1200, %f1193, %f5168;
	fma.rn.f32 	%f5233, %f1200, %f1194, %f5169;
	fma.rn.f32 	%f5234, %f1200, %f1195, %f5170;
	// begin inline asm
	{  cvt.f32.f16 %f1201, %rs1063;}

	// end inline asm
	fma.rn.f32 	%f5235, %f1201, %f1188, %f5171;
	fma.rn.f32 	%f5236, %f1201, %f1189, %f5172;
	fma.rn.f32 	%f5237, %f1201, %f1190, %f5173;
	fma.rn.f32 	%f5238, %f1201, %f1191, %f5174;
	fma.rn.f32 	%f5239, %f1201, %f1192, %f5175;
	fma.rn.f32 	%f5240, %f1201, %f1193, %f5176;
	fma.rn.f32 	%f5241, %f1201, %f1194, %f5177;
	fma.rn.f32 	%f5242, %f1201, %f1195, %f5178;
	// begin inline asm
	{  cvt.f32.f16 %f1202, %rs1064;}

	// end inline asm
	fma.rn.f32 	%f5243, %f1202, %f1188, %f5179;
	fma.rn.f32 	%f5244, %f1202, %f1189, %f5180;
	fma.rn.f32 	%f5245, %f1202, %f1190, %f5181;
	fma.rn.f32 	%f5246, %f1202, %f1191, %f5182;
	fma.rn.f32 	%f5247, %f1202, %f1192, %f5183;
	fma.rn.f32 	%f5248, %f1202, %f1193, %f5184;
	fma.rn.f32 	%f5249, %f1202, %f1194, %f5185;
	fma.rn.f32 	%f5250, %f1202, %f1195, %f5186;
	ld.shared.v4.u32 	{%r866, %r867, %r868, %r869}, [%r353+16632];
	mov.b32 	{%rs1065, %rs1074}, %r866;
	mov.b32 	{%rs1075, %rs1076}, %r867;
	mov.b32 	{%rs1077, %rs1078}, %r868;
	mov.b32 	{%rs1079, %rs1080}, %r869;
	ld.shared.v4.u32 	{%r870, %r871, %r872, %r873}, [%r365+16632];
	mov.b32 	{%rs1066, %rs1067}, %r870;
	mov.b32 	{%rs1068, %rs1069}, %r871;
	mov.b32 	{%rs1070, %rs1071}, %r872;
	mov.b32 	{%rs1072, %rs1073}, %r873;
	// begin inline asm
	{  cvt.f32.f16 %f1203, %rs1065;}

	// end inline asm
	// begin inline asm
	{  cvt.f32.f16 %f1204, %rs1066;}

	// end inline asm
	fma.rn.f32 	%f5430, %f1203, %f1204, %f5187;
	// begin inline asm
	{  cvt.f32.f16 %f1205, %rs1067;}

	// end inline asm
	fma.rn.f32 	%f5429, %f1203, %f1205, %f5188;
	// begin inline asm
	{  cvt.f32.f16 %f1206, %rs1068;}

	// end inline asm
	fma.rn.f32 	%f5428, %f1203, %f1206, %f5189;
	// begin inline asm
	{  cvt.f32.f16 %f1207, %rs1069;}

	// end inline asm
	fma.rn.f32 	%f5427, %f1203, %f1207, %f5190;
	// begin inline asm
	{  cvt.f32.f16 %f1208, %rs1070;}

	// end inline asm
	fma.rn.f32 	%f5426, %f1203, %f1208, %f5191;
	// begin inline asm
	{  cvt.f32.f16 %f1209, %rs1071;}

	// end inline asm
	fma.rn.f32 	%f5425, %f1203, %f1209, %f5192;
	// begin inline asm
	{  cvt.f32.f16 %f1210, %rs1072;}

	// end inline asm
	fma.rn.f32 	%f5424, %f1203, %f1210, %f5193;
	// begin inline asm
	{  cvt.f32.f16 %f1211, %rs1073;}

	// end inline asm
	fma.rn.f32 	%f5423, %f1203, %f1211, %f5194;
	// begin inline asm
	{  cvt.f32.f16 %f1212, %rs1074;}

	// end inline asm
	fma.rn.f32 	%f5422, %f1212, %f1204, %f5195;
	fma.rn.f32 	%f5421, %f1212, %f1205, %f5196;
	fma.rn.f32 	%f5420, %f1212, %f1206, %f5197;
	fma.rn.f32 	%f5419, %f1212, %f1207, %f5198;
	fma.rn.f32 	%f5418, %f1212, %f1208, %f5199;
	fma.rn.f32 	%f5417, %f1212, %f1209, %f5200;
	fma.rn.f32 	%f5416, %f1212, %f1210, %f5201;
	fma.rn.f32 	%f5415, %f1212, %f1211, %f5202;
	// begin inline asm
	{  cvt.f32.f16 %f1213, %rs1075;}

	// end inline asm
	fma.rn.f32 	%f5414, %f1213, %f1204, %f5203;
	fma.rn.f32 	%f5413, %f1213, %f1205, %f5204;
	fma.rn.f32 	%f5412, %f1213, %f1206, %f5205;
	fma.rn.f32 	%f5411, %f1213, %f1207, %f5206;
	fma.rn.f32 	%f5410, %f1213, %f1208, %f5207;
	fma.rn.f32 	%f5409, %f1213, %f1209, %f5208;
	fma.rn.f32 	%f5408, %f1213, %f1210, %f5209;
	fma.rn.f32 	%f5407, %f1213, %f1211, %f5210;
	// begin inline asm
	{  cvt.f32.f16 %f1214, %rs1076;}

	// end inline asm
	fma.rn.f32 	%f5406, %f1214, %f1204, %f5211;
	fma.rn.f32 	%f5405, %f1214, %f1205, %f5212;
	fma.rn.f32 	%f5404, %f1214, %f1206, %f5213;
	fma.rn.f32 	%f5403, %f1214, %f1207, %f5214;
	fma.rn.f32 	%f5402, %f1214, %f1208, %f5215;
	fma.rn.f32 	%f5401, %f1214, %f1209, %f5216;
	fma.rn.f32 	%f5400, %f1214, %f1210, %f5217;
	fma.rn.f32 	%f5399, %f1214, %f1211, %f5218;
	// begin inline asm
	{  cvt.f32.f16 %f1215, %rs1077;}

	// end inline asm
	fma.rn.f32 	%f5398, %f1215, %f1204, %f5219;
	fma.rn.f32 	%f5397, %f1215, %f1205, %f5220;
	fma.rn.f32 	%f5396, %f1215, %f1206, %f5221;
	fma.rn.f32 	%f5395, %f1215, %f1207, %f5222;
	fma.rn.f32 	%f5394, %f1215, %f1208, %f5223;
	fma.rn.f32 	%f5393, %f1215, %f1209, %f5224;
	fma.rn.f32 	%f5392, %f1215, %f1210, %f5225;
	fma.rn.f32 	%f5391, %f1215, %f1211, %f5226;
	// begin inline asm
	{  cvt.f32.f16 %f1216, %rs1078;}

	// end inline asm
	fma.rn.f32 	%f5390, %f1216, %f1204, %f5227;
	fma.rn.f32 	%f5389, %f1216, %f1205, %f5228;
	fma.rn.f32 	%f5388, %f1216, %f1206, %f5229;
	fma.rn.f32 	%f5387, %f1216, %f1207, %f5230;
	fma.rn.f32 	%f5386, %f1216, %f1208, %f5231;
	fma.rn.f32 	%f5385, %f1216, %f1209, %f5232;
	fma.rn.f32 	%f5384, %f1216, %f1210, %f5233;
	fma.rn.f32 	%f5383, %f1216, %f1211, %f5234;
	// begin inline asm
	{  cvt.f32.f16 %f1217, %rs1079;}

	// end inline asm
	fma.rn.f32 	%f5382, %f1217, %f1204, %f5235;
	fma.rn.f32 	%f5381, %f1217, %f1205, %f5236;
	fma.rn.f32 	%f5380, %f1217, %f1206, %f5237;
	fma.rn.f32 	%f5379, %f1217, %f1207, %f5238;
	fma.rn.f32 	%f5431, %f1217, %f1208, %f5239;
	fma.rn.f32 	%f5432, %f1217, %f1209, %f5240;
	fma.rn.f32 	%f5433, %f1217, %f1210, %f5241;
	fma.rn.f32 	%f5434, %f1217, %f1211, %f5242;
	// begin inline asm
	{  cvt.f32.f16 %f1218, %rs1080;}

	// end inline asm
	fma.rn.f32 	%f5435, %f1218, %f1204, %f5243;
	fma.rn.f32 	%f5436, %f1218, %f1205, %f5244;
	fma.rn.f32 	%f5437, %f1218, %f1206, %f5245;
	fma.rn.f32 	%f5438, %f1218, %f1207, %f5246;
	fma.rn.f32 	%f5439, %f1218, %f1208, %f5247;
	fma.rn.f32 	%f5440, %f1218, %f1209, %f5248;
	fma.rn.f32 	%f5441, %f1218, %f1210, %f5249;
	fma.rn.f32 	%f5442, %f1218, %f1211, %f5250;
	bar.sync 	0;
	add.s32 	%r927, %r927, 64;
	setp.lt.s32 	%p15, %r927, %r926;
	@%p15 bra 	$L__BB0_2;
$L__BB0_18:
	ld.param.u32 	%r921, [_Z10gemmKernelPK6__halfS1_PS_iii_param_4];
	ld.param.u64 	%rd59, [_Z10gemmKernelPK6__halfS1_PS_iii_param_2];
	cvta.to.global.u64 	%rd40, %rd59;
	mov.u32 	%r874, %tid.y;
	shl.b32 	%r875, %r874, 3;
	mov.u32 	%r876, %ctaid.y;
	shl.b32 	%r877, %r876, 7;
	add.s32 	%r878, %r877, %r875;
	mov.u32 	%r879, %tid.x;
	shl.b32 	%r880, %r879, 3;
	mov.u32 	%r881, %ctaid.x;
	shl.b32 	%r882, %r881, 7;
	add.s32 	%r883, %r882, %r880;
	// begin inline asm
	{  cvt.rn.f16.f32 %rs1081, %f5430;}

	// end inline asm
	// begin inline asm
	{  cvt.rn.f16.f32 %rs1082, %f5429;}

	// end inline asm
	// begin inline asm
	{  cvt.rn.f16.f32 %rs1083, %f5428;}

	// end inline asm
	// begin inline asm
	{  cvt.rn.f16.f32 %rs1084, %f5427;}

	// end inline asm
	// begin inline asm
	{  cvt.rn.f16.f32 %rs1085, %f5426;}

	// end inline asm
	// begin inline asm
	{  cvt.rn.f16.f32 %rs1086, %f5425;}

	// end inline asm
	// begin inline asm
	{  cvt.rn.f16.f32 %rs1087, %f5424;}

	// end inline asm
	// begin inline asm
	{  cvt.rn.f16.f32 %rs1088, %f5423;}

	// end inline asm
	mad.lo.s32 	%r884, %r878, %r921, %r883;
	mul.wide.s32 	%rd41, %r884, 2;
	add.s64 	%rd42, %rd40, %rd41;
	mov.b32 	%r885, {%rs1087, %rs1088};
	mov.b32 	%r886, {%rs1085, %rs1086};
	mov.b32 	%r887, {%rs1083, %rs1084};
	mov.b32 	%r888, {%rs1081, %rs1082};
	st.global.v4.u32 	[%rd42], {%r888, %r887, %r886, %r885};
	// begin inline asm
	{  cvt.rn.f16.f32 %rs1089, %f5422;}

	// end inline asm
	// begin inline asm
	{  cvt.rn.f16.f32 %rs1090, %f5421;}

	// end inline asm
	// begin inline asm
	{  cvt.rn.f16.f32 %rs1091, %f5420;}

	// end inline asm
	// begin inline asm
	{  cvt.rn.f16.f32 %rs1092, %f5419;}

	// end inline asm
	// begin inline asm
	{  cvt.rn.f16.f32 %rs1093, %f5418;}

	// end inline asm
	// begin inline asm
	{  cvt.rn.f16.f32 %rs1094, %f5417;}

	// end inline asm
	// begin inline asm
	{  cvt.rn.f16.f32 %rs1095, %f5416;}

	// end inline asm
	// begin inline asm
	{  cvt.rn.f16.f32 %rs1096, %f5415;}

	// end inline asm
	mul.wide.s32 	%rd43, %r921, 2;
	add.s64 	%rd44, %rd42, %rd43;
	mov.b32 	%r889, {%rs1095, %rs1096};
	mov.b32 	%r890, {%rs1093, %rs1094};
	mov.b32 	%r891, {%rs1091, %rs1092};
	mov.b32 	%r892, {%rs1089, %rs1090};
	st.global.v4.u32 	[%rd44], {%r892, %r891, %r890, %r889};
	// begin inline asm
	{  cvt.rn.f16.f32 %rs1097, %f5414;}

	// end inline asm
	// begin inline asm
	{  cvt.rn.f16.f32 %rs1098, %f5413;}

	// end inline asm
	// begin inline asm
	{  cvt.rn.f16.f32 %rs1099, %f5412;}

	// end inline asm
	// begin inline asm
	{  cvt.rn.f16.f32 %rs1100, %f5411;}

	// end inline asm
	// begin inline asm
	{  cvt.rn.f16.f32 %rs1101, %f5410;}

	// end inline asm
	// begin inline asm
	{  cvt.rn.f16.f32 %rs1102, %f5409;}

	// end inline asm
	// begin inline asm
	{  cvt.rn.f16.f32 %rs1103, %f5408;}

	// end inline asm
	// begin inline asm
	{  cvt.rn.f16.f32 %rs1104, %f5407;}

	// end inline asm
	add.s64 	%rd45, %rd44, %rd43;
	mov.b32 	%r893, {%rs1103, %rs1104};
	mov.b32 	%r894, {%rs1101, %rs1102};
	mov.b32 	%r895, {%rs1099, %rs1100};
	mov.b32 	%r896, {%rs1097, %rs1098};
	st.global.v4.u32 	[%rd45], {%r896, %r895, %r894, %r893};
	// begin inline asm
	{  cvt.rn.f16.f32 %rs1105, %f5406;}

	// end inline asm
	// begin inline asm
	{  cvt.rn.f16.f32 %rs1106, %f5405;}

	// end inline asm
	// begin inline asm
	{  cvt.rn.f16.f32 %rs1107, %f5404;}

	// end inline asm
	// begin inline asm
	{  cvt.rn.f16.f32 %rs1108, %f5403;}

	// end inline asm
	// begin inline asm
	{  cvt.rn.f16.f32 %rs1109, %f5402;}

	// end inline asm
	// begin inline asm
	{  cvt.rn.f16.f32 %rs1110, %f5401;}

	// end inline asm
	// begin inline asm
	{  cvt.rn.f16.f32 %rs1111, %f5400;}

	// end inline asm
	// begin inline asm
	{  cvt.rn.f16.f32 %rs1112, %f5399;}

	// end inline asm
	add.s64 	%rd46, %rd45, %rd43;
	mov.b32 	%r897, {%rs1111, %rs1112};
	mov.b32 	%r898, {%rs1109, %rs1110};
	mov.b32 	%r899, {%rs1107, %rs1108};
	mov.b32 	%r900, {%rs1105, %rs1106};
	st.global.v4.u32 	[%rd46], {%r900, %r899, %r898, %r897};
	// begin inline asm
	{  cvt.rn.f16.f32 %rs1113, %f5398;}

	// end inline asm
	// begin inline asm
	{  cvt.rn.f16.f32 %rs1114, %f5397;}

	// end inline asm
	// begin inline asm
	{  cvt.rn.f16.f32 %rs1115, %f5396;}

	// end inline asm
	// begin inline asm
	{  cvt.rn.f16.f32 %rs1116, %f5395;}

	// end inline asm
	// begin inline asm
	{  cvt.rn.f16.f32 %rs1117, %f5394;}

	// end inline asm
	// begin inline asm
	{  cvt.rn.f16.f32 %rs1118, %f5393;}

	// end inline asm
	// begin inline asm
	{  cvt.rn.f16.f32 %rs1119, %f5392;}

	// end inline asm
	// begin inline asm
	{  cvt.rn.f16.f32 %rs1120, %f5391;}

	// end inline asm
	add.s64 	%rd47, %rd46, %rd43;
	mov.b32 	%r901, {%rs1119, %rs1120};
	mov.b32 	%r902, {%rs1117, %rs1118};
	mov.b32 	%r903, {%rs1115, %rs1116};
	mov.b32 	%r904, {%rs1113, %rs1114};
	st.global.v4.u32 	[%rd47], {%r904, %r903, %r902, %r901};
	// begin inline asm
	{  cvt.rn.f16.f32 %rs1121, %f5390;}

	// end inline asm
	// begin inline asm
	{  cvt.rn.f16.f32 %rs1122, %f5389;}

	// end inline asm
	// begin inline asm
	{  cvt.rn.f16.f32 %rs1123, %f5388;}

	// end inline asm
	// begin inline asm
	{  cvt.rn.f16.f32 %rs1124, %f5387;}

	// end inline asm
	// begin inline asm
	{  cvt.rn.f16.f32 %rs1125, %f5386;}

	// end inline asm
	// begin inline asm
	{  cvt.rn.f16.f32 %rs1126, %f5385;}

	// end inline asm
	// begin inline asm
	{  cvt.rn.f16.f32 %rs1127, %f5384;}

	// end inline asm
	// begin inline asm
	{  cvt.rn.f16.f32 %rs1128, %f5383;}

	// end inline asm
	add.s64 	%rd48, %rd47, %rd43;
	mov.b32 	%r905, {%rs1127, %rs1128};
	mov.b32 	%r906, {%rs1125, %rs1126};
	mov.b32 	%r907, {%rs1123, %rs1124};
	mov.b32 	%r908, {%rs1121, %rs1122};
	st.global.v4.u32 	[%rd48], {%r908, %r907, %r906, %r905};
	// begin inline asm
	{  cvt.rn.f16.f32 %rs1129, %f5382;}

	// end inline asm
	// begin inline asm
	{  cvt.rn.f16.f32 %rs1130, %f5381;}

	// end inline asm
	// begin inline asm
	{  cvt.rn.f16.f32 %rs1131, %f5380;}

	// end inline asm
	// begin inline asm
	{  cvt.rn.f16.f32 %rs1132, %f5379;}

	// end inline asm
	// begin inline asm
	{  cvt.rn.f16.f32 %rs1133, %f5431;}

	// end inline asm
	// begin inline asm
	{  cvt.rn.f16.f32 %rs1134, %f5432;}

	// end inline asm
	// begin inline asm
	{  cvt.rn.f16.f32 %rs1135, %f5433;}

	// end inline asm
	// begin inline asm
	{  cvt.rn.f16.f32 %rs1136, %f5434;}

	// end inline asm
	add.s64 	%rd49, %rd48, %rd43;
	mov.b32 	%r909, {%rs1135, %rs1136};
	mov.b32 	%r910, {%rs1133, %rs1134};
	mov.b32 	%r911, {%rs1131, %rs1132};
	mov.b32 	%r912, {%rs1129, %rs1130};
	st.global.v4.u32 	[%rd49], {%r912, %r911, %r910, %r909};
	// begin inline asm
	{  cvt.rn.f16.f32 %rs1137, %f5435;}

	// end inline asm
	// begin inline asm
	{  cvt.rn.f16.f32 %rs1138, %f5436;}

	// end inline asm
	// begin inline asm
	{  cvt.rn.f16.f32 %rs1139, %f5437;}

	// end inline asm
	// begin inline asm
	{  cvt.rn.f16.f32 %rs1140, %f5438;}

	// end inline asm
	// begin inline asm
	{  cvt.rn.f16.f32 %rs1141, %f5439;}

	// end inline asm
	// begin inline asm
	{  cvt.rn.f16.f32 %rs1142, %f5440;}

	// end inline asm
	// begin inline asm
	{  cvt.rn.f16.f32 %rs1143, %f5441;}

	// end inline asm
	// begin inline asm
	{  cvt.rn.f16.f32 %rs1144, %f5442;}

	// end inline asm
	add.s64 	%rd50, %rd49, %rd43;
	mov.b32 	%r913, {%rs1143, %rs1144};
	mov.b32 	%r914, {%rs1141, %rs1142};
	mov.b32 	%r915, {%rs1139, %rs1140};
	mov.b32 	%r916, {%rs1137, %rs1138};
	st.global.v4.u32 	[%rd50], {%r916, %r915, %r914, %r913};
	ret;

}


// ===== COMPILED SASS (sm_100) =====

	.target	sm_100

	.elftype	@"ET_EXEC"


//--------------------- .note.nv.tkinfo           --------------------------
	.section	.note.nv.tkinfo,"",@"SHT_NOTE"
	.sectionflags	@"SHF_NOTE_NV_TKINFO"
	.tkinfo
        /*0018*/ 	.word	0x00000002
        /*0030*/ 	.string	""
        /*0030*/ 	.string	"ptxas"
        /*0030*/ 	.string	"Cuda compilation tools, release 13.0, V13.0.88"
        /*0030*/ 	.string	"Build cuda_13.0.r13.0/compiler.36424714_0"
        /*0030*/ 	.string	"-arch sm_100 -m 64 "



//--------------------- .note.nv.cuinfo           --------------------------
	.section	.note.nv.cuinfo,"",@"SHT_NOTE"
	.sectionflags	@"SHF_NOTE_NV_CUINFO"
        /*0018*/ 	.short	0x0002
        /*001a*/ 	.short	0x0064
        /*001c*/ 	.short	0x0082
	.zero		2


//--------------------- .nv.info                  --------------------------
	.section	.nv.info,"",@"SHT_CUDA_INFO"
	.align	4


	//----- nvinfo : EIATTR_REGCOUNT
	.align		4
        /*0000*/ 	.byte	0x04, 0x2f
        /*0002*/ 	.short	(.L_1 - .L_0)
	.align		4
.L_0:
        /*0004*/ 	.word	index@(_Z10gemmKernelPK6__halfS1_PS_iii)
        /*0008*/ 	.word	0x00000060


	//----- nvinfo : EIATTR_FRAME_SIZE
	.align		4
.L_1:
        /*000c*/ 	.byte	0x04, 0x11
        /*000e*/ 	.short	(.L_3 - .L_2)
	.align		4
.L_2:
        /*0010*/ 	.word	index@(_Z10gemmKernelPK6__halfS1_PS_iii)
        /*0014*/ 	.word	0x00000000


	//----- nvinfo : EIATTR_MIN_STACK_SIZE
	.align		4
.L_3:
        /*0018*/ 	.byte	0x04, 0x12
        /*001a*/ 	.short	(.L_5 - .L_4)
	.align		4
.L_4:
        /*001c*/ 	.word	index@(_Z10gemmKernelPK6__halfS1_PS_iii)
        /*0020*/ 	.word	0x00000000
.L_5:


//--------------------- .nv.compat                --------------------------
	.section	.nv.compat,"",@"SHT_CUDA_COMPAT_INFO"
	.align	4
        /*0000*/ 	.byte	0x02, 0x09, 0x00, 0x00, 0x02, 0x02, 0x01, 0x00, 0x02, 0x05, 0x05, 0x00, 0x03, 0x07, 0x01, 0x01
        /*0010*/ 	.byte	0x02, 0x03, 0x00, 0x00, 0x02, 0x06, 0x01, 0x00, 0x04, 0x0b, 0x08, 0x00, 0x09, 0x00, 0x00, 0x00
        /*0020*/ 	.byte	0x00, 0x00, 0x00, 0x00


//--------------------- .nv.info._Z10gemmKernelPK6__halfS1_PS_iii --------------------------
	.section	.nv.info._Z10gemmKernelPK6__halfS1_PS_iii,"",@"SHT_CUDA_INFO"
	.sectionflags	@""
	.align	4


	//----- nvinfo : EIATTR_CUDA_API_VERSION
	.align		4
        /*0000*/ 	.byte	0x04, 0x37
        /*0002*/ 	.short	(.L_7 - .L_6)
.L_6:
        /*0004*/ 	.word	0x00000082


	//----- nvinfo : EIATTR_KPARAM_INFO
	.align		4
.L_7:
        /*0008*/ 	.byte	0x04, 0x17
        /*000a*/ 	.short	(.L_9 - .L_8)
.L_8:
        /*000c*/ 	.word	0x00000000
        /*0010*/ 	.short	0x0005
        /*0012*/ 	.short	0x0020
        /*0014*/ 	.byte	0x00, 0xf0, 0x11, 0x00


	//----- nvinfo : EIATTR_KPARAM_INFO
	.align		4
.L_9:
        /*0018*/ 	.byte	0x04, 0x17
        /*001a*/ 	.short	(.L_11 - .L_10)
.L_10:
        /*001c*/ 	.word	0x00000000
        /*0020*/ 	.short	0x0004
        /*0022*/ 	.short	0x001c
        /*0024*/ 	.byte	0x00, 0xf0, 0x11, 0x00


	//----- nvinfo : EIATTR_KPARAM_INFO
	.align		4
.L_11:
        /*0028*/ 	.byte	0x04, 0x17
        /*002a*/ 	.short	(.L_13 - .L_12)
.L_12:
        /*002c*/ 	.word	0x00000000
        /*0030*/ 	.short	0x0003
        /*0032*/ 	.short	0x0018
        /*0034*/ 	.byte	0x00, 0xf0, 0x11, 0x00


	//----- nvinfo : EIATTR_KPARAM_INFO
	.align		4
.L_13:
        /*0038*/ 	.byte	0x04, 0x17
        /*003a*/ 	.short	(.L_15 - .L_14)
.L_14:
        /*003c*/ 	.word	0x00000000
        /*0040*/ 	.short	0x0002
        /*0042*/ 	.short	0x0010
        /*0044*/ 	.byte	0x00, 0xf5, 0x21, 0x00


	//----- nvinfo : EIATTR_KPARAM_INFO
	.align		4
.L_15:
        /*0048*/ 	.byte	0x04, 0x17
        /*004a*/ 	.short	(.L_17 - .L_16)
.L_16:
        /*004c*/ 	.word	0x00000000
        /*0050*/ 	.short	0x0001
        /*0052*/ 	.short	0x0008
        /*0054*/ 	.byte	0x00, 0xf5, 0x21, 0x00


	//----- nvinfo : EIATTR_KPARAM_INFO
	.align		4
.L_17:
        /*0058*/ 	.byte	0x04, 0x17
        /*005a*/ 	.short	(.L_19 - .L_18)
.L_18:
        /*005c*/ 	.word	0x00000000
        /*0060*/ 	.short	0x0000
        /*0062*/ 	.short	0x0000
        /*0064*/ 	.byte	0x00, 0xf5, 0x21, 0x00


	//----- nvinfo : EIATTR_SPARSE_MMA_MASK
	.align		4
.L_19:
        /*0068*/ 	.byte	0x03, 0x50
        /*006a*/ 	.short	0x0000


	//----- nvinfo : EIATTR_MAXREG_COUNT
	.align		4
        /*006c*/ 	.byte	0x03, 0x1b
        /*006e*/ 	.short	0x00ff


	//----- nvinfo : EIATTR_NUM_BARRIERS
	.align		4
        /*0070*/ 	.byte	0x02, 0x4c
        /*0072*/ 	.byte	0x01
	.zero		1


	//----- nvinfo : EIATTR_MERCURY_ISA_VERSION
	.align		4
        /*0074*/ 	.byte	0x03, 0x5f
        /*0076*/ 	.short	0x0101


	//----- nvinfo : EIATTR_VRC_CTA_INIT_COUNT
	.align		4
        /*0078*/ 	.byte	0x02, 0x4a
	.zero		1
	.zero		1


	//----- nvinfo : EIATTR_EXIT_INSTR_OFFSETS
	.align		4
        /*007c*/ 	.byte	0x04, 0x1c
        /*007e*/ 	.short	(.L_21 - .L_20)


	//   ....[0]....
.L_20:
        /*0080*/ 	.word	0x00016840


	//----- nvinfo : EIATTR_CRS_STACK_SIZE
	.align		4
.L_21:
        /*0084*/ 	.byte	0x04, 0x1e
        /*0086*/ 	.short	(.L_23 - .L_22)
.L_22:
        /*0088*/ 	.word	0x00000000


	//----- nvinfo : EIATTR_CBANK_PARAM_SIZE
	.align		4
.L_23:
        /*008c*/ 	.byte	0x03, 0x19
        /*008e*/ 	.short	0x0024


	//----- nvinfo : EIATTR_PARAM_CBANK
	.align		4
        /*0090*/ 	.byte	0x04, 0x0a
        /*0092*/ 	.short	(.L_25 - .L_24)
	.align		4
.L_24:
        /*0094*/ 	.word	index@(.nv.constant0._Z10gemmKernelPK6__halfS1_PS_iii)
        /*0098*/ 	.short	0x0380
        /*009a*/ 	.short	0x0024


	//----- nvinfo : EIATTR_SW_WAR
	.align		4
.L_25:
        /*009c*/ 	.byte	0x04, 0x36
        /*009e*/ 	.short	(.L_27 - .L_26)
.L_26:
        /*00a0*/ 	.word	0x00000008
.L_27:


//--------------------- .nv.callgraph             --------------------------
	.section	.nv.callgraph,"",@"SHT_CUDA_CALLGRAPH"
	.align	4
	.sectionentsize	8
	.align		4
        /*0000*/ 	.word	0x00000000
	.align		4
        /*0004*/ 	.word	0xffffffff
	.align		4
        /*0008*/ 	.word	0x00000000
	.align		4
        /*000c*/ 	.word	0xfffffffe
	.align		4
        /*0010*/ 	.word	0x00000000
	.align		4
        /*0014*/ 	.word	0xfffffffd
	.align		4
        /*0018*/ 	.word	0x00000000
	.align		4
        /*001c*/ 	.word	0xfffffffc


//--------------------- .text._Z10gemmKernelPK6__halfS1_PS_iii --------------------------
	.section	.text._Z10gemmKernelPK6__halfS1_PS_iii,"ax",@progbits
	.align	128
        .global         _Z10gemmKernelPK6__halfS1_PS_iii
        .type           _Z10gemmKernelPK6__halfS1_PS_iii,@function
        .size           _Z10gemmKernelPK6__halfS1_PS_iii,(.L_x_13 - _Z10gemmKernelPK6__halfS1_PS_iii)
        .other          _Z10gemmKernelPK6__halfS1_PS_iii,@"STO_CUDA_ENTRY STV_DEFAULT"
_Z10gemmKernelPK6__halfS1_PS_iii:
.text._Z10gemmKernelPK6__halfS1_PS_iii:
[----:B------:R-:W-:Y:S01]  /*0000*/  LDC R1, c[0x0][0x37c] ;  /* 0x0000df00ff017b82 */ /* 0x000fe20000000800 */
[----:B------:R-:W0:Y:S01]  /*0010*/  LDCU UR4, c[0x0][0x3a0] ;  /* 0x00007400ff0477ac */ /* 0x000e220008000800 */
[----:B------:R-:W-:Y:S01]  /*0020*/  HFMA2 R0, -RZ, RZ, 0, 0 ;  /* 0x00000000ff007431 */ /* 0x000fe200000001ff */
[----:B------:R-:W-:Y:S02]  /*0030*/  CS2R R2, SRZ ;  /* 0x0000000000027805 */ /* 0x000fe4000001ff00 */
[----:B------:R-:W-:Y:S02]  /*0040*/  CS2R R4, SRZ ;  /* 0x0000000000047805 */ /* 0x000fe4000001ff00 */
[----:B------:R-:W-:Y:S02]  /*0050*/  CS2R R44, SRZ ;  /* 0x00000000002c7805 */ /* 0x000fe4000001ff00 */
[----:B------:R-:W-:Y:S02]  /*0060*/  CS2R R42, SRZ ;  /* 0x00000000002a7805 */ /* 0x000fe4000001ff00 */
[----:B------:R-:W-:-:S02]  /*0070*/  CS2R R40, SRZ ;  /* 0x0000000000287805 */ /* 0x000fc4000001ff00 */
[----:B------:R-:W-:Y:S02]  /*0080*/  CS2R R18, SRZ ;  /* 0x0000000000127805 */ /* 0x000fe4000001ff00 */
        /* <DEDUP_REMOVED lines=9> */
[----:B------:R-:W-:Y:S01]  /*0120*/  CS2R R60, SRZ ;  /* 0x00000000003c7805 */ /* 0x000fe2000001ff00 */
[----:B0-----:R-:W-:Y:S01]  /*0130*/  UISETP.GE.AND UP0, UPT, UR4, 0x1, UPT ;  /* 0x000000010400788c */ /* 0x001fe2000bf06270 */
[----:B------:R-:W-:-:S02]  /*0140*/  MOV R59, RZ ;  /* 0x000000ff003b7202 */ /* 0x000fc40000000f00 */
        /* <DEDUP_REMOVED lines=14> */
[----:B------:R-:W-:Y:S01]  /*0230*/  CS2R R14, SRZ ;  /* 0x00000000000e7805 */ /* 0x000fe2000001ff00 */
[----:B------:R-:W0:Y:S01]  /*0240*/  LDCU.64 UR8, c[0x0][0x358] ;  /* 0x00006b00ff0877ac */ /* 0x000e220008000a00 */
[----:B------:R-:W-:Y:S05]  /*0250*/  BRA.U !UP0, `(.L_x_0) ;  /* 0x00000161088c7547 */ /* 0x000fea000b800000 */
[----:B------:R-:W1:Y:S01]  /*0260*/  LDCU UR5, c[0x0][0x360] ;  /* 0x00006c00ff0577ac */ /* 0x000e620008000800 */
[----:B------:R-:W2:Y:S01]  /*0270*/  S2R R0, SR_TID.Y ;  /* 0x0000000000007919 */ /* 0x000ea20000002200 */
[----:B------:R-:W1:Y:S01]  /*0280*/  LDCU UR4, c[0x0][0x364] ;  /* 0x00006c80ff0477ac */ /* 0x000e620008000800 */
[----:B------:R-:W2:Y:S01]  /*0290*/  S2R R23, SR_TID.X ;  /* 0x0000000000177919 */ /* 0x000ea20000002100 */
[----:B-1----:R-:W-:-:S06]  /*02a0*/  UIMAD UR4, UR5, UR4, URZ ;  /* 0x00000004050472a4 */ /* 0x002fcc000f8e02ff */
[----:B------:R-:W-:Y:S02]  /*02b0*/  IADD3 R25, PT, PT, RZ, -UR4, RZ ;  /* 0x80000004ff197c10 */ /* 0x000fe4000fffe0ff */
[----:B------:R-:W-:Y:S01]  /*02c0*/  ISETP.NE.U32.AND P2, PT, RZ, UR4, PT ;  /* 0x00000004ff007c0c */ /* 0x000fe2000bf45070 */
[----:B------:R-:W1:Y:S01]  /*02d0*/  I2F.U32.RP R22, UR4 ;  /* 0x0000000400167d06 */ /* 0x000e620008209000 */
[----:B--2---:R-:W-:-:S05]  /*02e0*/  IMAD R0, R0, UR5, R23 ;  /* 0x0000000500007c24 */ /* 0x004fca000f8e0217 */
[----:B------:R-:W-:Y:S02]  /*02f0*/  IADD3 R0, PT, PT, R0, UR4, RZ ;  /* 0x0000000400007c10 */ /* 0x000fe4000fffe0ff */
[----:B-1----:R-:W1:Y:S02]  /*0300*/  MUFU.RCP R22, R22 ;  /* 0x0000001600167308 */ /* 0x002e640000001000 */
[C---:B------:R-:W-:Y:S02]  /*0310*/  ISETP.GE.U32.AND P0, PT, R0.reuse, 0x400, PT ;  /* 0x000004000000780c */ /* 0x040fe40003f06070 */
[----:B------:R-:W-:Y:S02]  /*0320*/  VIMNMX.U32 R23, PT, PT, R0, 0x400, !PT ;  /* 0x0000040000177848 */ /* 0x000fe40007fe0000 */
[----:B------:R-:W-:-:S04]  /*0330*/  SEL R58, RZ, 0x1, P0 ;  /* 0x00000001ff3a7807 */ /* 0x000fc80000000000 */
[----:B------:R-:W-:Y:S02]  /*0340*/  IADD3 R23, PT, PT, R23, -R0, -R58 ;  /* 0x8000000017177210 */ /* 0x000fe40007ffe83a */
[----:B-1----:R-:W-:-:S04]  /*0350*/  IADD3 R20, PT, PT, R22, 0xffffffe, RZ ;  /* 0x0ffffffe16147810 */ /* 0x002fc80007ffe0ff */
[----:B------:R1:W2:Y:S02]  /*0360*/  F2I.FTZ.U32.TRUNC.NTZ R21, R20 ;  /* 0x0000001400157305 */ /* 0x0002a4000021f000 */
[----:B-1----:R-:W-:Y:S01]  /*0370*/  MOV R20, RZ ;  /* 0x000000ff00147202 */ /* 0x002fe20000000f00 */
[----:B--2---:R-:W-:-:S04]  /*0380*/  IMAD R25, R25, R21, RZ ;  /* 0x0000001519197224 */ /* 0x004fc800078e02ff */
[----:B------:R-:W-:-:S06]  /*0390*/  IMAD.HI.U32 R22, R21, R25, R20 ;  /* 0x0000001915167227 */ /* 0x000fcc00078e0014 */
[----:B------:R-:W-:-:S05]  /*03a0*/  IMAD.HI.U32 R21, R22, R23, RZ ;  /* 0x0000001716157227 */ /* 0x000fca00078e00ff */
[----:B------:R-:W-:-:S05]  /*03b0*/  IADD3 R0, PT, PT, -R21, RZ, RZ ;  /* 0x000000ff15007210 */ /* 0x000fca0007ffe1ff */
[----:B------:R-:W-:Y:S01]  /*03c0*/  IMAD R23, R0, UR4, R23 ;  /* 0x0000000400177c24 */ /* 0x000fe2000f8e0217 */
[----:B------:R-:W-:-:S04]  /*03d0*/  MOV R0, RZ ;  /* 0x000000ff00007202 */ /* 0x000fc80000000f00 */
[----:B------:R-:W-:-:S13]  /*03e0*/  ISETP.GE.U32.AND P0, PT, R23, UR4, PT ;  /* 0x0000000417007c0c */ /* 0x000fda000bf06070 */
[----:B------:R-:W-:Y:S02]  /*03f0*/  @P0 IADD3 R23, PT, PT, R23, -UR4, RZ ;  /* 0x8000000417170c10 */ /* 0x000fe4000fffe0ff */
[----:B------:R-:W-:Y:S02]  /*0400*/  @P0 IADD3 R21, PT, PT, R21, 0x1, RZ ;  /* 0x0000000115150810 */ /* 0x000fe40007ffe0ff */
[----:B------:R-:W-:-:S13]  /*0410*/  ISETP.GE.U32.AND P1, PT, R23, UR4, PT ;  /* 0x0000000417007c0c */ /* 0x000fda000bf26070 */
[----:B------:R-:W-:Y:S02]  /*0420*/  @P1 IADD3 R21, PT, PT, R21, 0x1, RZ ;  /* 0x0000000115151810 */ /* 0x000fe40007ffe0ff */
[----:B------:R-:W-:Y:S01]  /*0430*/  @!P2 LOP3.LUT R21, RZ, UR4, RZ, 0x33, !PT ;  /* 0x00000004ff15ac12 */ /* 0x000fe2000f8e33ff */
[----:B------:R-:W-:-:S03]  /*0440*/  UMOV UR4, URZ ;  /* 0x000000ff00047c82 */ /* 0x000fc60008000000 */
[----:B------:R-:W-:-:S07]  /*0450*/  IADD3 R58, PT, PT, R58, R21, RZ ;  /* 0x000000153a3a7210 */ /* 0x000fce0007ffe0ff */
.L_x_11:
[----:B------:R-:W1:Y:S01]  /*0460*/  S2R R79, SR_TID.Y ;  /* 0x00000000004f7919 */ /* 0x000e620000002200 */
[----:B------:R-:W1:Y:S01]  /*0470*/  LDCU UR5, c[0x0][0x360] ;  /* 0x00006c00ff0577ac */ /* 0x000e620008000800 */
[----:B------:R-:W-:Y:S01]  /*0480*/  BSSY.RECONVERGENT B0, `(.L_x_1) ;  /* 0x00000e3000007945 */ /* 0x000fe20003800200 */
[----:B------:R-:W1:Y:S01]  /*0490*/  S2R R78, SR_TID.X ;  /* 0x00000000004e7919 */ /* 0x000e620000002100 */
[----:B------:R-:W2:Y:S01]  /*04a0*/  LDCU UR7, c[0x0][0x3a0] ;  /* 0x00007400ff0777ac */ /* 0x000ea20008000800 */
[----:B-1----:R-:W-:-:S05]  /*04b0*/  IMAD R29, R79, UR5, R78 ;  /* 0x000000054f1d7c24 */ /* 0x002fca000f8e024e */
[----:B------:R-:W-:-:S13]  /*04c0*/  ISETP.GT.U32.AND P0, PT, R29, 0x3ff, PT ;  /* 0x000003ff1d00780c */ /* 0x000fda0003f04070 */
[----:B--2---:R-:W-:Y:S05]  /*04d0*/  @P0 BRA `(.L_x_2) ;  /* 0x0000000c00740947 */ /* 0x004fea0003800000 */
[----:B------:R-:W-:Y:S01]  /*04e0*/  LOP3.LUT R80, R58, 0x3, RZ, 0xc0, !PT ;  /* 0x000000033a507812 */ /* 0x000fe200078ec0ff */
[----:B------:R-:W-:Y:S01]  /*04f0*/  BSSY.RECONVERGENT B1, `(.L_x_3) ;  /* 0x0000060000017945 */ /* 0x000fe20003800200 */
[----:B------:R-:W-:Y:S02]  /*0500*/  MOV R92, R29 ;  /* 0x0000001d005c7202 */ /* 0x000fe40000000f00 */
[----:B------:R-:W-:-:S13]  /*0510*/  ISETP.NE.AND P0, PT, R80, 0x3, PT ;  /* 0x000000035000780c */ /* 0x000fda0003f05270 */
[----:B------:R-:W-:Y:S05]  /*0520*/  @!P0 BRA `(.L_x_4) ;  /* 0x0000000400708947 */ /* 0x000fea0003800000 */
[----:B------:R-:W1:Y:S01]  /*0530*/  S2R R27, SR_CTAID.Y ;  /* 0x00000000001b7919 */ /* 0x000e620000002600 */
[----:B------:R-:W2:Y:S01]  /*0540*/  LDC R28, c[0x0][0x3a0] ;  /* 0x0000e800ff1c7b82 */ /* 0x000ea20000000800 */
[----:B------:R-:W-:Y:S02]  /*0550*/  SHF.L.U32 R20, R29, 0x3, RZ ;  /* 0x000000031d147819 */ /* 0x000fe400000006ff */
[----:B------:R-:W-:Y:S02]  /*0560*/  SHF.R.U32.HI R30, RZ, 0x3, R29 ;  /* 0x00000003ff1e7819 */ /* 0x000fe4000001161d */
[----:B------:R-:W-:-:S03]  /*0570*/  LOP3.LUT R31, R20, 0x38, RZ, 0xc0, !PT ;  /* 0x00000038141f7812 */ /* 0x000fc600078ec0ff */
[----:B------:R-:W3:Y:S01]  /*0580*/  LDC.64 R24, c[0x0][0x380] ;  /* 0x0000e000ff187b82 */ /* 0x000ee20000000a00 */
[----:B-1----:R-:W-:-:S05]  /*0590*/  LEA R20, R27, R30, 0x7 ;  /* 0x0000001e1b147211 */ /* 0x002fca00078e38ff */
[----:B--2---:R-:W-:-:S05]  /*05a0*/  IMAD R20, R20, R28, R31 ;  /* 0x0000001c14147224 */ /* 0x004fca00078e021f */
[----:B------:R-:W-:-:S05]  /*05b0*/  IADD3 R21, PT, PT, R20, UR4, RZ ;  /* 0x0000000414157c10 */ /* 0x000fca000fffe0ff */
[----:B---3--:R-:W-:-:S06]  /*05c0*/  IMAD.WIDE.U32 R20, R21, 0x2, R24 ;  /* 0x0000000215147825 */ /* 0x008fcc00078e0018 */
[----:B0-----:R-:W2:Y:S01]  /*05d0*/  LDG.E.128.CONSTANT R20, desc[UR8][R20.64] ;  /* 0x0000000814147981 */ /* 0x001ea2000c1e9d00 */
[----:B------:R-:W-:Y:S02]  /*05e0*/  SHF.R.U32.HI R26, RZ, 0x8, R29 ;  /* 0x00000008ff1a7819 */ /* 0x000fe4000001161d */
[----:B------:R-:W-:Y:S01]  /*05f0*/  MOV R82, 0x400 ;  /* 0x0000040000527802 */ /* 0x000fe20000000f00 */
[----:B------:R-:W0:Y:S01]  /*0600*/  S2R R83, SR_CgaCtaId ;  /* 0x0000000000537919 */ /* 0x000e220000008800 */
[----:B------:R-:W-:Y:S02]  /*0610*/  LOP3.LUT R81, R26, 0x2, RZ, 0xc0, !PT ;  /* 0x000000021a517812 */ /* 0x000fe400078ec0ff */
[----:B------:R-:W-:Y:S02]  /*0620*/  ISETP.NE.AND P0, PT, R80, RZ, PT ;  /* 0x000000ff5000720c */ /* 0x000fe40003f05270 */
[----:B------:R-:W-:Y:S02]  /*0630*/  IADD3 R81, PT, PT, R30, R81, RZ ;  /* 0x000000511e517210 */ /* 0x000fe40007ffe0ff */
[----:B0-----:R-:W-:-:S04]  /*0640*/  LEA R26, R83, R82, 0x18 ;  /* 0x00000052531a7211 */ /* 0x001fc800078ec0ff */
[----:B------:R-:W-:-:S05]  /*0650*/  LEA R30, R81, R26, 0x1 ;  /* 0x0000001a511e7211 */ /* 0x000fca00078e08ff */
[----:B------:R-:W-:Y:S02]  /*0660*/  IMAD R31, R31, 0x108, R30 ;  /* 0x000001081f1f7824 */ /* 0x000fe400078e021e */
[----:B------:R-:W0:Y:S02]  /*0670*/  LDC R30, c[0x0][0x364] ;  /* 0x0000d900ff1e7b82 */ /* 0x000e240000000800 */
[----:B0-----:R-:W-:Y:S01]  /*0680*/  IMAD R92, R30, UR5, R29 ;  /* 0x000000051e5c7c24 */ /* 0x001fe2000f8e021d */
[----:B--2---:R-:W-:Y:S01]  /*0690*/  PRMT R81, R20, 0x7632, R81 ;  /* 0x0000763214517816 */ /* 0x004fe20000000051 */
[----:B------:R1:W-:Y:S01]  /*06a0*/  STS.U16 [R31], R20 ;  /* 0x000000141f007388 */ /* 0x0003e20000000400 */
[----:B------:R-:W-:Y:S02]  /*06b0*/  PRMT R82, R21, 0x7632, R82 ;  /* 0x0000763215527816 */ /* 0x000fe40000000052 */
[----:B------:R-:W-:Y:S01]  /*06c0*/  PRMT R83, R22, 0x7632, R83 ;  /* 0x0000763216537816 */ /* 0x000fe20000000053 */
[----:B------:R1:W-:Y:S01]  /*06d0*/  STS.U16 [R31+0x210], R21 ;  /* 0x000210151f007388 */ /* 0x0003e20000000400 */
[----:B------:R-:W-:-:S03]  /*06e0*/  PRMT R84, R23, 0x7632, R84 ;  /* 0x0000763217547816 */ /* 0x000fc60000000054 */
[----:B------:R1:W-:Y:S04]  /*06f0*/  STS.U16 [R31+0x420], R22 ;  /* 0x000420161f007388 */ /* 0x0003e80000000400 */
[----:B------:R1:W-:Y:S04]  /*0700*/  STS.U16 [R31+0x630], R23 ;  /* 0x000630171f007388 */ /* 0x0003e80000000400 */
[----:B------:R1:W-:Y:S04]  /*0710*/  STS.U16 [R31+0x108], R81 ;  /* 0x000108511f007388 */ /* 0x0003e80000000400 */
[----:B------:R1:W-:Y:S04]  /*0720*/  STS.U16 [R31+0x318], R82 ;  /* 0x000318521f007388 */ /* 0x0003e80000000400 */
[----:B------:R1:W-:Y:S04]  /*0730*/  STS.U16 [R31+0x528], R83 ;  /* 0x000528531f007388 */ /* 0x0003e80000000400 */
[----:B------:R1:W-:Y:S01]  /*0740*/  STS.U16 [R31+0x738], R84 ;  /* 0x000738541f007388 */ /* 0x0003e20000000400 */
[----:B------:R-:W-:Y:S05]  /*0750*/  @!P0 BRA `(.L_x_4) ;  /* 0x0000000000e48947 */ /* 0x000fea0003800000 */
[----:B-1----:R-:W-:Y:S02]  /*0760*/  SHF.L.U32 R20, R92, 0x3, RZ ;  /* 0x000000035c147819 */ /* 0x002fe400000006ff */
[----:B------:R-:W-:Y:S02]  /*0770*/  SHF.R.U32.HI R82, RZ, 0x3, R92 ;  /* 0x00000003ff527819 */ /* 0x000fe4000001165c */
[----:B------:R-:W-:Y:S02]  /*0780*/  LOP3.LUT R31, R20, 0x38, RZ, 0xc0, !PT ;  /* 0x00000038141f7812 */ /* 0x000fe400078ec0ff */
[----:B------:R-:W-:-:S05]  /*0790*/  LEA R20, R27, R82, 0x7 ;  /* 0x000000521b147211 */ /* 0x000fca00078e38ff */
[----:B------:R-:W-:-:S05]  /*07a0*/  IMAD R20, R20, R28, R31 ;  /* 0x0000001c14147224 */ /* 0x000fca00078e021f */
[----:B------:R-:W-:-:S05]  /*07b0*/  IADD3 R21, PT, PT, R20, UR4, RZ ;  /* 0x0000000414157c10 */ /* 0x000fca000fffe0ff */
[----:B------:R-:W-:-:S06]  /*07c0*/  IMAD.WIDE.U32 R20, R21, 0x2, R24 ;  /* 0x0000000215147825 */ /* 0x000fcc00078e0018 */
[----:B------:R-:W2:Y:S01]  /*07d0*/  LDG.E.128.CONSTANT R20, desc[UR8][R20.64] ;  /* 0x0000000814147981 */ /* 0x000ea2000c1e9d00 */
[--C-:B------:R-:W-:Y:S01]  /*07e0*/  SHF.R.U32.HI R81, RZ, 0x8, R92.reuse ;  /* 0x00000008ff517819 */ /* 0x100fe2000001165c */
[----:B------:R-:W-:Y:S01]  /*07f0*/  IMAD R92, R30, UR5, R92 ;  /* 0x000000051e5c7c24 */ /* 0x000fe2000f8e025c */
[----:B------:R-:W-:Y:S02]  /*0800*/  ISETP.NE.AND P0, PT, R80, 0x1, PT ;  /* 0x000000015000780c */ /* 0x000fe40003f05270 */
[----:B------:R-:W-:-:S04]  /*0810*/  LOP3.LUT R81, R81, 0x2, RZ, 0xc0, !PT ;  /* 0x0000000251517812 */ /* 0x000fc800078ec0ff */
[----:B------:R-:W-:-:S04]  /*0820*/  IADD3 R81, PT, PT, R82, R81, RZ ;  /* 0x0000005152517210 */ /* 0x000fc80007ffe0ff */
[----:B------:R-:W-:-:S05]  /*0830*/  LEA R82, R81, R26, 0x1 ;  /* 0x0000001a51527211 */ /* 0x000fca00078e08ff */
[----:B------:R-:W-:Y:S01]  /*0840*/  IMAD R82, R31, 0x108, R82 ;  /* 0x000001081f527824 */ /* 0x000fe200078e0252 */
[----:B--2---:R-:W-:-:S04]  /*0850*/  PRMT R31, R20, 0x7632, R31 ;  /* 0x00007632141f7816 */ /* 0x004fc8000000001f */
        /* <DEDUP_REMOVED lines=12> */
[----:B------:R-:W0:Y:S02]  /*0920*/  LDC R92, c[0x0][0x364] ;  /* 0x0000d900ff5c7b82 */ /* 0x000e240000000800 */
[----:B0-----:R-:W-:-:S04]  /*0930*/  IMAD R29, R92, UR5, R29 ;  /* 0x000000055c1d7c24 */ /* 0x001fc8000f8e021d */
[----:B------:R-:W-:-:S05]  /*0940*/  IMAD R29, R92, UR5, R29 ;  /* 0x000000055c1d7c24 */ /* 0x000fca000f8e021d */
[----:B--2---:R-:W-:Y:S02]  /*0950*/  SHF.L.U32 R20, R29, 0x3, RZ ;  /* 0x000000031d147819 */ /* 0x004fe400000006ff */
        /* <DEDUP_REMOVED lines=8> */
[----:B------:R-:W-:-:S03]  /*09e0*/  IMAD R92, R92, UR5, R29 ;  /* 0x000000055c5c7c24 */ /* 0x000fc6000f8e021d */
        /* <DEDUP_REMOVED lines=15> */
[----:B------:R3:W-:Y:S02]  /*0ae0*/  STS.U16 [R26+0x738], R28 ;  /* 0x0007381c1a007388 */ /* 0x0007e40000000400 */
.L_x_4:
[----:B0-----:R-:W-:Y:S05]  /*0af0*/  BSYNC.RECONVERGENT B1 ;  /* 0x0000000000017941 */ /* 0x001fea0003800200 */
.L_x_3:
[----:B------:R-:W-:-:S13]  /*0b00*/  ISETP.GE.U32.AND P0, PT, R58, 0x3, PT ;  /* 0x000000033a00780c */ /* 0x000fda0003f06070 */
[----:B------:R-:W-:Y:S05]  /*0b10*/  @!P0 BRA `(.L_x_2) ;  /* 0x0000000400e48947 */ /* 0x000fea0003800000 */
[----:B-123--:R-:W0:Y:S01]  /*0b20*/  LDC R21, c[0x0][0x364] ;  /* 0x0000d900ff157b82 */ /* 0x00ee220000000800 */
[----:B------:R-:W1:Y:S01]  /*0b30*/  S2R R23, SR_CgaCtaId ;  /* 0x0000000000177919 */ /* 0x000e620000008800 */
[----:B------:R-:W-:Y:S02]  /*0b40*/  SHF.L.U32 R81, R92, 0x3, RZ ;  /* 0x000000035c517819 */ /* 0x000fe400000006ff */
[----:B------:R-:W-:Y:S01]  /*0b50*/  MOV R82, 0x400 ;  /* 0x0000040000527802 */ /* 0x000fe20000000f00 */
[----:B------:R-:W2:Y:S01]  /*0b60*/  S2R R83, SR_CTAID.Y ;  /* 0x0000000000537919 */ /* 0x000ea20000002600 */
[----:B0-----:R-:W-:-:S04]  /*0b70*/  IMAD R21, R21, UR5, RZ ;  /* 0x0000000515157c24 */ /* 0x001fc8000f8e02ff */
[C---:B------:R-:W-:Y:S01]  /*0b80*/  IMAD R86, R21.reuse, 0x18, R81 ;  /* 0x0000001815567824 */ /* 0x040fe200078e0251 */
[----:B------:R-:W-:Y:S01]  /*0b90*/  IADD3 R90, PT, PT, R92, R21, RZ ;  /* 0x000000155c5a7210 */ /* 0x000fe20007ffe0ff */
[C---:B------:R-:W-:Y:S01]  /*0ba0*/  IMAD R88, R21.reuse, 0x3, R92 ;  /* 0x0000000315587824 */ /* 0x040fe200078e025c */
[----:B------:R-:W-:Y:S02]  /*0bb0*/  LEA R80, R21, R81, 0x4 ;  /* 0x0000005115507211 */ /* 0x000fe400078e20ff */
[----:B-1----:R-:W-:Y:S02]  /*0bc0*/  LEA R82, R23, R82, 0x18 ;  /* 0x0000005217527211 */ /* 0x002fe400078ec0ff */
[----:B------:R-:W-:Y:S02]  /*0bd0*/  LEA R84, R21, R92, 0x1 ;  /* 0x0000005c15547211 */ /* 0x000fe400078e08ff */
[----:B--2---:R-:W-:Y:S02]  /*0be0*/  SHF.L.U32 R83, R83, 0x7, RZ ;  /* 0x0000000753537819 */ /* 0x004fe400000006ff */
[----:B------:R-:W-:-:S07]  /*0bf0*/  SHF.L.U32 R85, R90, 0x3, RZ ;  /* 0x000000035a557819 */ /* 0x000fce00000006ff */
.L_x_5:
[----:B------:R-:W0:Y:S01]  /*0c00*/  LDC.64 R28, c[0x0][0x380] ;  /* 0x0000e000ff1c7b82 */ /* 0x000e220000000a00 */
[----:B------:R-:W-:Y:S02]  /*0c10*/  LOP3.LUT R24, R81, 0x38, RZ, 0xc0, !PT ;  /* 0x0000003851187812 */ /* 0x000fe400078ec0ff */
[----:B------:R-:W-:Y:S02]  /*0c20*/  LEA.HI R20, R92, R83, RZ, 0x1d ;  /* 0x000000535c147211 */ /* 0x000fe400078fe8ff */
[----:B------:R-:W-:-:S05]  /*0c30*/  IADD3 R21, PT, PT, R24, UR4, RZ ;  /* 0x0000000418157c10 */ /* 0x000fca000fffe0ff */
[----:B------:R-:W-:-:S04]  /*0c40*/  IMAD R21, R20, UR7, R21 ;  /* 0x0000000714157c24 */ /* 0x000fc8000f8e0215 */
[----:B0-----:R-:W-:-:S06]  /*0c50*/  IMAD.WIDE.U32 R20, R21, 0x2, R28 ;  /* 0x0000000215147825 */ /* 0x001fcc00078e001c */
[----:B------:R-:W2:Y:S01]  /*0c60*/  LDG.E.128.CONSTANT R20, desc[UR8][R20.64] ;  /* 0x0000000814147981 */ /* 0x000ea2000c1e9d00 */
[----:B------:R-:W-:Y:S02]  /*0c70*/  SHF.R.U32.HI R25, RZ, 0x8, R92 ;  /* 0x00000008ff197819 */ /* 0x000fe4000001165c */
[----:B------:R-:W-:Y:S02]  /*0c80*/  LOP3.LUT R87, R85, 0x38, RZ, 0xc0, !PT ;  /* 0x0000003855577812 */ /* 0x000fe400078ec0ff */
[----:B------:R-:W-:Y:S02]  /*0c90*/  LOP3.LUT R25, R25, 0x2, RZ, 0xc0, !PT ;  /* 0x0000000219197812 */ /* 0x000fe400078ec0ff */
[----:B------:R-:W-:Y:S02]  /*0ca0*/  IADD3 R27, PT, PT, R87, UR4, RZ ;  /* 0x00000004571b7c10 */ /* 0x000fe4000fffe0ff */
[----:B------:R-:W-:-:S04]  /*0cb0*/  LEA.HI R25, R92, R25, RZ, 0x1d ;  /* 0x000000195c197211 */ /* 0x000fc800078fe8ff */
[----:B------:R-:W-:-:S05]  /*0cc0*/  LEA R25, R25, R82, 0x1 ;  /* 0x0000005219197211 */ /* 0x000fca00078e08ff */
[----:B------:R-:W-:Y:S01]  /*0cd0*/  IMAD R25, R24, 0x108, R25 ;  /* 0x0000010818197824 */ /* 0x000fe200078e0219 */
[----:B------:R-:W-:Y:S02]  /*0ce0*/  LEA.HI R24, R90, R83, RZ, 0x1d ;  /* 0x000000535a187211 */ /* 0x000fe400078fe8ff */
[----:B------:R-:W-:Y:S02]  /*0cf0*/  LOP3.LUT R89, R80, 0x38, RZ, 0xc0, !PT ;  /* 0x0000003850597812 */ /* 0x000fe400078ec0ff */
[----:B--2---:R0:W-:Y:S01]  /*0d00*/  STS.U16 [R25+0x210], R21 ;  /* 0x0002101519007388 */ /* 0x0041e20000000400 */
[----:B------:R-:W-:Y:S02]  /*0d10*/  PRMT R30, R21, 0x7632, R30 ;  /* 0x00007632151e7816 */ /* 0x000fe4000000001e */
[----:B------:R-:W-:Y:S01]  /*0d20*/  PRMT R26, R20, 0x7632, R26 ;  /* 0x00007632141a7816 */ /* 0x000fe2000000001a */
[----:B------:R1:W-:Y:S01]  /*0d30*/  STS.U16 [R25], R20 ;  /* 0x0000001419007388 */ /* 0x0003e20000000400 */
[----:B------:R-:W-:-:S02]  /*0d40*/  PRMT R31, R22, 0x7632, R31 ;  /* 0x00007632161f7816 */ /* 0x000fc4000000001f */
[----:B------:R-:W-:Y:S01]  /*0d50*/  PRMT R91, R23, 0x7632, R91 ;  /* 0x00007632175b7816 */ /* 0x000fe2000000005b */
[----:B------:R2:W-:Y:S01]  /*0d60*/  STS.U16 [R25+0x420], R22 ;  /* 0x0004201619007388 */ /* 0x0005e20000000400 */
[----:B0-----:R-:W-:-:S03]  /*0d70*/  IMAD R21, R24, UR7, R27 ;  /* 0x0000000718157c24 */ /* 0x001fc6000f8e021b */
[----:B------:R0:W-:Y:S01]  /*0d80*/  STS.U16 [R25+0x630], R23 ;  /* 0x0006301719007388 */ /* 0x0001e20000000400 */
[----:B-1----:R-:W-:-:S03]  /*0d90*/  IMAD.WIDE.U32 R20, R21, 0x2, R28 ;  /* 0x0000000215147825 */ /* 0x002fc600078e001c */
[----:B------:R1:W-:Y:S01]  /*0da0*/  STS.U16 [R25+0x108], R26 ;  /* 0x0001081a19007388 */ /* 0x0003e20000000400 */
[----:B--2---:R-:W-:-:S03]  /*0db0*/  SHF.R.U32.HI R22, RZ, 0x8, R90 ;  /* 0x00000008ff167819 */ /* 0x004fc6000001165a */
[----:B------:R-:W-:Y:S01]  /*0dc0*/  STS.U16 [R25+0x318], R30 ;  /* 0x0003181e19007388 */ /* 0x000fe20000000400 */
[----:B------:R-:W-:-:S03]  /*0dd0*/  LOP3.LUT R27, R22, 0x2, RZ, 0xc0, !PT ;  /* 0x00000002161b7812 */ /* 0x000fc600078ec0ff */
[----:B0-----:R-:W2:Y:S01]  /*0de0*/  LDG.E.128.CONSTANT R20, desc[UR8][R20.64] ;  /* 0x0000000814147981 */ /* 0x001ea2000c1e9d00 */
[----:B------:R-:W-:-:S03]  /*0df0*/  LEA.HI R27, R90, R27, RZ, 0x1d ;  /* 0x0000001b5a1b7211 */ /* 0x000fc600078fe8ff */
[----:B------:R-:W-:Y:S01]  /*0e00*/  STS.U16 [R25+0x528], R31 ;  /* 0x0005281f19007388 */ /* 0x000fe20000000400 */
[----:B------:R-:W-:Y:S02]  /*0e10*/  LEA R24, R27, R82, 0x1 ;  /* 0x000000521b187211 */ /* 0x000fe400078e08ff */
[----:B------:R-:W-:Y:S01]  /*0e20*/  IADD3 R27, PT, PT, R89, UR4, RZ ;  /* 0x00000004591b7c10 */ /* 0x000fe2000fffe0ff */
[----:B------:R0:W-:Y:S02]  /*0e30*/  STS.U16 [R25+0x738], R91 ;  /* 0x0007385b19007388 */ /* 0x0001e40000000400 */
[----:B------:R-:W-:Y:S01]  /*0e40*/  IMAD R87, R87, 0x108, R24 ;  /* 0x0000010857577824 */ /* 0x000fe200078e0218 */
[-C--:B------:R-:W-:Y:S02]  /*0e50*/  LEA.HI R24, R84, R83.reuse, RZ, 0x1d ;  /* 0x0000005354187211 */ /* 0x080fe400078fe8ff */
[----:B-1----:R-:W-:-:S03]  /*0e60*/  LEA.HI R26, R88, R83, RZ, 0x1d ;  /* 0x00000053581a7211 */ /* 0x002fc600078fe8ff */
[----:B0-----:R-:W-:Y:S01]  /*0e70*/  IMAD R25, R24, UR7, R27 ;  /* 0x0000000718197c24 */ /* 0x001fe2000f8e021b */
[----:B------:R-:W-:-:S03]  /*0e80*/  LOP3.LUT R91, R86, 0x38, RZ, 0xc0, !PT ;  /* 0x00000038565b7812 */ /* 0x000fc600078ec0ff */
[----:B------:R-:W-:Y:S01]  /*0e90*/  IMAD.WIDE.U32 R24, R25, 0x2, R28 ;  /* 0x0000000219187825 */ /* 0x000fe200078e001c */
[----:B------:R-:W-:-:S05]  /*0ea0*/  IADD3 R27, PT, PT, R91, UR4, RZ ;  /* 0x000000045b1b7c10 */ /* 0x000fca000fffe0ff */
[----:B------:R-:W-:Y:S02]  /*0eb0*/  IMAD R31, R26, UR7, R27 ;  /* 0x000000071a1f7c24 */ /* 0x000fe4000f8e021b */
[----:B------:R-:W3:Y:S02]  /*0ec0*/  LDG.E.128.CONSTANT R24, desc[UR8][R24.64] ;  /* 0x0000000818187981 */ /* 0x000ee4000c1e9d00 */
[----:B------:R-:W-:-:S06]  /*0ed0*/  IMAD.WIDE.U32 R28, R31, 0x2, R28 ;  /* 0x000000021f1c7825 */ /* 0x000fcc00078e001c */
[----:B------:R-:W4:Y:S01]  /*0ee0*/  LDG.E.128.CONSTANT R28, desc[UR8][R28.64] ;  /* 0x000000081c1c7981 */ /* 0x000f22000c1e9d00 */
[----:B------:R-:W0:Y:S03]  /*0ef0*/  LDCU UR6, c[0x0][0x360] ;  /* 0x00006c00ff0677ac */ /* 0x000e260008000800 */
[----:B--2---:R1:W-:Y:S01]  /*0f00*/  STS.U16 [R87], R20 ;  /* 0x0000001457007388 */ /* 0x0043e20000000400 */
[----:B------:R-:W-:Y:S02]  /*0f10*/  PRMT R93, R20, 0x7632, R93 ;  /* 0x00007632145d7816 */ /* 0x000fe4000000005d */
[----:B-1----:R-:W-:-:S05]  /*0f20*/  PRMT R20, R23, 0x7632, R20 ;  /* 0x0000763217147816 */ /* 0x002fca0000000014 */
[----:B------:R1:W-:Y:S02]  /*0f30*/  STS.U16 [R87+0x738], R20 ;  /* 0x0007381457007388 */ /* 0x0003e40000000400 */
[----:B-1----:R-:W-:-:S04]  /*0f40*/  SHF.R.U32.HI R20, RZ, 0x8, R84 ;  /* 0x00000008ff147819 */ /* 0x002fc80000011654 */
[----:B------:R-:W-:-:S04]  /*0f50*/  LOP3.LUT R20, R20, 0x2, RZ, 0xc0, !PT ;  /* 0x0000000214147812 */ /* 0x000fc800078ec0ff */
[----:B------:R-:W-:-:S04]  /*0f60*/  LEA.HI R20, R84, R20, RZ, 0x1d ;  /* 0x0000001454147211 */ /* 0x000fc800078fe8ff */
[----:B------:R-:W-:Y:S01]  /*0f70*/  LEA R20, R20, R82, 0x1 ;  /* 0x0000005214147211 */ /* 0x000fe200078e08ff */
[----:B------:R1:W-:Y:S04]  /*0f80*/  STS.U16 [R87+0x210], R21 ;  /* 0x0002101557007388 */ /* 0x0003e80000000400 */
[----:B------:R-:W-:Y:S02]  /*0f90*/  IMAD R89, R89, 0x108, R20 ;  /* 0x0000010859597824 */ /* 0x000fe400078e0214 */
[----:B------:R-:W0:Y:S01]  /*0fa0*/  LDC R20, c[0x0][0x364] ;  /* 0x0000d900ff147b82 */ /* 0x000e220000000800 */
[----:B------:R2:W-:Y:S01]  /*0fb0*/  STS.U16 [R87+0x420], R22 ;  /* 0x0004201657007388 */ /* 0x0005e20000000400 */
[----:B-1----:R-:W-:-:S05]  /*0fc0*/  PRMT R21, R21, 0x7632, R21 ;  /* 0x0000763215157816 */ /* 0x002fca0000000015 */
[----:B------:R1:W-:Y:S01]  /*0fd0*/  STS.U16 [R87+0x318], R21 ;  /* 0x0003181557007388 */ /* 0x0003e20000000400 */
[----:B--2---:R-:W-:-:S05]  /*0fe0*/  PRMT R22, R22, 0x7632, R22 ;  /* 0x0000763216167816 */ /* 0x004fca0000000016 */
[----:B------:R2:W-:Y:S01]  /*0ff0*/  STS.U16 [R87+0x528], R22 ;  /* 0x0005281657007388 */ /* 0x0005e20000000400 */
[----:B-1----:R-:W-:-:S04]  /*1000*/  SHF.R.U32.HI R21, RZ, 0x8, R88 ;  /* 0x00000008ff157819 */ /* 0x002fc80000011658 */
[----:B--2---:R-:W-:Y:S02]  /*1010*/  LOP3.LUT R22, R21, 0x2, RZ, 0xc0, !PT ;  /* 0x0000000215167812 */ /* 0x004fe400078ec0ff */
[----:B---3--:R-:W-:Y:S02]  /*1020*/  PRMT R21, R24, 0x7632, R21 ;  /* 0x0000763218157816 */ /* 0x008fe40000000015 */
[----:B------:R-:W-:Y:S01]  /*1030*/  LEA.HI R22, R88, R22, RZ, 0x1d ;  /* 0x0000001658167211 */ /* 0x000fe200078fe8ff */
[----:B------:R1:W-:Y:S03]  /*1040*/  STS.U16 [R87+0x630], R23 ;  /* 0x0006301757007388 */ /* 0x0003e60000000400 */
[----:B------:R-:W-:Y:S01]  /*1050*/  LEA R22, R22, R82, 0x1 ;  /* 0x0000005216167211 */ /* 0x000fe200078e08ff */
[----:B------:R2:W-:Y:S04]  /*1060*/  STS.U16 [R87+0x108], R93 ;  /* 0x0001085d57007388 */ /* 0x0005e80000000400 */
[----:B------:R0:W-:Y:S01]  /*1070*/  STS.U16 [R89+0x108], R21 ;  /* 0x0001081559007388 */ /* 0x0001e20000000400 */
[--C-:B------:R-:W-:Y:S01]  /*1080*/  IMAD R91, R91, 0x108, R22.reuse ;  /* 0x000001085b5b7824 */ /* 0x100fe200078e0216 */
[----:B------:R-:W-:-:S02]  /*1090*/  PRMT R22, R25, 0x7632, R22 ;  /* 0x0000763219167816 */ /* 0x000fc40000000016 */
[----:B------:R4:W-:Y:S01]  /*10a0*/  STS.U16 [R89], R24 ;  /* 0x0000001859007388 */ /* 0x0009e20000000400 */
[----:B-1----:R-:W-:Y:S02]  /*10b0*/  PRMT R23, R26, 0x7632, R23 ;  /* 0x000076321a177816 */ /* 0x002fe40000000017 */
[----:B--2---:R-:W-:Y:S01]  /*10c0*/  PRMT R87, R27, 0x7632, R87 ;  /* 0x000076321b577816 */ /* 0x004fe20000000057 */
[----:B------:R1:W-:Y:S01]  /*10d0*/  STS.U16 [R89+0x210], R25 ;  /* 0x0002101959007388 */ /* 0x0003e20000000400 */
[----:B0-----:R-:W-:-:S03]  /*10e0*/  IMAD R21, R20, UR6, RZ ;  /* 0x0000000614157c24 */ /* 0x001fc6000f8e02ff */
[----:B------:R0:W-:Y:S01]  /*10f0*/  STS.U16 [R89+0x420], R26 ;  /* 0x0004201a59007388 */ /* 0x0001e20000000400 */
[----:B----4-:R-:W-:-:S03]  /*1100*/  PRMT R24, R28, 0x7632, R24 ;  /* 0x000076321c187816 */ /* 0x010fc60000000018 */
[----:B------:R2:W-:Y:S01]  /*1110*/  STS.U16 [R89+0x630], R27 ;  /* 0x0006301b59007388 */ /* 0x0005e20000000400 */
[----:B-1----:R-:W-:Y:S02]  /*1120*/  PRMT R25, R29, 0x7632, R25 ;  /* 0x000076321d197816 */ /* 0x002fe40000000019 */
[----:B------:R-:W-:Y:S02]  /*1130*/  IADD3 R92, PT, PT, R21, R92, R21 ;  /* 0x0000005c155c7210 */ /* 0x000fe40007ffe015 */
[----:B0-----:R-:W-:Y:S02]  /*1140*/  PRMT R26, R30, 0x7632, R26 ;  /* 0x000076321e1a7816 */ /* 0x001fe4000000001a */
[----:B--2---:R-:W-:Y:S01]  /*1150*/  PRMT R27, R31, 0x7632, R27 ;  /* 0x000076321f1b7816 */ /* 0x004fe2000000001b */
[----:B------:R4:W-:Y:S01]  /*1160*/  STS.U16 [R89+0x318], R22 ;  /* 0x0003181659007388 */ /* 0x0009e20000000400 */
[----:B------:R-:W-:-:S03]  /*1170*/  IADD3 R92, PT, PT, R21, R92, R21 ;  /* 0x0000005c155c7210 */ /* 0x000fc60007ffe015 */
[----:B------:R4:W-:Y:S04]  /*1180*/  STS.U16 [R89+0x528], R23 ;  /* 0x0005281759007388 */ /* 0x0009e80000000400 */
[----:B------:R4:W-:Y:S04]  /*1190*/  STS.U16 [R89+0x738], R87 ;  /* 0x0007385759007388 */ /* 0x0009e80000000400 */
[----:B------:R4:W-:Y:S04]  /*11a0*/  STS.U16 [R91], R28 ;  /* 0x0000001c5b007388 */ /* 0x0009e80000000400 */
[----:B------:R4:W-:Y:S04]  /*11b0*/  STS.U16 [R91+0x210], R29 ;  /* 0x0002101d5b007388 */ /* 0x0009e80000000400 */
[----:B------:R4:W-:Y:S04]  /*11c0*/  STS.U16 [R91+0x420], R30 ;  /* 0x0004201e5b007388 */ /* 0x0009e80000000400 */
[----:B------:R4:W-:Y:S04]  /*11d0*/  STS.U16 [R91+0x630], R31 ;  /* 0x0006301f5b007388 */ /* 0x0009e80000000400 */
[----:B------:R4:W-:Y:S04]  /*11e0*/  STS.U16 [R91+0x108], R24 ;  /* 0x000108185b007388 */ /* 0x0009e80000000400 */
[----:B------:R4:W-:Y:S04]  /*11f0*/  STS.U16 [R91+0x318], R25 ;  /* 0x000318195b007388 */ /* 0x0009e80000000400 */
[----:B------:R4:W-:Y:S04]  /*1200*/  STS.U16 [R91+0x528], R26 ;  /* 0x0005281a5b007388 */ /* 0x0009e80000000400 */
[----:B------:R4:W-:Y:S01]  /*1210*/  STS.U16 [R91+0x738], R27 ;  /* 0x0007381b5b007388 */ /* 0x0009e20000000400 */
[----:B------:R-:W-:-:S02]  /*1220*/  ISETP.GE.U32.AND P0, PT, R92, 0x400, PT ;  /* 0x000004005c00780c */ /* 0x000fc40003f06070 */
[C---:B------:R-:W-:Y:S02]  /*1230*/  LEA R80, R21.reuse, R80, 0x5 ;  /* 0x0000005015507211 */ /* 0x040fe400078e28ff */
[C---:B------:R-:W-:Y:S02]  /*1240*/  LEA R84, R21.reuse, R84, 0x2 ;  /* 0x0000005415547211 */ /* 0x040fe400078e10ff */
[C---:B------:R-:W-:Y:S02]  /*1250*/  LEA R86, R21.reuse, R86, 0x5 ;  /* 0x0000005615567211 */ /* 0x040fe400078e28ff */
[C---:B------:R-:W-:Y:S02]  /*1260*/  LEA R88, R21.reuse, R88, 0x2 ;  /* 0x0000005815587211 */ /* 0x040fe400078e10ff */
[C---:B------:R-:W-:Y:S02]  /*1270*/  LEA R90, R21.reuse, R90, 0x2 ;  /* 0x0000005a155a7211 */ /* 0x040fe400078e10ff */
[----:B------:R-:W-:-:S02]  /*1280*/  LEA R85, R21, R85, 0x5 ;  /* 0x0000005515557211 */ /* 0x000fc400078e28ff */
[----:B------:R-:W-:Y:S01]  /*1290*/  LEA R81, R21, R81, 0x5 ;  /* 0x0000005115517211 */ /* 0x000fe200078e28ff */
[----:B----4-:R-:W-:Y:S06]  /*12a0*/  @!P0 BRA `(.L_x_5) ;  /* 0xfffffff800548947 */ /* 0x010fec000383ffff */
.L_x_2:
[----:B0-----:R-:W-:Y:S05]  /*12b0*/  BSYNC.RECONVERGENT B0 ;  /* 0x0000000000007941 */ /* 0x001fea0003800200 */
.L_x_1:
[----:B------:R-:W0:Y:S01]  /*12c0*/  LDCU UR5, c[0x0][0x360] ;  /* 0x00006c00ff0577ac */ /* 0x000e220008000800 */
[----:B------:R-:W-:Y:S01]  /*12d0*/  BSSY.RECONVERGENT B0, `(.L_x_6) ;  /* 0x0000088000007945 */ /* 0x000fe20003800200 */
[----:B------:R-:W4:Y:S01]  /*12e0*/  LDCU UR7, c[0x0][0x39c] ;  /* 0x00007380ff0777ac */ /* 0x000f220008000800 */
[----:B0-----:R-:W-:-:S05]  /*12f0*/  IMAD R85, R79, UR5, R78 ;  /* 0x000000054f557c24 */ /* 0x001fca000f8e024e */
[----:B------:R-:W-:-:S13]  /*1300*/  ISETP.GT.U32.AND P0, PT, R85, 0x3ff, PT ;  /* 0x000003ff5500780c */ /* 0x000fda0003f04070 */
[----:B----4-:R-:W-:Y:S05]  /*1310*/  @P0 BRA `(.L_x_7) ;  /* 0x00000008000c0947 */ /* 0x010fea0003800000 */
[C---:B-12---:R-:W-:Y:S01]  /*1320*/  LOP3.LUT R81, R58.reuse, 0x3, RZ, 0xc0, !PT ;  /* 0x000000033a517812 */ /* 0x046fe200078ec0ff */
[----:B------:R-:W-:Y:S01]  /*1330*/  BSSY.RECONVERGENT B1, `(.L_x_8) ;  /* 0x000003d000017945 */ /* 0x000fe20003800200 */
[----:B------:R-:W-:Y:S02]  /*1340*/  ISETP.GE.U32.AND P0, PT, R58, 0x3, PT ;  /* 0x000000033a00780c */ /* 0x000fe40003f06070 */
[----:B------:R-:W-:-:S13]  /*1350*/  ISETP.NE.AND P1, PT, R81, 0x3, PT ;  /* 0x000000035100780c */ /* 0x000fda0003f25270 */
[----:B------:R-:W-:Y:S05]  /*1360*/  @!P1 BRA `(.L_x_9) ;  /* 0x0000000000e49947 */ /* 0x000fea0003800000 */
[----:B---3--:R-:W0:Y:S01]  /*1370*/  S2R R26, SR_CTAID.X ;  /* 0x00000000001a7919 */ /* 0x008e220000002500 */
[----:B------:R-:W1:Y:S01]  /*1380*/  LDC R27, c[0x0][0x39c] ;  /* 0x0000e700ff1b7b82 */ /* 0x000e620000000800 */
[----:B------:R-:W-:Y:S02]  /*1390*/  SHF.L.U32 R20, R85, 0x3, RZ ;  /* 0x0000000355147819 */ /* 0x000fe400000006ff */
[----:B------:R-:W-:Y:S02]  /*13a0*/  SHF.R.U32.HI R29, RZ, 0x4, R85 ;  /* 0x00000004ff1d7819 */ /* 0x000fe40000011655 */
[----:B------:R-:W-:Y:S02]  /*13b0*/  LOP3.LUT R31, R20, 0x78, RZ, 0xc0, !PT ;  /* 0x00000078141f7812 */ /* 0x000fe400078ec0ff */
[----:B------:R-:W-:Y:S01]  /*13c0*/  IADD3 R20, PT, PT, R29, UR4, RZ ;  /* 0x000000041d147c10 */ /* 0x000fe2000fffe0ff */
[----:B------:R-:W2:Y:S01]  /*13d0*/  LDC.64 R24, c[0x0][0x388] ;  /* 0x0000e200ff187b82 */ /* 0x000ea20000000a00 */
[----:B0-----:R-:W-:-:S04]  /*13e0*/  SHF.L.U32 R30, R26, 0x7, RZ ;  /* 0x000000071a1e7819 */ /* 0x001fc800000006ff */
[----:B------:R-:W-:-:S05]  /*13f0*/  LOP3.LUT R21, R31, R30, RZ, 0xfc, !PT ;  /* 0x0000001e1f157212 */ /* 0x000fca00078efcff */
[----:B-1----:R-:W-:-:S04]  /*1400*/  IMAD R21, R20, R27, R21 ;  /* 0x0000001b14157224 */ /* 0x002fc800078e0215 */
[----:B--2---:R-:W-:-:S06]  /*1410*/  IMAD.WIDE R20, R21, 0x2, R24 ;  /* 0x0000000215147825 */ /* 0x004fcc00078e0218 */
[----:B------:R-:W2:Y:S01]  /*1420*/  LDG.E.128.CONSTANT R20, desc[UR8][R20.64] ;  /* 0x0000000814147981 */ /* 0x000ea2000c1e9d00 */
[----:B------:R-:W-:Y:S01]  /*1430*/  MOV R28, 0x400 ;  /* 0x00000400001c7802 */ /* 0x000fe20000000f00 */
[----:B------:R-:W0:Y:S01]  /*1440*/  LDC R82, c[0x0][0x364] ;  /* 0x0000d900ff527b82 */ /* 0x000e220000000800 */
[----:B------:R-:W-:Y:S01]  /*1450*/  SHF.R.U32.HI R80, RZ, 0x2, R85 ;  /* 0x00000002ff507819 */ /* 0x000fe20000011655 */
[----:B------:R-:W1:Y:S01]  /*1460*/  S2R R83, SR_CgaCtaId ;  /* 0x0000000000537919 */ /* 0x000e620000008800 */
[----:B------:R-:W-:Y:S02]  /*1470*/  IADD3 R28, PT, PT, R28, 0x4200, RZ ;  /* 0x000042001c1c7810 */ /* 0x000fe40007ffe0ff */
[----:B------:R-:W-:Y:S02]  /*1480*/  LOP3.LUT R80, R31, 0x2, R80, 0xf8, !PT ;  /* 0x000000021f507812 */ /* 0x000fe400078ef850 */
[----:B------:R-:W-:Y:S02]  /*1490*/  ISETP.NE.AND P1, PT, R81, RZ, PT ;  /* 0x000000ff5100720c */ /* 0x000fe40003f25270 */
[----:B-1----:R-:W-:-:S05]  /*14a0*/  LEA R28, R83, R28, 0x18 ;  /* 0x0000001c531c7211 */ /* 0x002fca00078ec0ff */
[----:B------:R-:W-:-:S05]  /*14b0*/  IMAD R29, R29, 0x108, R28 ;  /* 0x000001081d1d7824 */ /* 0x000fca00078e021c */
[----:B------:R-:W-:Y:S01]  /*14c0*/  LEA R31, R80, R29, 0x1 ;  /* 0x0000001d501f7211 */ /* 0x000fe200078e08ff */
[----:B0-----:R-:W-:-:S05]  /*14d0*/  IMAD R29, R82, UR5, RZ ;  /* 0x00000005521d7c24 */ /* 0x001fca000f8e02ff */
[----:B------:R-:W-:-:S04]  /*14e0*/  IADD3 R80, PT, PT, R85, R29, RZ ;  /* 0x0000001d55507210 */ /* 0x000fc80007ffe0ff */
[----:B------:R-:W-:Y:S01]  /*14f0*/  MOV R85, R80 ;  /* 0x0000005000557202 */ /* 0x000fe20000000f00 */
[----:B--2---:R0:W-:Y:S01]  /*1500*/  STS.128 [R31], R20 ;  /* 0x000000141f007388 */ /* 0x0041e20000000c00 */
[----:B------:R-:W-:Y:S05]  /*1510*/  @!P1 BRA `(.L_x_9) ;  /* 0x0000000000789947 */ /* 0x000fea0003800000 */
[----:B------:R-:W-:Y:S02]  /*1520*/  ISETP.NE.AND P1, PT, R81, 0x1, PT ;  /* 0x000000015100780c */ /* 0x000fe40003f25270 */
[----:B------:R-:W-:Y:S02]  /*1530*/  IADD3 R82, PT, PT, R29, R80, RZ ;  /* 0x000000501d527210 */ /* 0x000fe40007ffe0ff */
[----:B------:R-:W-:Y:S02]  /*1540*/  SHF.L.U32 R81, R80, 0x3, RZ ;  /* 0x0000000350517819 */ /* 0x000fe400000006ff */
[----:B0-----:R-:W-:Y:S02]  /*1550*/  SHF.R.U32.HI R31, RZ, 0x4, R80 ;  /* 0x00000004ff1f7819 */ /* 0x001fe40000011650 */
[----:B------:R-:W-:Y:S02]  /*1560*/  LOP3.LUT R81, R81, 0x78, RZ, 0xc0, !PT ;  /* 0x0000007851517812 */ /* 0x000fe400078ec0ff */
[----:B------:R-:W-:-:S02]  /*1570*/  IADD3 R20, PT, PT, R31, UR4, RZ ;  /* 0x000000041f147c10 */ /* 0x000fc4000fffe0ff */
[----:B------:R-:W-:Y:S02]  /*1580*/  LOP3.LUT R30, R81, R30, RZ, 0xfc, !PT ;  /* 0x0000001e511e7212 */ /* 0x000fe400078efcff */
[----:B------:R-:W-:Y:S02]  /*1590*/  @P1 SHF.L.U32 R83, R82, 0x3, RZ ;  /* 0x0000000352531819 */ /* 0x000fe400000006ff */
[----:B------:R-:W-:Y:S01]  /*15a0*/  @P1 SHF.R.U32.HI R85, RZ, 0x4, R82 ;  /* 0x00000004ff551819 */ /* 0x000fe20000011652 */
[----:B------:R-:W-:Y:S01]  /*15b0*/  IMAD R21, R20, R27, R30 ;  /* 0x0000001b14157224 */ /* 0x000fe200078e021e */
[----:B------:R-:W-:Y:S02]  /*15c0*/  @P1 LOP3.LUT R83, R83, 0x78, RZ, 0xc0, !PT ;  /* 0x0000007853531812 */ /* 0x000fe400078ec0ff */
[----:B------:R-:W-:Y:S01]  /*15d0*/  @P1 IADD3 R22, PT, PT, R85, UR4, RZ ;  /* 0x0000000455161c10 */ /* 0x000fe2000fffe0ff */
[----:B------:R-:W-:Y:S01]  /*15e0*/  IMAD.WIDE R20, R21, 0x2, R24 ;  /* 0x0000000215147825 */ /* 0x000fe200078e0218 */
[----:B------:R-:W-:-:S05]  /*15f0*/  @P1 LEA R26, R26, R83, 0x7 ;  /* 0x000000531a1a1211 */ /* 0x000fca00078e38ff */
[----:B------:R-:W-:Y:S02]  /*1600*/  @P1 IMAD R27, R22, R27, R26 ;  /* 0x0000001b161b1224 */ /* 0x000fe400078e021a */
[----:B------:R-:W2:Y:S02]  /*1610*/  LDG.E.128.CONSTANT R20, desc[UR8][R20.64] ;  /* 0x0000000814147981 */ /* 0x000ea4000c1e9d00 */
[----:B------:R-:W-:-:S06]  /*1620*/  @P1 IMAD.WIDE R24, R27, 0x2, R24 ;  /* 0x000000021b181825 */ /* 0x000fcc00078e0218 */
[----:B------:R-:W3:Y:S01]  /*1630*/  @P1 LDG.E.128.CONSTANT R24, desc[UR8][R24.64] ;  /* 0x0000000818181981 */ /* 0x000ee2000c1e9d00 */
[----:B------:R-:W-:Y:S02]  /*1640*/  SHF.R.U32.HI R80, RZ, 0x2, R80 ;  /* 0x00000002ff507819 */ /* 0x000fe40000011650 */
[----:B------:R-:W-:Y:S01]  /*1650*/  @P1 SHF.R.U32.HI R30, RZ, 0x2, R82 ;  /* 0x00000002ff1e1819 */ /* 0x000fe20000011652 */
[----:B------:R-:W-:Y:S01]  /*1660*/  IMAD R31, R31, 0x108, R28 ;  /* 0x000001081f1f7824 */ /* 0x000fe200078e021c */
[----:B------:R-:W-:Y:S01]  /*1670*/  LOP3.LUT R80, R81, 0x2, R80, 0xf8, !PT ;  /* 0x0000000251507812 */ /* 0x000fe200078ef850 */
[----:B------:R-:W-:Y:S01]  /*1680*/  @P1 IMAD R28, R85, 0x108, R28 ;  /* 0x00000108551c1824 */ /* 0x000fe200078e021c */
[----:B------:R-:W-:Y:S02]  /*1690*/  @P1 LOP3.LUT R83, R83, 0x2, R30, 0xf8, !PT ;  /* 0x0000000253531812 */ /* 0x000fe400078ef81e */
[----:B------:R-:W-:Y:S02]  /*16a0*/  LEA R31, R80, R31, 0x1 ;  /* 0x0000001f501f7211 */ /* 0x000fe400078e08ff */
[----:B------:R-:W-:-:S02]  /*16b0*/  @P1 LEA R28, R83, R28, 0x1 ;  /* 0x0000001c531c1211 */ /* 0x000fc400078e08ff */
[-C--:B------:R-:W-:Y:S02]  /*16c0*/  MOV R85, R82.reuse ;  /* 0x0000005200557202 */ /* 0x080fe40000000f00 */
[----:B------:R-:W-:Y:S01]  /*16d0*/  @P1 IADD3 R85, PT, PT, R29, R82, RZ ;  /* 0x000000521d551210 */ /* 0x000fe20007ffe0ff */
[----:B--2---:R1:W-:Y:S04]  /*16e0*/  STS.128 [R31], R20 ;  /* 0x000000141f007388 */ /* 0x0043e80000000c00 */
[----:B---3--:R1:W-:Y:S02]  /*16f0*/  @P1 STS.128 [R28], R24 ;  /* 0x000000181c001388 */ /* 0x0083e40000000c00 */
.L_x_9:
[----:B------:R-:W-:Y:S05]  /*1700*/  BSYNC.RECONVERGENT B1 ;  /* 0x0000000000017941 */ /* 0x000fea0003800200 */
.L_x_8:
[----:B------:R-:W-:Y:S05]  /*1710*/  @!P0 BRA `(.L_x_7) ;  /* 0x00000004000c8947 */ /* 0x000fea0003800000 */
[----:B------:R-:W2:Y:S01]  /*1720*/  S2R R81, SR_CTAID.X ;  /* 0x0000000000517919 */ /* 0x000ea20000002500 */
[----:B01-3--:R-:W-:Y:S01]  /*1730*/  MOV R20, 0x400 ;  /* 0x0000040000147802 */ /* 0x00bfe20000000f00 */
[----:B------:R-:W0:Y:S03]  /*1740*/  S2R R21, SR_CgaCtaId ;  /* 0x0000000000157919 */ /* 0x000e260000008800 */
[----:B------:R-:W-:Y:S02]  /*1750*/  IADD3 R20, PT, PT, R20, 0x4200, RZ ;  /* 0x0000420014147810 */ /* 0x000fe40007ffe0ff */
[----:B--2---:R-:W-:Y:S02]  /*1760*/  SHF.L.U32 R81, R81, 0x7, RZ ;  /* 0x0000000751517819 */ /* 0x004fe400000006ff */
[----:B0-----:R-:W-:-:S07]  /*1770*/  LEA R80, R21, R20, 0x18 ;  /* 0x0000001415507211 */ /* 0x001fce00078ec0ff */
.L_x_10:
[----:B0-----:R-:W0:Y:S01]  /*1780*/  LDC.64 R24, c[0x0][0x388] ;  /* 0x0000e200ff187b82 */ /* 0x001e220000000a00 */
[----:B------:R-:W-:Y:S02]  /*1790*/  SHF.L.U32 R20, R85, 0x3, RZ ;  /* 0x0000000355147819 */ /* 0x000fe400000006ff */
[----:B------:R-:W-:Y:S02]  /*17a0*/  SHF.R.U32.HI R27, RZ, 0x4, R85 ;  /* 0x00000004ff1b7819 */ /* 0x000fe40000011655 */
[----:B------:R-:W-:Y:S02]  /*17b0*/  LOP3.LUT R26, R20, 0x78, RZ, 0xc0, !PT ;  /* 0x00000078141a7812 */ /* 0x000fe400078ec0ff */
[----:B------:R-:W-:Y:S02]  /*17c0*/  IADD3 R20, PT, PT, R27, UR4, RZ ;  /* 0x000000041b147c10 */ /* 0x000fe4000fffe0ff */
[----:B------:R-:W-:-:S05]  /*17d0*/  LOP3.LUT R21, R26, R81, RZ, 0xfc, !PT ;  /* 0x000000511a157212 */ /* 0x000fca00078efcff */
[----:B------:R-:W-:-:S04]  /*17e0*/  IMAD R21, R20, UR7, R21 ;  /* 0x0000000714157c24 */ /* 0x000fc8000f8e0215 */
[----:B0-----:R-:W-:-:S06]  /*17f0*/  IMAD.WIDE R20, R21, 0x2, R24 ;  /* 0x0000000215147825 */ /* 0x001fcc00078e0218 */
[----:B------:R-:W2:Y:S01]  /*1800*/  LDG.E.128.CONSTANT R20, desc[UR8][R20.64] ;  /* 0x0000000814147981 */ /* 0x000ea2000c1e9d00 */
[----:B------:R-:W0:Y:S01]  /*1810*/  LDCU UR6, c[0x0][0x360] ;  /* 0x00006c00ff0677ac */ /* 0x000e220008000800 */
[----:B------:R-:W0:Y:S01]  /*1820*/  LDC R82, c[0x0][0x364] ;  /* 0x0000d900ff527b82 */ /* 0x000e220000000800 */
[----:B------:R-:W-:Y:S01]  /*1830*/  IMAD R28, R27, 0x108, R80 ;  /* 0x000001081b1c7824 */ /* 0x000fe200078e0250 */
[----:B------:R-:W-:-:S04]  /*1840*/  SHF.R.U32.HI R29, RZ, 0x2, R85 ;  /* 0x00000002ff1d7819 */ /* 0x000fc80000011655 */
[----:B------:R-:W-:-:S04]  /*1850*/  LOP3.LUT R29, R26, 0x2, R29, 0xf8, !PT ;  /* 0x000000021a1d7812 */ /* 0x000fc800078ef81d */
[----:B------:R-:W-:Y:S01]  /*1860*/  LEA R28, R29, R28, 0x1 ;  /* 0x0000001c1d1c7211 */ /* 0x000fe200078e08ff */
[----:B0-----:R-:W-:-:S04]  /*1870*/  IMAD R27, R82, UR6, R85 ;  /* 0x00000006521b7c24 */ /* 0x001fc8000f8e0255 */
[C-C-:B------:R-:W-:Y:S01]  /*1880*/  IMAD R83, R82.reuse, UR6, R27.reuse ;  /* 0x0000000652537c24 */ /* 0x140fe2000f8e021b */
[----:B------:R-:W-:Y:S02]  /*1890*/  SHF.L.U32 R26, R27, 0x3, RZ ;  /* 0x000000031b1a7819 */ /* 0x000fe400000006ff */
[----:B------:R-:W-:Y:S01]  /*18a0*/  SHF.R.U32.HI R31, RZ, 0x4, R27 ;  /* 0x00000004ff1f7819 */ /* 0x000fe2000001161b */
[--C-:B------:R-:W-:Y:S01]  /*18b0*/  IMAD R85, R82, UR6, R83.reuse ;  /* 0x0000000652557c24 */ /* 0x100fe2000f8e0253 */
[----:B------:R-:W-:Y:S02]  /*18c0*/  SHF.L.U32 R84, R83, 0x3, RZ ;  /* 0x0000000353547819 */ /* 0x000fe400000006ff */
[----:B------:R-:W-:Y:S02]  /*18d0*/  LOP3.LUT R26, R26, 0x78, RZ, 0xc0, !PT ;  /* 0x000000781a1a7812 */ /* 0x000fe400078ec0ff */
[----:B------:R-:W-:Y:S02]  /*18e0*/  SHF.R.U32.HI R87, RZ, 0x4, R83 ;  /* 0x00000004ff577819 */ /* 0x000fe40000011653 */
[----:B------:R-:W-:-:S02]  /*18f0*/  LOP3.LUT R84, R84, 0x78, RZ, 0xc0, !PT ;  /* 0x0000007854547812 */ /* 0x000fc400078ec0ff */
[----:B------:R-:W-:Y:S02]  /*1900*/  IADD3 R29, PT, PT, R31, UR4, RZ ;  /* 0x000000041f1d7c10 */ /* 0x000fe4000fffe0ff */
[-C--:B------:R-:W-:Y:S02]  /*1910*/  LOP3.LUT R30, R26, R81.reuse, RZ, 0xfc, !PT ;  /* 0x000000511a1e7212 */ /* 0x080fe400078efcff */
[----:B------:R-:W-:Y:S02]  /*1920*/  IADD3 R86, PT, PT, R87, UR4, RZ ;  /* 0x0000000457567c10 */ /* 0x000fe4000fffe0ff */
[----:B------:R-:W-:Y:S01]  /*1930*/  LOP3.LUT R89, R84, R81, RZ, 0xfc, !PT ;  /* 0x0000005154597212 */ /* 0x000fe200078efcff */
[----:B------:R-:W-:-:S04]  /*1940*/  IMAD R91, R29, UR7, R30 ;  /* 0x000000071d5b7c24 */ /* 0x000fc8000f8e021e */
[----:B------:R-:W-:Y:S01]  /*1950*/  IMAD R29, R86, UR7, R89 ;  /* 0x00000007561d7c24 */ /* 0x000fe2000f8e0259 */
[----:B------:R-:W-:Y:S02]  /*1960*/  SHF.L.U32 R86, R85, 0x3, RZ ;  /* 0x0000000355567819 */ /* 0x000fe400000006ff */
[----:B------:R-:W-:Y:S02]  /*1970*/  SHF.R.U32.HI R89, RZ, 0x4, R85 ;  /* 0x00000004ff597819 */ /* 0x000fe40000011655 */
[----:B------:R-:W-:Y:S02]  /*1980*/  LOP3.LUT R86, R86, 0x78, RZ, 0xc0, !PT ;  /* 0x0000007856567812 */ /* 0x000fe400078ec0ff */
[----:B------:R-:W-:Y:S01]  /*1990*/  SHF.R.U32.HI R27, RZ, 0x2, R27 ;  /* 0x00000002ff1b7819 */ /* 0x000fe2000001161b */
[----:B------:R-:W-:-:S03]  /*19a0*/  IMAD R31, R31, 0x108, R80 ;  /* 0x000001081f1f7824 */ /* 0x000fc600078e0250 */
[----:B------:R-:W-:Y:S01]  /*19b0*/  LOP3.LUT R30, R26, 0x2, R27, 0xf8, !PT ;  /* 0x000000021a1e7812 */ /* 0x000fe200078ef81b */
[----:B------:R-:W-:-:S03]  /*19c0*/  IMAD.WIDE R26, R29, 0x2, R24 ;  /* 0x000000021d1a7825 */ /* 0x000fc600078e0218 */
[----:B------:R-:W-:Y:S01]  /*19d0*/  LEA R88, R30, R31, 0x1 ;  /* 0x0000001f1e587211 */ /* 0x000fe200078e08ff */
[----:B--2---:R0:W-:Y:S02]  /*19e0*/  STS.128 [R28], R20 ;  /* 0x000000141c007388 */ /* 0x0041e40000000c00 */
[----:B0-----:R-:W-:Y:S01]  /*19f0*/  IMAD.WIDE R20, R91, 0x2, R24 ;  /* 0x000000025b147825 */ /* 0x001fe200078e0218 */
[----:B------:R-:W-:Y:S02]  /*1a00*/  IADD3 R28, PT, PT, R89, UR4, RZ ;  /* 0x00000004591c7c10 */ /* 0x000fe4000fffe0ff */
[----:B------:R-:W-:-:S03]  /*1a10*/  LOP3.LUT R91, R86, R81, RZ, 0xfc, !PT ;  /* 0x00000051565b7212 */ /* 0x000fc600078efcff */
[----:B------:R-:W2:Y:S02]  /*1a20*/  LDG.E.128.CONSTANT R20, desc[UR8][R20.64] ;  /* 0x0000000814147981 */ /* 0x000ea4000c1e9d00 */
[----:B------:R-:W-:-:S04]  /*1a30*/  IMAD R91, R28, UR7, R91 ;  /* 0x000000071c5b7c24 */ /* 0x000fc8000f8e025b */
[----:B------:R-:W-:Y:S02]  /*1a40*/  IMAD.WIDE R28, R91, 0x2, R24 ;  /* 0x000000025b1c7825 */ /* 0x000fe400078e0218 */
[----:B------:R-:W3:Y:S04]  /*1a50*/  LDG.E.128.CONSTANT R24, desc[UR8][R26.64] ;  /* 0x000000081a187981 */ /* 0x000ee8000c1e9d00 */
[----:B------:R-:W4:Y:S01]  /*1a60*/  LDG.E.128.CONSTANT R28, desc[UR8][R28.64] ;  /* 0x000000081c1c7981 */ /* 0x000f22000c1e9d00 */
[----:B------:R-:W-:Y:S01]  /*1a70*/  SHF.R.U32.HI R83, RZ, 0x2, R83 ;  /* 0x00000002ff537819 */ /* 0x000fe20000011653 */
[--C-:B------:R-:W-:Y:S02]  /*1a80*/  IMAD R87, R87, 0x108, R80.reuse ;  /* 0x0000010857577824 */ /* 0x100fe400078e0250 */
[----:B------:R-:W-:Y:S01]  /*1a90*/  IMAD R89, R89, 0x108, R80 ;  /* 0x0000010859597824 */ /* 0x000fe200078e0250 */
[----:B------:R-:W-:-:S02]  /*1aa0*/  LOP3.LUT R84, R84, 0x2, R83, 0xf8, !PT ;  /* 0x0000000254547812 */ /* 0x000fc400078ef853 */
[--C-:B------:R-:W-:Y:S01]  /*1ab0*/  SHF.R.U32.HI R83, RZ, 0x2, R85.reuse ;  /* 0x00000002ff537819 */ /* 0x100fe20000011655 */
[----:B------:R-:W-:Y:S01]  /*1ac0*/  IMAD R85, R82, UR6, R85 ;  /* 0x0000000652557c24 */ /* 0x000fe2000f8e0255 */
[----:B------:R-:W-:Y:S02]  /*1ad0*/  LEA R84, R84, R87, 0x1 ;  /* 0x0000005754547211 */ /* 0x000fe400078e08ff */
[----:B------:R-:W-:Y:S02]  /*1ae0*/  LOP3.LUT R86, R86, 0x2, R83, 0xf8, !PT ;  /* 0x0000000256567812 */ /* 0x000fe400078ef853 */
[----:B------:R-:W-:Y:S02]  /*1af0*/  ISETP.GE.U32.AND P0, PT, R85, 0x400, PT ;  /* 0x000004005500780c */ /* 0x000fe40003f06070 */
[----:B------:R-:W-:Y:S01]  /*1b00*/  LEA R86, R86, R89, 0x1 ;  /* 0x0000005956567211 */ /* 0x000fe200078e08ff */
[----:B--2---:R0:W-:Y:S04]  /*1b10*/  STS.128 [R88], R20 ;  /* 0x0000001458007388 */ /* 0x0041e80000000c00 */
[----:B---3--:R0:W-:Y:S04]  /*1b20*/  STS.128 [R84], R24 ;  /* 0x0000001854007388 */ /* 0x0081e80000000c00 */
[----:B----4-:R0:W-:Y:S02]  /*1b30*/  STS.128 [R86], R28 ;  /* 0x0000001c56007388 */ /* 0x0101e40000000c00 */
[----:B------:R-:W-:Y:S05]  /*1b40*/  @!P0 BRA `(.L_x_10) ;  /* 0xfffffffc000c8947 */ /* 0x000fea000383ffff */
.L_x_7:
[----:B------:R-:W-:Y:S05]  /*1b50*/  BSYNC.RECONVERGENT B0 ;  /* 0x0000000000007941 */ /* 0x000fea0003800200 */
.L_x_6:
[----:B------:R-:W4:Y:S08]  /*1b60*/  S2UR UR6, SR_CgaCtaId ;  /* 0x00000000000679c3 */ /* 0x000f300000008800 */
[----:B------:R-:W-:Y:S01]  /*1b70*/  BAR.SYNC.DEFER_BLOCKING 0x0 ;  /* 0x0000000000007b1d */ /* 0x000fe20000010000 */
[----:B0123--:R-:W-:Y:S01]  /*1b80*/  SHF.R.U32.HI R21, RZ, 0x2, R78 ;  /* 0x00000002ff157819 */ /* 0x00ffe2000001164e */
[----:B------:R-:W-:Y:S01]  /*1b90*/  UIADD3 UR4, UPT, UPT, UR4, 0x40, URZ ;  /* 0x0000004004047890 */ /* 0x000fe2000fffe0ff */
[----:B------:R-:W-:-:S02]  /*1ba0*/  SHF.R.U32.HI R20, RZ, 0x2, R79 ;  /* 0x00000002ff147819 */ /* 0x000fc4000001164f */
[----:B------:R-:W-:Y:S01]  /*1bb0*/  LOP3.LUT R21, R21, 0xfe, RZ, 0xc0, !PT ;  /* 0x000000fe15157812 */ /* 0x000fe200078ec0ff */
[----:B------:R-:W-:Y:S01]  /*1bc0*/  UMOV UR5, 0x400 ;  /* 0x0000040000057882 */ /* 0x000fe20000000000 */
[----:B------:R-:W-:Y:S01]  /*1bd0*/  LOP3.LUT R20, R20, 0xfe, RZ, 0xc0, !PT ;  /* 0x000000fe14147812 */ /* 0x000fe200078ec0ff */
[----:B------:R-:W-:Y:S01]  /*1be0*/  UIADD3 UR7, UPT, UPT, UR5, 0x4200, URZ ;  /* 0x0000420005077890 */ /* 0x000fe2000fffe0ff */
[----:B------:R-:W-:Y:S02]  /*1bf0*/  LEA R78, R78, R21, 0x3 ;  /* 0x000000154e4e7211 */ /* 0x000fe400078e18ff */
[----:B------:R-:W-:Y:S01]  /*1c00*/  LEA R79, R79, R20, 0x3 ;  /* 0x000000144f4f7211 */ /* 0x000fe200078e18ff */
[----:B----4-:R-:W-:Y:S02]  /*1c10*/  ULEA UR7, UR6, UR7, 0x18 ;  /* 0x0000000706077291 */ /* 0x010fe4000f8ec0ff */
[----:B------:R-:W-:-:S04]  /*1c20*/  ULEA UR5, UR6, UR5, 0x18 ;  /* 0x0000000506057291 */ /* 0x000fc8000f8ec0ff */
[----:B------:R-:W-:Y:S02]  /*1c30*/  LEA R78, R78, UR7, 0x1 ;  /* 0x000000074e4e7c11 */ /* 0x000fe4000f8e08ff */
[----:B------:R-:W-:-:S03]  /*1c40*/  LEA R79, R79, UR5, 0x1 ;  /* 0x000000054f4f7c11 */ /* 0x000fc6000f8e08ff */
[----:B------:R-:W0:Y:S02]  /*1c50*/  LDS.128 R24, [R78] ;  /* 0x000000004e187984 */ /* 0x000e240000000c00 */
[----:B------:R-:W1:Y:S02]  /*1c60*/  LDCU UR5, c[0x0][0x3a0] ;  /* 0x00007400ff0577ac */ /* 0x000e640008000800 */
[----:B------:R-:W2:Y:S04]  /*1c70*/  LDS.128 R20, [R79] ;  /* 0x000000004f147984 */ /* 0x000ea80000000c00 */
[----:B------:R-:W-:Y:S01]  /*1c80*/  LDS.128 R28, [R79+0x108] ;  /* 0x000108004f1c7984 */ /* 0x000fe20000000c00 */
[----:B-1----:R-:W-:Y:S01]  /*1c90*/  UISETP.GE.AND UP0, UPT, UR4, UR5, UPT ;  /* 0x000000050400728c */ /* 0x002fe2000bf06270 */
[----:B0-----:R-:W-:-:S02]  /*1ca0*/  HADD2.F32 R81, -RZ, R24.H0_H0 ;  /* 0x20000018ff517230 */ /* 0x001fc40000004100 */
[----:B------:R-:W-:Y:S02]  /*1cb0*/  HADD2.F32 R82, -RZ, R24.H1_H1 ;  /* 0x30000018ff527230 */ /* 0x000fe40000004100 */
[--C-:B------:R-:W-:Y:S02]  /*1cc0*/  HADD2.F32 R80, -RZ, R25.reuse.H0_H0 ;  /* 0x20000019ff507230 */ /* 0x100fe40000004100 */
[----:B------:R-:W-:Y:S02]  /*1cd0*/  HADD2.F32 R83, -RZ, R25.H1_H1 ;  /* 0x30000019ff537230 */ /* 0x000fe40000004100 */
[----:B--2---:R-:W-:Y:S02]  /*1ce0*/  HADD2.F32 R25, -RZ, R20.H0_H0 ;  /* 0x20000014ff197230 */ /* 0x004fe40000004100 */
[--C-:B------:R-:W-:Y:S02]  /*1cf0*/  HADD2.F32 R85, -RZ, R26.reuse.H0_H0 ;  /* 0x2000001aff557230 */ /* 0x100fe40000004100 */
[----:B------:R-:W-:-:S02]  /*1d00*/  HADD2.F32 R84, -RZ, R26.H1_H1 ;  /* 0x3000001aff547230 */ /* 0x000fc40000004100 */
[C---:B------:R-:W-:Y:S01]  /*1d10*/  FFMA R70, R25.reuse, R81, R70 ;  /* 0x0000005119467223 */ /* 0x040fe20000000046 */
[--C-:B------:R-:W-:Y:S02]  /*1d20*/  HADD2.F32 R87, -RZ, R27.reuse.H0_H0 ;  /* 0x2000001bff577230 */ /* 0x100fe40000004100 */
[C---:B------:R-:W-:Y:S01]  /*1d30*/  FFMA R71, R25.reuse, R82, R71 ;  /* 0x0000005219477223 */ /* 0x040fe20000000047 */
[----:B------:R-:W-:Y:S02]  /*1d40*/  HADD2.F32 R86, -RZ, R27.H1_H1 ;  /* 0x3000001bff567230 */ /* 0x000fe40000004100 */
[C---:B------:R-:W-:Y:S01]  /*1d50*/  FFMA R72, R25.reuse, R80, R72 ;  /* 0x0000005019487223 */ /* 0x040fe20000000048 */
[----:B------:R-:W-:Y:S02]  /*1d60*/  HADD2.F32 R24, -RZ, R20.H1_H1 ;  /* 0x30000014ff187230 */ /* 0x000fe40000004100 */
[C---:B------:R-:W-:Y:S01]  /*1d70*/  FFMA R73, R25.reuse, R83, R73 ;  /* 0x0000005319497223 */ /* 0x040fe20000000049 */
[C---:B------:R-:W-:Y:S01]  /*1d80*/  FFMA R74, R25.reuse, R85, R74 ;  /* 0x00000055194a7223 */ /* 0x040fe2000000004a */
[C---:B------:R-:W-:Y:S01]  /*1d90*/  FFMA R75, R25.reuse, R84, R75 ;  /* 0x00000054194b7223 */ /* 0x040fe2000000004b */
[C---:B------:R-:W-:Y:S01]  /*1da0*/  FFMA R76, R25.reuse, R87, R76 ;  /* 0x00000057194c7223 */ /* 0x040fe2000000004c */
[----:B------:R-:W-:Y:S01]  /*1db0*/  FFMA R77, R25, R86, R77 ;  /* 0x00000056194d7223 */ /* 0x000fe2000000004d */
[-C--:B------:R-:W-:Y:S01]  /*1dc0*/  FFMA R62, R81, R24.reuse, R62 ;  /* 0x00000018513e7223 */ /* 0x080fe2000000003e */
[-C--:B------:R-:W-:Y:S01]  /*1dd0*/  FFMA R63, R82, R24.reuse, R63 ;  /* 0x00000018523f7223 */ /* 0x080fe2000000003f */
[-C--:B------:R-:W-:Y:S01]  /*1de0*/  FFMA R64, R80, R24.reuse, R64 ;  /* 0x0000001850407223 */ /* 0x080fe20000000040 */
[-C--:B------:R-:W-:Y:S01]  /*1df0*/  FFMA R65, R83, R24.reuse, R65 ;  /* 0x0000001853417223 */ /* 0x080fe20000000041 */
[-C--:B------:R-:W-:Y:S01]  /*1e00*/  FFMA R66, R85, R24.reuse, R66 ;  /* 0x0000001855427223 */ /* 0x080fe20000000042 */
[-C--:B------:R-:W-:Y:S01]  /*1e10*/  FFMA R67, R84, R24.reuse, R67 ;  /* 0x0000001854437223 */ /* 0x080fe20000000043 */
[-C--:B------:R-:W-:Y:S01]  /*1e20*/  FFMA R68, R87, R24.reuse, R68 ;  /* 0x0000001857447223 */ /* 0x080fe20000000044 */
[----:B------:R-:W-:Y:S01]  /*1e30*/  FFMA R69, R86, R24, R69 ;  /* 0x0000001856457223 */ /* 0x000fe20000000045 */
[--C-:B------:R-:W-:Y:S01]  /*1e40*/  HADD2.F32 R20, -RZ, R21.reuse.H0_H0 ;  /* 0x20000015ff147230 */ /* 0x100fe20000004100 */
[----:B------:R-:W0:Y:S01]  /*1e50*/  LDS.128 R24, [R78+0x108] ;  /* 0x000108004e187984 */ /* 0x000e220000000c00 */
[----:B------:R-:W-:-:S03]  /*1e60*/  HADD2.F32 R21, -RZ, R21.H1_H1 ;  /* 0x30000015ff157230 */ /* 0x000fc60000004100 */
        /* <DEDUP_REMOVED lines=8> */
[--C-:B------:R-:W-:Y:S02]  /*1ef0*/  HADD2.F32 R20, -RZ, R22.reuse.H0_H0 ;  /* 0x20000016ff147230 */ /* 0x100fe40000004100 */
[----:B------:R-:W-:Y:S01]  /*1f00*/  FFMA R32, R81, R21, R32 ;  /* 0x0000001551207223 */ /* 0x000fe20000000020 */
[----:B------:R-:W-:-:S02]  /*1f10*/  HADD2.F32 R22, -RZ, R22.H1_H1 ;  /* 0x30000016ff167230 */ /* 0x000fc40000004100 */
[-C--:B------:R-:W-:Y:S01]  /*1f20*/  FFMA R51, R82, R21.reuse, R51 ;  /* 0x0000001552337223 */ /* 0x080fe20000000033 */
        /* <DEDUP_REMOVED lines=9> */
[----:B------:R-:W-:-:S02]  /*1fc0*/  HADD2.F32 R20, -RZ, R23.H0_H0 ;  /* 0x20000017ff147230 */ /* 0x000fc40000004100 */
[-C--:B------:R-:W-:Y:S01]  /*1fd0*/  FFMA R48, R83, R21.reuse, R48 ;  /* 0x0000001553307223 */ /* 0x080fe20000000030 */
[----:B------:R-:W-:Y:S02]  /*1fe0*/  HADD2.F32 R23, -RZ, R23.H1_H1 ;  /* 0x30000017ff177230 */ /* 0x000fe40000004100 */
[-C--:B------:R-:W-:Y:S01]  /*1ff0*/  FFMA R34, R85, R21.reuse, R34 ;  /* 0x0000001555227223 */ /* 0x080fe20000000022 */
        /* <DEDUP_REMOVED lines=15> */
[----:B------:R-:W-:Y:S01]  /*20f0*/  FFMA R6, R87, R20, R6 ;  /* 0x0000001457067223 */ /* 0x000fe20000000006 */
        /* <DEDUP_REMOVED lines=9> */
[C---:B------:R-:W-:Y:S01]  /*2190*/  FFMA R17, R86.reuse, R23, R17 ;  /* 0x0000001756117223 */ /* 0x040fe20000000011 */
[----:B------:R-:W-:Y:S01]  /*21a0*/  FFMA R20, R86, R20, R9 ;  /* 0x0000001456147223 */ /* 0x000fe20000000009 */
[----:B0-----:R-:W-:Y:S01]  /*21b0*/  HADD2.F32 R21, -RZ, R24.H0_H0 ;  /* 0x20000018ff157230 */ /* 0x001fe20000004100 */
[----:B------:R-:W-:Y:S01]  /*21c0*/  LDS.128 R12, [R79+0x210] ;  /* 0x000210004f0c7984 */ /* 0x000fe20000000c00 */
[----:B------:R-:W-:-:S02]  /*21d0*/  HADD2.F32 R22, -RZ, R25.H0_H0 ;  /* 0x20000019ff167230 */ /* 0x000fc40000004100 */
[----:B------:R-:W-:Y:S02]  /*21e0*/  HADD2.F32 R23, -RZ, R26.H0_H0 ;  /* 0x2000001aff177230 */ /* 0x000fe40000004100 */
[----:B------:R-:W-:Y:S02]  /*21f0*/  HADD2.F32 R24, -RZ, R24.H1_H1 ;  /* 0x30000018ff187230 */ /* 0x000fe40000004100 */
[----:B------:R-:W-:Y:S02]  /*2200*/  HADD2.F32 R25, -RZ, R25.H1_H1 ;  /* 0x30000019ff197230 */ /* 0x000fe40000004100 */
[----:B------:R-:W-:Y:S02]  /*2210*/  HADD2.F32 R9, -RZ, R28.H0_H0 ;  /* 0x2000001cff097230 */ /* 0x000fe40000004100 */
[----:B------:R-:W-:Y:S02]  /*2220*/  HADD2.F32 R26, -RZ, R26.H1_H1 ;  /* 0x3000001aff1a7230 */ /* 0x000fe40000004100 */
[----:B------:R-:W-:-:S02]  /*2230*/  HADD2.F32 R89, -RZ, R27.H0_H0 ;  /* 0x2000001bff597230 */ /* 0x000fc40000004100 */
[C---:B------:R-:W-:Y:S01]  /*2240*/  FFMA R70, R9.reuse, R21, R70 ;  /* 0x0000001509467223 */ /* 0x040fe20000000046 */
[----:B------:R-:W-:Y:S02]  /*2250*/  HADD2.F32 R86, -RZ, R27.H1_H1 ;  /* 0x3000001bff567230 */ /* 0x000fe40000004100 */
[C---:B------:R-:W-:Y:S01]  /*2260*/  FFMA R71, R9.reuse, R24, R71 ;  /* 0x0000001809477223 */ /* 0x040fe20000000047 */
[----:B------:R-:W-:Y:S02]  /*2270*/  HADD2.F32 R8, -RZ, R29.H0_H0 ;  /* 0x2000001dff087230 */ /* 0x000fe40000004100 */
[C---:B------:R-:W-:Y:S01]  /*2280*/  FFMA R72, R9.reuse, R22, R72 ;  /* 0x0000001609487223 */ /* 0x040fe20000000048 */
        /* <DEDUP_REMOVED lines=13> */
[----:B------:R-:W-:Y:S01]  /*2360*/  HADD2.F32 R28, -RZ, R28.H1_H1 ;  /* 0x3000001cff1c7230 */ /* 0x000fe20000004100 */
[----:B------:R-:W0:Y:S01]  /*2370*/  LDS.128 R8, [R78+0x210] ;  /* 0x000210004e087984 */ /* 0x000e220000000c00 */
[----:B------:R-:W-:-:S02]  /*2380*/  HADD2.F32 R27, -RZ, R30.H0_H0 ;  /* 0x2000001eff1b7230 */ /* 0x000fc40000004100 */
        /* <DEDUP_REMOVED lines=17> */
[----:B------:R-:W-:-:S02]  /*24a0*/  HADD2.F32 R30, -RZ, R30.H1_H1 ;  /* 0x3000001eff1e7230 */ /* 0x000fc40000004100 */
[CC--:B------:R-:W-:Y:S01]  /*24b0*/  FFMA R53, R26.reuse, R29.reuse, R53 ;  /* 0x0000001d1a357223 */ /* 0x0c0fe20000000035 */
[--C-:B------:R-:W-:Y:S02]  /*24c0*/  HADD2.F32 R27, -RZ, R31.reuse.H0_H0 ;  /* 0x2000001fff1b7230 */ /* 0x100fe40000004100 */
[CC--:B------:R-:W-:Y:S01]  /*24d0*/  FFMA R32, R21.reuse, R29.reuse, R32 ;  /* 0x0000001d15207223 */ /* 0x0c0fe20000000020 */
[----:B------:R-:W-:Y:S02]  /*24e0*/  HADD2.F32 R28, -RZ, R31.H1_H1 ;  /* 0x3000001fff1c7230 */ /* 0x000fe40000004100 */
[----:B------:R-:W-:Y:S01]  /*24f0*/  FFMA R43, R26, R30, R43 ;  /* 0x0000001e1a2b7223 */ /* 0x000fe2000000002b */
[C---:B------:R-:W-:Y:S01]  /*2500*/  FFMA R51, R24.reuse, R29, R51 ;  /* 0x0000001d18337223 */ /* 0x040fe20000000033 */
        /* <DEDUP_REMOVED lines=28> */
[----:B0-----:R-:W-:-:S02]  /*26d0*/  HADD2.F32 R26, -RZ, R9.H0_H0 ;  /* 0x20000009ff1a7230 */ /* 0x001fc40000004100 */
[----:B------:R-:W-:Y:S02]  /*26e0*/  HADD2.F32 R28, -RZ, R9.H1_H1 ;  /* 0x30000009ff1c7230 */ /* 0x000fe40000004100 */
[--C-:B------:R-:W-:Y:S02]  /*26f0*/  HADD2.F32 R25, -RZ, R8.reuse.H0_H0 ;  /* 0x20000008ff197230 */ /* 0x100fe40000004100 */
[----:B------:R-:W-:Y:S02]  /*2700*/  HADD2.F32 R24, -RZ, R8.H1_H1 ;  /* 0x30000008ff187230 */ /* 0x000fe40000004100 */
[--C-:B------:R-:W-:Y:S02]  /*2710*/  HADD2.F32 R29, -RZ, R10.reuse.H0_H0 ;  /* 0x2000000aff1d7230 */ /* 0x100fe40000004100 */
[----:B------:R-:W-:Y:S02]  /*2720*/  HADD2.F32 R30, -RZ, R10.H1_H1 ;  /* 0x3000000aff1e7230 */ /* 0x000fe40000004100 */
[----:B------:R-:W-:-:S02]  /*2730*/  HADD2.F32 R31, -RZ, R11.H0_H0 ;  /* 0x2000000bff1f7230 */ /* 0x000fc40000004100 */
[----:B------:R-:W-:Y:S02]  /*2740*/  HADD2.F32 R86, -RZ, R11.H1_H1 ;  /* 0x3000000bff567230 */ /* 0x000fe40000004100 */
[--C-:B------:R-:W-:Y:S02]  /*2750*/  HADD2.F32 R9, -RZ, R12.reuse.H1_H1 ;  /* 0x3000000cff097230 */ /* 0x100fe40000004100 */
[--C-:B------:R-:W-:Y:S02]  /*2760*/  HADD2.F32 R11, -RZ, R13.reuse.H0_H0 ;  /* 0x2000000dff0b7230 */ /* 0x100fe40000004100 */
[----:B------:R-:W-:Y:S02]  /*2770*/  HADD2.F32 R21, -RZ, R12.H0_H0 ;  /* 0x2000000cff157230 */ /* 0x000fe40000004100 */
        /* <DEDUP_REMOVED lines=26> */
[C---:B------:R-:W-:Y:S01]  /*2920*/  FFMA R71, R21.reuse, R24, R71 ;  /* 0x0000001815477223 */ /* 0x040fe20000000047 */
[C---:B------:R-:W-:Y:S01]  /*2930*/  FFMA R72, R21.reuse, R26, R72 ;  /* 0x0000001a15487223 */ /* 0x040fe20000000048 */
[C---:B------:R-:W-:Y:S01]  /*2940*/  FFMA R73, R21.reuse, R28, R73 ;  /* 0x0000001c15497223 */ /* 0x040fe20000000049 */
[C---:B------:R-:W-:Y:S01]  /*2950*/  FFMA R74, R21.reuse, R29, R74 ;  /* 0x0000001d154a7223 */ /* 0x040fe2000000004a */
[C---:B------:R-:W-:Y:S01]  /*2960*/  FFMA R75, R21.reuse, R30, R75 ;  /* 0x0000001e154b7223 */ /* 0x040fe2000000004b */
[C---:B------:R-:W-:Y:S01]  /*2970*/  FFMA R76, R21.reuse, R31, R76 ;  /* 0x0000001f154c7223 */ /* 0x040fe2000000004c */
[----:B------:R-:W-:Y:S01]  /*2980*/  FFMA R77, R21, R86, R77 ;  /* 0x00000056154d7223 */ /* 0x000fe2000000004d */
[----:B------:R-:W0:Y:S01]  /*2990*/  LDS.128 R8, [R78+0x318] ;  /* 0x000318004e087984 */ /* 0x000e220000000c00 */
[----:B------:R-:W-:-:S02]  /*29a0*/  HADD2.F32 R13, -RZ, R14.H0_H0 ;  /* 0x2000000eff0d7230 */ /* 0x000fc40000004100 */
[----:B------:R-:W-:Y:S01]  /*29b0*/  HADD2.F32 R89, -RZ, R14.H1_H1 ;  /* 0x3000000eff597230 */ /* 0x000fe20000004100 */
[----:B------:R-:W1:Y:S02]  /*29c0*/  LDS.128 R20, [R79+0x318] ;  /* 0x000318004f147984 */ /* 0x000e640000000c00 */
        /* <DEDUP_REMOVED lines=12> */
[----:B------:R-:W-:Y:S01]  /*2a90*/  FFMA R19, R25, R89, R19 ;  /* 0x0000005919137223 */ /* 0x000fe20000000013 */
[-C--:B------:R-:W-:Y:S01]  /*2aa0*/  FFMA R3, R26, R13.reuse, R3 ;  /* 0x0000000d1a037223 */ /* 0x080fe20000000003 */
[----:B------:R-:W-:Y:S01]  /*2ab0*/  FFMA R0, R28, R13, R0 ;  /* 0x0000000d1c007223 */ /* 0x000fe20000000000 */
        /* <DEDUP_REMOVED lines=27> */
[--C-:B-1----:R-:W-:Y:S02]  /*2c70*/  HADD2.F32 R9, -RZ, R20.reuse.H1_H1 ;  /* 0x30000014ff097230 */ /* 0x102fe40000004100 */
        /* <DEDUP_REMOVED lines=706> */
[CC--:B------:R-:W-:Y:S01]  /*58a0*/  FFMA R19, R25.reuse, R89.reuse, R19 ;  /* 0x0000005919137223 */ /* 0x0c0fe20000000013 */
[----:B------:R-:W-:Y:S01]  /*58b0*/  FFMA R16, R26, R89, R16 ;  /* 0x000000591a107223 */ /* 0x000fe20000000010 */
[----:B------:R-:W-:Y:S01]  /*58c0*/  FFMA R27, R86, R21, R27 ;  /* 0x00000015561b7223 */ /* 0x000fe2000000001b */
[----:B------:R-:W-:Y:S01]  /*58d0*/  FFMA R41, R24, R89, R41 ;  /* 0x0000005918297223 */ /* 0x000fe20000000029 */
[CC--:B------:R-:W-:Y:S01]  /*58e0*/  FFMA R5, R25.reuse, R21.reuse, R5 ;  /* 0x0000001519057223 */ /* 0x0c0fe20000000005 */
[-C--:B------:R-:W-:Y:S01]  /*58f0*/  FFMA R2, R26, R21.reuse, R2 ;  /* 0x000000151a027223 */ /* 0x080fe20000000002 */
[----:B------:R-:W-:Y:S01]  /*5900*/  FFMA R3, R24, R21, R3 ;  /* 0x0000001518037223 */ /* 0x000fe20000000003 */
[-C--:B------:R-:W-:Y:S01]  /*5910*/  FFMA R81, R25, R23.reuse, R81 ;  /* 0x0000001719517223 */ /* 0x080fe20000000051 */
[-C--:B------:R-:W-:Y:S01]  /*5920*/  FFMA R82, R26, R23.reuse, R82 ;  /* 0x000000171a527223 */ /* 0x080fe20000000052 */
        /* <DEDUP_REMOVED lines=14> */
[--C-:B0-----:R-:W-:Y:S01]  /*5a10*/  HADD2.F32 R17, -RZ, R8.reuse.H0_H0 ;  /* 0x20000008ff117230 */ /* 0x101fe20000004100 */
[----:B------:R-:W-:Y:S01]  /*5a20*/  LDS.128 R20, [R79+0xd68] ;  /* 0x000d68004f147984 */ /* 0x000fe20000000c00 */
[----:B------:R-:W-:-:S02]  /*5a30*/  HADD2.F32 R26, -RZ, R8.H1_H1 ;  /* 0x30000008ff1a7230 */ /* 0x000fc40000004100 */
[--C-:B------:R-:W-:Y:S02]  /*5a40*/  HADD2.F32 R24, -RZ, R9.reuse.H0_H0 ;  /* 0x20000009ff187230 */ /* 0x100fe40000004100 */
[----:B------:R-:W-:Y:S02]  /*5a50*/  HADD2.F32 R25, -RZ, R9.H1_H1 ;  /* 0x30000009ff197230 */ /* 0x000fe40000004100 */
[----:B-1----:R-:W-:Y:S02]  /*5a60*/  HADD2.F32 R9, -RZ, R12.H0_H0 ;  /* 0x2000000cff097230 */ /* 0x002fe40000004100 */
[--C-:B------:R-:W-:Y:S02]  /*5a70*/  HADD2.F32 R29, -RZ, R10.reuse.H0_H0 ;  /* 0x2000000aff1d7230 */ /* 0x100fe40000004100 */
[----:B------:R-:W-:Y:S02]  /*5a80*/  HADD2.F32 R28, -RZ, R10.H1_H1 ;  /* 0x3000000aff1c7230 */ /* 0x000fe40000004100 */
[----:B------:R-:W-:Y:S01]  /*5a90*/  FFMA R70, R9, R17, R70 ;  /* 0x0000001109467223 */ /* 0x000fe20000000046 */
[----:B------:R-:W-:-:S02]  /*5aa0*/  HADD2.F32 R31, -RZ, R11.H0_H0 ;  /* 0x2000000bff1f7230 */ /* 0x000fc40000004100 */
[C---:B------:R-:W-:Y:S01]  /*5ab0*/  FFMA R71, R9.reuse, R26, R71 ;  /* 0x0000001a09477223 */ /* 0x040fe20000000047 */
[----:B------:R-:W-:Y:S02]  /*5ac0*/  HADD2.F32 R30, -RZ, R11.H1_H1 ;  /* 0x3000000bff1e7230 */ /* 0x000fe40000004100 */
[C---:B------:R-:W-:Y:S01]  /*5ad0*/  FFMA R72, R9.reuse, R24, R72 ;  /* 0x0000001809487223 */ /* 0x040fe20000000048 */
[--C-:B------:R-:W-:Y:S02]  /*5ae0*/  HADD2.F32 R8, -RZ, R13.reuse.H0_H0 ;  /* 0x2000000dff087230 */ /* 0x100fe40000004100 */
        /* <DEDUP_REMOVED lines=28> */
[C---:B------:R-:W-:Y:S01]  /*5cb0*/  FFMA R32, R17.reuse, R13, R32 ;  /* 0x0000000d11207223 */ /* 0x040fe20000000020 */
        /* <DEDUP_REMOVED lines=11> */
[----:B------:R-:W-:Y:S01]  /*5d70*/  FFMA R43, R28, R14, R43 ;  /* 0x0000000e1c2b7223 */ /* 0x000fe2000000002b */
[----:B------:R-:W-:Y:S01]  /*5d80*/  FFMA R51, R26, R13, R51 ;  /* 0x0000000d1a337223 */ /* 0x000fe20000000033 */
[-C--:B------:R-:W-:Y:S01]  /*5d90*/  FFMA R3, R24, R12.reuse, R3 ;  /* 0x0000000c18037223 */ /* 0x080fe20000000003 */
[----:B------:R-:W-:Y:S01]  /*5da0*/  FFMA R7, R28, R12, R7 ;  /* 0x0000000c1c077223 */ /* 0x000fe20000000007 */
[-C--:B------:R-:W-:Y:S01]  /*5db0*/  FFMA R80, R24, R15.reuse, R80 ;  /* 0x0000000f18507223 */ /* 0x080fe20000000050 */
[----:B------:R-:W-:Y:S01]  /*5dc0*/  FFMA R84, R28, R15, R84 ;  /* 0x0000000f1c547223 */ /* 0x000fe20000000054 */
        /* <DEDUP_REMOVED lines=18> */
[----:B0-----:R-:W-:-:S02]  /*5ef0*/  HADD2.F32 R24, -RZ, R9.H0_H0 ;  /* 0x20000009ff187230 */ /* 0x001fc40000004100 */
[C---:B------:R-:W-:Y:S01]  /*5f00*/  FFMA R35, R31.reuse, R13, R35 ;  /* 0x0000000d1f237223 */ /* 0x040fe20000000023 */
[----:B------:R-:W-:Y:S02]  /*5f10*/  HADD2.F32 R28, -RZ, R9.H1_H1 ;  /* 0x30000009ff1c7230 */ /* 0x000fe40000004100 */
[C---:B------:R-:W-:Y:S01]  /*5f20*/  FFMA R42, R31.reuse, R14, R42 ;  /* 0x0000000e1f2a7223 */ /* 0x040fe2000000002a */
[--C-:B------:R-:W-:Y:S02]  /*5f30*/  HADD2.F32 R17, -RZ, R8.reuse.H0_H0 ;  /* 0x20000008ff117230 */ /* 0x100fe40000004100 */
[C---:B------:R-:W-:Y:S01]  /*5f40*/  FFMA R6, R31.reuse, R12, R6 ;  /* 0x0000000c1f067223 */ /* 0x040fe20000000006 */
[----:B------:R-:W-:Y:S02]  /*5f50*/  HADD2.F32 R26, -RZ, R8.H1_H1 ;  /* 0x30000008ff1a7230 */ /* 0x000fe40000004100 */
[----:B------:R-:W-:Y:S01]  /*5f60*/  FFMA R87, R31, R15, R87 ;  /* 0x0000000f1f577223 */ /* 0x000fe20000000057 */
[----:B------:R-:W-:-:S02]  /*5f70*/  HADD2.F32 R25, -RZ, R10.H0_H0 ;  /* 0x2000000aff197230 */ /* 0x000fc40000004100 */
[----:B------:R-:W-:Y:S02]  /*5f80*/  HADD2.F32 R30, -RZ, R10.H1_H1 ;  /* 0x3000000aff1e7230 */ /* 0x000fe40000004100 */
[--C-:B------:R-:W-:Y:S02]  /*5f90*/  HADD2.F32 R29, -RZ, R11.reuse.H0_H0 ;  /* 0x2000000bff1d7230 */ /* 0x100fe40000004100 */
[----:B------:R-:W-:Y:S02]  /*5fa0*/  HADD2.F32 R88, -RZ, R11.H1_H1 ;  /* 0x3000000bff587230 */ /* 0x000fe40000004100 */
[--C-:B------:R-:W-:Y:S02]  /*5fb0*/  HADD2.F32 R9, -RZ, R20.reuse.H1_H1 ;  /* 0x30000014ff097230 */ /* 0x100fe40000004100 */
[----:B------:R-:W-:Y:S02]  /*5fc0*/  HADD2.F32 R11, -RZ, R21.H0_H0 ;  /* 0x20000015ff0b7230 */ /* 0x000fe40000004100 */
[----:B------:R-:W-:-:S02]  /*5fd0*/  HADD2.F32 R13, -RZ, R20.H0_H0 ;  /* 0x20000014ff0d7230 */ /* 0x000fc40000004100 */
        /* <DEDUP_REMOVED lines=61> */
[CC--:B------:R-:W-:Y:S01]  /*63b0*/  FFMA R42, R29.reuse, R31.reuse, R42 ;  /* 0x0000001f1d2a7223 */ /* 0x0c0fe2000000002a */
[----:B------:R-:W-:Y:S01]  /*63c0*/  FFMA R45, R88, R31, R45 ;  /* 0x0000001f582d7223 */ /* 0x000fe2000000002d */
[-C--:B------:R-:W-:Y:S01]  /*63d0*/  FFMA R0, R28, R21.reuse, R0 ;  /* 0x000000151c007223 */ /* 0x080fe20000000000 */
[-C--:B------:R-:W-:Y:S01]  /*63e0*/  FFMA R7, R30, R21.reuse, R7 ;  /* 0x000000151e077223 */ /* 0x080fe20000000007 */
[C---:B------:R-:W-:Y:S01]  /*63f0*/  FFMA R6, R29.reuse, R21, R6 ;  /* 0x000000151d067223 */ /* 0x040fe20000000006 */
[-C--:B------:R-:W-:Y:S01]  /*6400*/  FFMA R83, R28, R23.reuse, R83 ;  /* 0x000000171c537223 */ /* 0x080fe20000000053 */
[-C--:B------:R-:W-:Y:S01]  /*6410*/  FFMA R84, R30, R23.reuse, R84 ;  /* 0x000000171e547223 */ /* 0x080fe20000000054 */
[----:B------:R-:W-:Y:S01]  /*6420*/  FFMA R87, R29, R23, R87 ;  /* 0x000000171d577223 */ /* 0x000fe20000000057 */
[C---:B------:R-:W-:Y:S01]  /*6430*/  FFMA R27, R88.reuse, R21, R27 ;  /* 0x00000015581b7223 */ /* 0x040fe2000000001b */
        /* <DEDUP_REMOVED lines=42> */
[CC--:B------:R-:W-:Y:S01]  /*66e0*/  FFMA R51, R24.reuse, R13.reuse, R51 ;  /* 0x0000000d18337223 */ /* 0x0c0fe20000000033 */
        /* <DEDUP_REMOVED lines=10> */
[----:B------:R-:W-:Y:S01]  /*6790*/  FFMA R48, R26, R13, R48 ;  /* 0x0000000d1a307223 */ /* 0x000fe20000000030 */
[----:B------:R-:W-:Y:S02]  /*67a0*/  HADD2.F32 R15, -RZ, R15.H1_H1 ;  /* 0x3000000fff0f7230 */ /* 0x000fe40000004100 */
        /* <DEDUP_REMOVED lines=33> */
[----:B------:R-:W-:Y:S02]  /*69c0*/  HADD2.F32 R9, -RZ, R20.H0_H0 ;  /* 0x20000014ff097230 */ /* 0x000fe40000004100 */
        /* <DEDUP_REMOVED lines=2786> */
[----:B------:R-:W-:Y:S01]  /*117f0*/  HADD2.F32 R9, -RZ, R20.H0_H0 ;  /* 0x20000014ff097230 */ /* 0x000fe20000004100 */
[----:B------:R-:W-:Y:S01]  /*11800*/  LDS.128 R12, [R79+0x3390] ;  /* 0x003390004f0c7984 */ /* 0x000fe20000000c00 */
[----:B------:R-:W-:-:S02]  /*11810*/  HADD2.F32 R25, -RZ, R10.H0_H0 ;  /* 0x2000000aff197230 */ /* 0x000fc40000004100 */
[----:B------:R-:W-:Y:S02]  /*11820*/  HADD2.F32 R30, -RZ, R10.H1_H1 ;  /* 0x3000000aff1e7230 */ /* 0x000fe40000004100 */
[C---:B------:R-:W-:Y:S01]  /*11830*/  FFMA R70, R9.reuse, R17, R70 ;  /* 0x0000001109467223 */ /* 0x040fe20000000046 */
[--C-:B------:R-:W-:Y:S02]  /*11840*/  HADD2.F32 R29, -RZ, R11.reuse.H0_H0 ;  /* 0x2000000bff1d7230 */ /* 0x100fe40000004100 */
[C---:B------:R-:W-:Y:S01]  /*11850*/  FFMA R71, R9.reuse, R26, R71 ;  /* 0x0000001a09477223 */ /* 0x040fe20000000047 */
[----:B------:R-:W-:Y:S02]  /*11860*/  HADD2.F32 R88, -RZ, R11.H1_H1 ;  /* 0x3000000bff587230 */ /* 0x000fe40000004100 */
[C---:B------:R-:W-:Y:S01]  /*11870*/  FFMA R72, R9.reuse, R24, R72 ;  /* 0x0000001809487223 */ /* 0x040fe20000000048 */
[C---:B------:R-:W-:Y:S01]  /*11880*/  FFMA R73, R9.reuse, R28, R73 ;  /* 0x0000001c09497223 */ /* 0x040fe20000000049 */
[C---:B------:R-:W-:Y:S01]  /*11890*/  FFMA R74, R9.reuse, R25, R74 ;  /* 0x00000019094a7223 */ /* 0x040fe2000000004a */
[C---:B------:R-:W-:Y:S01]  /*118a0*/  FFMA R75, R9.reuse, R30, R75 ;  /* 0x0000001e094b7223 */ /* 0x040fe2000000004b */
[C---:B------:R-:W-:Y:S01]  /*118b0*/  FFMA R76, R9.reuse, R29, R76 ;  /* 0x0000001d094c7223 */ /* 0x040fe2000000004c */
[----:B------:R-:W-:Y:S01]  /*118c0*/  FFMA R77, R9, R88, R77 ;  /* 0x00000058094d7223 */ /* 0x000fe2000000004d */
[----:B------:R-:W-:-:S02]  /*118d0*/  HADD2.F32 R9, -RZ, R21.H0_H0 ;  /* 0x20000015ff097230 */ /* 0x000fc40000004100 */
[----:B------:R-:W-:Y:S02]  /*118e0*/  HADD2.F32 R11, -RZ, R20.H1_H1 ;  /* 0x30000014ff0b7230 */ /* 0x000fe40000004100 */
        /* <DEDUP_REMOVED lines=27> */
[----:B------:R-:W0:Y:S01]  /*11aa0*/  LDS.128 R8, [R78+0x3390] ;  /* 0x003390004e087984 */ /* 0x000e220000000c00 */
[-C--:B------:R-:W-:Y:S01]  /*11ab0*/  FFMA R51, R26, R21.reuse, R51 ;  /* 0x000000151a337223 */ /* 0x080fe20000000033 */
[-C--:B------:R-:W-:Y:S01]  /*11ac0*/  FFMA R33, R24, R21.reuse, R33 ;  /* 0x0000001518217223 */ /* 0x080fe20000000021 */
[-C--:B------:R-:W-:Y:S01]  /*11ad0*/  FFMA R48, R28, R21.reuse, R48 ;  /* 0x000000151c307223 */ /* 0x080fe20000000030 */
[-C--:B------:R-:W-:Y:S01]  /*11ae0*/  FFMA R34, R25, R21.reuse, R34 ;  /* 0x0000001519227223 */ /* 0x080fe20000000022 */
[-C--:B------:R-:W-:Y:S01]  /*11af0*/  FFMA R53, R30, R21.reuse, R53 ;  /* 0x000000151e357223 */ /* 0x080fe20000000035 */
[-C--:B------:R-:W-:Y:S01]  /*11b00*/  FFMA R35, R29, R21.reuse, R35 ;  /* 0x000000151d237223 */ /* 0x080fe20000000023 */
[----:B------:R-:W-:Y:S01]  /*11b10*/  FFMA R50, R88, R21, R50 ;  /* 0x0000001558327223 */ /* 0x000fe20000000032 */
[----:B------:R-:W-:-:S05]  /*11b20*/  HADD2.F32 R21, -RZ, R22.H1_H1 ;  /* 0x30000016ff157230 */ /* 0x000fca0000004100 */
        /* <DEDUP_REMOVED lines=9> */
[----:B------:R-:W-:-:S03]  /*11bc0*/  HADD2.F32 R23, -RZ, R23.H1_H1 ;  /* 0x30000017ff177230 */ /* 0x000fc60000004100 */
        /* <DEDUP_REMOVED lines=10> */
[C---:B------:R-:W-:Y:S01]  /*11c70*/  FFMA R6, R29.reuse, R21, R6 ;  /* 0x000000151d067223 */ /* 0x040fe20000000006 */
[-C--:B------:R-:W-:Y:S01]  /*11c80*/  FFMA R83, R28, R23.reuse, R83 ;  /* 0x000000171c537223 */ /* 0x080fe20000000053 */
[-C--:B------:R-:W-:Y:S01]  /*11c90*/  FFMA R84, R30, R23.reuse, R84 ;  /* 0x000000171e547223 */ /* 0x080fe20000000054 */
[----:B------:R-:W-:Y:S01]  /*11ca0*/  FFMA R87, R29, R23, R87 ;  /* 0x000000171d577223 */ /* 0x000fe20000000057 */
[----:B0-----:R-:W-:-:S02]  /*11cb0*/  HADD2.F32 R17, -RZ, R8.H0_H0 ;  /* 0x20000008ff117230 */ /* 0x001fc40000004100 */
[C---:B------:R-:W-:Y:S01]  /*11cc0*/  FFMA R27, R88.reuse, R21, R27 ;  /* 0x00000015581b7223 */ /* 0x040fe2000000001b */
[----:B------:R-:W-:Y:S02]  /*11cd0*/  HADD2.F32 R26, -RZ, R8.H1_H1 ;  /* 0x30000008ff1a7230 */ /* 0x000fe40000004100 */
[----:B------:R-:W-:Y:S01]  /*11ce0*/  FFMA R86, R88, R23, R86 ;  /* 0x0000001758567223 */ /* 0x000fe20000000056 */
[--C-:B------:R-:W-:Y:S01]  /*11cf0*/  HADD2.F32 R24, -RZ, R9.reuse.H0_H0 ;  /* 0x20000009ff187230 */ /* 0x100fe20000004100 */
[----:B------:R-:W-:Y:S01]  /*11d00*/  LDS.128 R20, [R79+0x3498] ;  /* 0x003498004f147984 */ /* 0x000fe20000000c00 */
[----:B------:R-:W-:Y:S02]  /*11d10*/  HADD2.F32 R25, -RZ, R9.H1_H1 ;  /* 0x30000009ff197230 */ /* 0x000fe40000004100 */
[----:B------:R-:W-:Y:S02]  /*11d20*/  HADD2.F32 R9, -RZ, R12.H0_H0 ;  /* 0x2000000cff097230 */ /* 0x000fe40000004100 */
[----:B------:R-:W-:-:S02]  /*11d30*/  HADD2.F32 R29, -RZ, R10.H0_H0 ;  /* 0x2000000aff1d7230 */ /* 0x000fc40000004100 */
[----:B------:R-:W-:Y:S02]  /*11d40*/  HADD2.F32 R28, -RZ, R10.H1_H1 ;  /* 0x3000000aff1c7230 */ /* 0x000fe40000004100 */
[C---:B------:R-:W-:Y:S01]  /*11d50*/  FFMA R70, R9.reuse, R17, R70 ;  /* 0x0000001109467223 */ /* 0x040fe20000000046 */
[--C-:B------:R-:W-:Y:S02]  /*11d60*/  HADD2.F32 R31, -RZ, R11.reuse.H0_H0 ;  /* 0x2000000bff1f7230 */ /* 0x100fe40000004100 */
        /* <DEDUP_REMOVED lines=921> */
[----:B------:R-:W-:-:S02]  /*15700*/  HADD2.F32 R21, -RZ, R21.H1_H1 ;  /* 0x30000015ff157230 */ /* 0x000fc40000004100 */
        /* <DEDUP_REMOVED lines=10> */
[CC--:B------:R-:W-:Y:S01]  /*157b0*/  FFMA R32, R17.reuse, R21.reuse, R32 ;  /* 0x0000001511207223 */ /* 0x0c0fe20000000020 */
[----:B------:R-:W-:Y:S02]  /*157c0*/  HADD2.F32 R22, -RZ, R22.H1_H1 ;  /* 0x30000016ff167230 */ /* 0x000fe40000004100 */
[C---:B------:R-:W-:Y:S01]  /*157d0*/  FFMA R51, R24.reuse, R21, R51 ;  /* 0x0000001518337223 */ /* 0x040fe20000000033 */
        /* <DEDUP_REMOVED lines=9> */
[CC--:B------:R-:W-:Y:S01]  /*15870*/  FFMA R19, R17.reuse, R22.reuse, R19 ;  /* 0x0000001611137223 */ /* 0x0c0fe20000000013 */
[C---:B------:R-:W-:Y:S01]  /*15880*/  FFMA R16, R24.reuse, R22, R16 ;  /* 0x0000001618107223 */ /* 0x040fe20000000010 */
[CC--:B------:R-:W-:Y:S01]  /*15890*/  FFMA R20, R17.reuse, R89.reuse, R5 ;  /* 0x0000005911147223 */ /* 0x0c0fe20000000005 */
[C---:B------:R-:W-:Y:S01]  /*158a0*/  FFMA R2, R24.reuse, R89, R2 ;  /* 0x0000005918027223 */ /* 0x040fe20000000002 */
[-C--:B------:R-:W-:Y:S01]  /*158b0*/  FFMA R81, R17, R88.reuse, R81 ;  /* 0x0000005811517223 */ /* 0x080fe20000000051 */
[----:B------:R-:W-:Y:S01]  /*158c0*/  FFMA R82, R24, R88, R82 ;  /* 0x0000005818527223 */ /* 0x000fe20000000052 */
[CC--:B------:R-:W-:Y:S01]  /*158d0*/  FFMA R33, R25.reuse, R21.reuse, R33 ;  /* 0x0000001519217223 */ /* 0x0c0fe20000000021 */
[C---:B------:R-:W-:Y:S01]  /*158e0*/  FFMA R48, R26.reuse, R21, R48 ;  /* 0x000000151a307223 */ /* 0x040fe20000000030 */
        /* <DEDUP_REMOVED lines=8> */
[-C--:B------:R-:W-:Y:S01]  /*15970*/  FFMA R80, R25, R88.reuse, R80 ;  /* 0x0000005819507223 */ /* 0x080fe20000000050 */
[----:B------:R-:W-:Y:S01]  /*15980*/  FFMA R83, R26, R88, R83 ;  /* 0x000000581a537223 */ /* 0x000fe20000000053 */
[----:B0-----:R-:W-:-:S02]  /*15990*/  HADD2.F32 R17, -RZ, R8.H0_H0 ;  /* 0x20000008ff117230 */ /* 0x001fc40000004100 */
[C---:B------:R-:W-:Y:S01]  /*159a0*/  FFMA R53, R28.reuse, R21, R53 ;  /* 0x000000151c357223 */ /* 0x040fe20000000035 */
[----:B------:R-:W-:Y:S02]  /*159b0*/  HADD2.F32 R24, -RZ, R8.H1_H1 ;  /* 0x30000008ff187230 */ /* 0x000fe40000004100 */
[C---:B------:R-:W-:Y:S01]  /*159c0*/  FFMA R22, R28.reuse, R89, R7 ;  /* 0x000000591c167223 */ /* 0x040fe20000000007 */
[----:B------:R-:W-:Y:S01]  /*159d0*/  FFMA R84, R28, R88, R84 ;  /* 0x000000581c547223 */ /* 0x000fe20000000054 */
[----:B------:R-:W-:Y:S02]  /*159e0*/  HADD2.F32 R8, -RZ, R9.H0_H0 ;  /* 0x20000009ff087230 */ /* 0x000fe40000004100 */
[-C--:B------:R-:W-:Y:S01]  /*159f0*/  FFMA R34, R29, R21.reuse, R34 ;  /* 0x000000151d227223 */ /* 0x080fe20000000022 */
[--C-:B------:R-:W-:Y:S02]  /*15a00*/  HADD2.F32 R25, -RZ, R10.reuse.H0_H0 ;  /* 0x2000000aff197230 */ /* 0x100fe40000004100 */
[----:B------:R-:W-:Y:S01]  /*15a10*/  FFMA R35, R31, R21, R35 ;  /* 0x000000151f237223 */ /* 0x000fe20000000023 */
[----:B------:R-:W-:-:S02]  /*15a20*/  HADD2.F32 R26, -RZ, R10.H1_H1 ;  /* 0x3000000aff1a7230 */ /* 0x000fc40000004100 */
[----:B------:R-:W-:Y:S01]  /*15a30*/  FFMA R50, R30, R21, R50 ;  /* 0x000000151e327223 */ /* 0x000fe20000000032 */
[----:B------:R-:W-:Y:S02]  /*15a40*/  HADD2.F32 R9, -RZ, R9.H1_H1 ;  /* 0x30000009ff097230 */ /* 0x000fe40000004100 */
[-C--:B------:R-:W-:Y:S01]  /*15a50*/  FFMA R21, R29, R89.reuse, R4 ;  /* 0x000000591d157223 */ /* 0x080fe20000000004 */
[----:B------:R-:W-:Y:S02]  /*15a60*/  HADD2.F32 R5, -RZ, R12.H0_H0 ;  /* 0x2000000cff057230 */ /* 0x000fe40000004100 */
[----:B------:R-:W-:Y:S01]  /*15a70*/  FFMA R23, R31, R89, R6 ;  /* 0x000000591f177223 */ /* 0x000fe20000000006 */
[--C-:B------:R-:W-:Y:S02]  /*15a80*/  HADD2.F32 R10, -RZ, R11.reuse.H0_H0 ;  /* 0x2000000bff0a7230 */ /* 0x100fe40000004100 */
[----:B------:R-:W-:Y:S01]  /*15a90*/  FFMA R85, R29, R88, R85 ;  /* 0x000000581d557223 */ /* 0x000fe20000000055 */
[----:B------:R-:W-:-:S02]  /*15aa0*/  HADD2.F32 R28, -RZ, R11.H1_H1 ;  /* 0x3000000bff1c7230 */ /* 0x000fc40000004100 */
[C---:B------:R-:W-:Y:S01]  /*15ab0*/  FFMA R70, R5.reuse, R17, R70 ;  /* 0x0000001105467223 */ /* 0x040fe20000000046 */
[----:B------:R-:W-:Y:S02]  /*15ac0*/  HADD2.F32 R7, -RZ, R12.H1_H1 ;  /* 0x3000000cff077230 */ /* 0x000fe40000004100 */
[C---:B------:R-:W-:Y:S01]  /*15ad0*/  FFMA R71, R5.reuse, R24, R71 ;  /* 0x0000001805477223 */ /* 0x040fe20000000047 */
[C---:B------:R-:W-:Y:S01]  /*15ae0*/  FFMA R72, R5.reuse, R8, R72 ;  /* 0x0000000805487223 */ /* 0x040fe20000000048 */
[C---:B------:R-:W-:Y:S01]  /*15af0*/  FFMA R73, R5.reuse, R9, R73 ;  /* 0x0000000905497223 */ /* 0x040fe20000000049 */
[C---:B------:R-:W-:Y:S01]  /*15b00*/  FFMA R74, R5.reuse, R25, R74 ;  /* 0x00000019054a7223 */ /* 0x040fe2000000004a */
[C---:B------:R-:W-:Y:S01]  /*15b10*/  FFMA R75, R5.reuse, R26, R75 ;  /* 0x0000001a054b7223 */ /* 0x040fe2000000004b */
[C---:B------:R-:W-:Y:S01]  /*15b20*/  FFMA R12, R5.reuse, R10, R76 ;  /* 0x0000000a050c7223 */ /* 0x040fe2000000004c */
        /* <DEDUP_REMOVED lines=21> */
[-C--:B------:R-:W-:Y:S01]  /*15c80*/  FFMA R87, R31, R88.reuse, R87 ;  /* 0x000000581f577223 */ /* 0x080fe20000000057 */
[----:B------:R-:W-:Y:S01]  /*15c90*/  FFMA R86, R30, R88, R86 ;  /* 0x000000581e567223 */ /* 0x000fe20000000056 */
[----:B------:R-:W1:Y:S01]  /*15ca0*/  LDS.128 R76, [R78+0x40f8] ;  /* 0x0040f8004e4c7984 */ /* 0x000e620000000c00 */
        /* <DEDUP_REMOVED lines=19> */
[----:B------:R-:W-:Y:S02]  /*15de0*/  HADD2.F32 R15, -RZ, R15.H1_H1 ;  /* 0x3000000fff0f7230 */ /* 0x000fe40000004100 */
[CC--:B------:R-:W-:Y:S01]  /*15df0*/  FFMA R20, R17.reuse, R13.reuse, R20 ;  /* 0x0000000d11147223 */ /* 0x0c0fe20000000014 */
        /* <DEDUP_REMOVED lines=25> */
[----:B-1----:R-:W-:Y:S02]  /*15f90*/  HADD2.F32 R15, -RZ, R78.H0_H0 ;  /* 0x2000004eff0f7230 */ /* 0x002fe40000004100 */
[----:B------:R-:W-:Y:S02]  /*15fa0*/  HADD2.F32 R91, -RZ, R4.H0_H0 ;  /* 0x20000004ff5b7230 */ /* 0x000fe40000004100 */
[----:B------:R-:W-:Y:S02]  /*15fb0*/  HADD2.F32 R5, -RZ, R6.H1_H1 ;  /* 0x30000006ff057230 */ /* 0x000fe40000004100 */
[----:B------:R-:W-:Y:S01]  /*15fc0*/  FFMA R56, R15, R31, R56 ;  /* 0x0000001f0f387223 */ /* 0x000fe20000000038 */
[--C-:B------:R-:W-:Y:S02]  /*15fd0*/  HADD2.F32 R13, -RZ, R76.reuse.H0_H0 ;  /* 0x2000004cff0d7230 */ /* 0x100fe40000004100 */
[----:B------:R-:W-:Y:S01]  /*15fe0*/  FFMA R74, R91, R15, R74 ;  /* 0x0000000f5b4a7223 */ /* 0x000fe2000000004a */
[----:B------:R-:W-:-:S02]  /*15ff0*/  HADD2.F32 R28, -RZ, R76.H1_H1 ;  /* 0x3000004cff1c7230 */ /* 0x000fc40000004100 */
[-C--:B------:R-:W-:Y:S01]  /*16000*/  FFMA R40, R15, R5.reuse, R40 ;  /* 0x000000050f287223 */ /* 0x080fe20000000028 */
[--C-:B------:R-:W-:Y:S02]  /*16010*/  HADD2.F32 R10, -RZ, R77.reuse.H0_H0 ;  /* 0x2000004dff0a7230 */ /* 0x100fe40000004100 */
[-C--:B------:R-:W-:Y:S01]  /*16020*/  FFMA R19, R13, R5.reuse, R19 ;  /* 0x000000050d137223 */ /* 0x080fe20000000013 */
[----:B------:R-:W-:Y:S02]  /*16030*/  HADD2.F32 R26, -RZ, R77.H1_H1 ;  /* 0x3000004dff1a7230 */ /* 0x000fe40000004100 */
[-C--:B------:R-:W-:Y:S01]  /*16040*/  FFMA R16, R28, R5.reuse, R16 ;  /* 0x000000051c107223 */ /* 0x080fe20000000010 */
[----:B------:R-:W-:Y:S02]  /*16050*/  HADD2.F32 R78, -RZ, R78.H1_H1 ;  /* 0x3000004eff4e7230 */ /* 0x000fe40000004100 */
[----:B------:R-:W-:Y:S01]  /*16060*/  FFMA R41, R10, R5, R41 ;  /* 0x000000050a297223 */ /* 0x000fe20000000029 */
[----:B------:R-:W-:-:S02]  /*16070*/  HADD2.F32 R14, -RZ, R79.H0_H0 ;  /* 0x2000004fff0e7230 */ /* 0x000fc40000004100 */
[-C--:B------:R-:W-:Y:S01]  /*16080*/  FFMA R18, R26, R5.reuse, R18 ;  /* 0x000000051a127223 */ /* 0x080fe20000000012 */
[----:B------:R-:W-:Y:S02]  /*16090*/  HADD2.F32 R24, -RZ, R79.H1_H1 ;  /* 0x3000004fff187230 */ /* 0x000fe40000004100 */
[-C--:B------:R-:W-:Y:S01]  /*160a0*/  FFMA R43, R78, R5.reuse, R43 ;  /* 0x000000054e2b7223 */ /* 0x080fe2000000002b */
[----:B------:R-:W-:Y:S02]  /*160b0*/  HADD2.F32 R89, -RZ, R4.H1_H1 ;  /* 0x30000004ff597230 */ /* 0x000fe40000004100 */
[----:B------:R-:W-:Y:S01]  /*160c0*/  FFMA R76, R91, R14, R12 ;  /* 0x0000000e5b4c7223 */ /* 0x000fe2000000000c */
[----:B------:R-:W-:Y:S02]  /*160d0*/  HADD2.F32 R25, -RZ, R6.H0_H0 ;  /* 0x20000006ff197230 */ /* 0x000fe40000004100 */
[----:B------:R-:W-:Y:S01]  /*160e0*/  FFMA R42, R14, R5, R42 ;  /* 0x000000050e2a7223 */ /* 0x000fe2000000002a */
[----:B------:R-:W-:-:S02]  /*160f0*/  HADD2.F32 R9, -RZ, R7.H0_H0 ;  /* 0x20000007ff097230 */ /* 0x000fc40000004100 */
[----:B------:R-:W-:Y:S01]  /*16100*/  FFMA R45, R24, R5, R45 ;  /* 0x00000005182d7223 */ /* 0x000fe2000000002d */
[----:B------:R-:W-:Y:S02]  /*16110*/  HADD2.F32 R17, -RZ, R7.H1_H1 ;  /* 0x30000007ff117230 */ /* 0x000fe40000004100 */
[C---:B------:R-:W-:Y:S01]  /*16120*/  FFMA R70, R91.reuse, R13, R70 ;  /* 0x0000000d5b467223 */ /* 0x040fe20000000046 */
[C---:B------:R-:W-:Y:S01]  /*16130*/  FFMA R72, R91.reuse, R10, R72 ;  /* 0x0000000a5b487223 */ /* 0x040fe20000000048 */
[----:B------:R-:W-:Y:S01]  /*16140*/  FFMA R77, R91, R24, R11 ;  /* 0x000000185b4d7223 */ /* 0x000fe2000000000b */
[-C--:B------:R-:W-:Y:S01]  /*16150*/  FFMA R62, R13, R89.reuse, R62 ;  /* 0x000000590d3e7223 */ /* 0x080fe2000000003e */
[-C--:B------:R-:W-:Y:S01]  /*16160*/  FFMA R64, R10, R89.reuse, R64 ;  /* 0x000000590a407223 */ /* 0x080fe20000000040 */
[-C--:B------:R-:W-:Y:S01]  /*16170*/  FFMA R66, R15, R89.reuse, R66 ;  /* 0x000000590f427223 */ /* 0x080fe20000000042 */
        /* <DEDUP_REMOVED lines=26> */
[C---:B------:R-:W-:Y:S01]  /*16320*/  FFMA R71, R91.reuse, R28, R71 ;  /* 0x0000001c5b477223 */ /* 0x040fe20000000047 */
[C---:B------:R-:W-:Y:S01]  /*16330*/  FFMA R73, R91.reuse, R26, R73 ;  /* 0x0000001a5b497223 */ /* 0x040fe20000000049 */
        /* <DEDUP_REMOVED lines=16> */
[C---:B------:R-:W-:Y:S01]  /*16440*/  FFMA R36, R24.reuse, R25, R36 ;  /* 0x0000001918247223 */ /* 0x040fe20000000024 */
[C---:B------:R-:W-:Y:S01]  /*16450*/  FFMA R9, R24.reuse, R9, R27 ;  /* 0x0000000918097223 */ /* 0x040fe2000000001b */
[----:B------:R-:W-:Y:S01]  /*16460*/  FFMA R17, R24, R17, R86 ;  /* 0x0000001118117223 */ /* 0x000fe20000000056 */
[----:B------:R-:W-:Y:S06]  /*16470*/  BAR.SYNC.DEFER_BLOCKING 0x0 ;  /* 0x0000000000007b1d */ /* 0x000fec0000010000 */
[----:B------:R-:W-:Y:S05]  /*16480*/  BRA.U !UP0, `(.L_x_11) ;  /* 0xfffffe9d08f47547 */ /* 0x000fea000b83ffff */
.L_x_0:
[----:B------:R-:W1:Y:S01]  /*16490*/  S2R R20, SR_TID.Y ;  /* 0x0000000000147919 */ /* 0x000e620000002200 */
[----:B------:R-:W2:Y:S01]  /*164a0*/  LDC R81, c[0x0][0x39c] ;  /* 0x0000e700ff517b82 */ /* 0x000ea20000000800 */
[----:B------:R-:W-:Y:S01]  /*164b0*/  F2FP.F16.F32.PACK_AB R31, R69, R68 ;  /* 0x00000044451f723e */ /* 0x000fe200000000ff */
[----:B------:R-:W1:Y:S01]  /*164c0*/  S2R R21, SR_CTAID.Y ;  /* 0x0000000000157919 */ /* 0x000e620000002600 */
[----:B------:R-:W-:Y:S02]  /*164d0*/  F2FP.F16.F32.PACK_AB R27, R77, R76 ;  /* 0x0000004c4d1b723e */ /* 0x000fe400000000ff */
[----:B------:R-:W-:Y:S01]  /*164e0*/  F2FP.F16.F32.PACK_AB R26, R75, R74 ;  /* 0x0000004a4b1a723e */ /* 0x000fe200000000ff */
[----:B------:R-:W3:Y:S02]  /*164f0*/  S2R R22, SR_TID.X ;  /* 0x0000000000167919 */ /* 0x000ee40000002100 */
[----:B------:R-:W4:Y:S01]  /*16500*/  LDC.64 R78, c[0x0][0x390] ;  /* 0x0000e400ff4e7b82 */ /* 0x000f220000000a00 */
[----:B------:R-:W-:Y:S01]  /*16510*/  F2FP.F16.F32.PACK_AB R25, R73, R72 ;  /* 0x000000484919723e */ /* 0x000fe200000000ff */
[----:B------:R-:W3:Y:S01]  /*16520*/  S2R R23, SR_CTAID.X ;  /* 0x0000000000177919 */ /* 0x000ee20000002500 */
[----:B------:R-:W-:-:S02]  /*16530*/  F2FP.F16.F32.PACK_AB R24, R71, R70 ;  /* 0x000000464718723e */ /* 0x000fc400000000ff */
[----:B------:R-:W-:Y:S02]  /*16540*/  F2FP.F16.F32.PACK_AB R35, R50, R35 ;  /* 0x000000233223723e */ /* 0x000fe400000000ff */
[----:B------:R-:W-:Y:S02]  /*16550*/  F2FP.F16.F32.PACK_AB R32, R51, R32 ;  /* 0x000000203320723e */ /* 0x000fe400000000ff */
[----:B------:R-:W-:Y:S02]  /*16560*/  F2FP.F16.F32.PACK_AB R30, R67, R66 ;  /* 0x00000042431e723e */ /* 0x000fe400000000ff */
[----:B------:R-:W-:Y:S02]  /*16570*/  F2FP.F16.F32.PACK_AB R29, R65, R64 ;  /* 0x00000040411d723e */ /* 0x000fe400000000ff */
[----:B------:R-:W-:Y:S02]  /*16580*/  F2FP.F16.F32.PACK_AB R28, R63, R62 ;  /* 0x0000003e3f1c723e */ /* 0x000fe400000000ff */
[----:B------:R-:W-:-:S02]  /*16590*/  F2FP.F16.F32.PACK_AB R34, R53, R34 ;  /* 0x000000223522723e */ /* 0x000fc400000000ff */
[----:B------:R-:W-:Y:S02]  /*165a0*/  F2FP.F16.F32.PACK_AB R33, R48, R33 ;  /* 0x000000213021723e */ /* 0x000fe400000000ff */
[----:B------:R-:W-:Y:S02]  /*165b0*/  F2FP.F16.F32.PACK_AB R39, R36, R39 ;  /* 0x000000272427723e */ /* 0x000fe400000000ff */
[----:B------:R-:W-:Y:S02]  /*165c0*/  F2FP.F16.F32.PACK_AB R38, R49, R38 ;  /* 0x000000263126723e */ /* 0x000fe400000000ff */
[----:B------:R-:W-:Y:S02]  /*165d0*/  F2FP.F16.F32.PACK_AB R37, R46, R37 ;  /* 0x000000252e25723e */ /* 0x000fe400000000ff */
[----:B------:R-:W-:Y:S02]  /*165e0*/  F2FP.F16.F32.PACK_AB R36, R47, R44 ;  /* 0x0000002c2f24723e */ /* 0x000fe400000000ff */
[----:B-1----:R-:W-:-:S04]  /*165f0*/  LEA R20, R21, R20, 0x4 ;  /* 0x0000001415147211 */ /* 0x002fc800078e20ff */
[----:B------:R-:W-:Y:S02]  /*16600*/  SHF.L.U32 R20, R20, 0x3, RZ ;  /* 0x0000000314147819 */ /* 0x000fe400000006ff */
[----:B---3--:R-:W-:Y:S02]  /*16610*/  LEA R21, R23, R22, 0x4 ;  /* 0x0000001617157211 */ /* 0x008fe400078e20ff */
[----:B------:R-:W-:Y:S02]  /*16620*/  F2FP.F16.F32.PACK_AB R22, R59, R56 ;  /* 0x000000383b16723e */ /* 0x000fe400000000ff */
[----:B------:R-:W-:Y:S02]  /*16630*/  SHF.L.U32 R21, R21, 0x3, RZ ;  /* 0x0000000315157819 */ /* 0x000fe400000006ff */
[----:B------:R-:W-:-:S03]  /*16640*/  F2FP.F16.F32.PACK_AB R23, R61, R60 ;  /* 0x0000003c3d17723e */ /* 0x000fc600000000ff */
[----:B--2---:R-:W-:Y:S01]  /*16650*/  IMAD R21, R20, R81, R21 ;  /* 0x0000005114157224 */ /* 0x004fe200078e0215 */
[----:B------:R-:W-:-:S03]  /*16660*/  F2FP.F16.F32.PACK_AB R20, R55, R52 ;  /* 0x000000343714723e */ /* 0x000fc600000000ff */
[----:B----4-:R-:W-:Y:S01]  /*16670*/  IMAD.WIDE R78, R21, 0x2, R78 ;  /* 0x00000002154e7825 */ /* 0x010fe200078e024e */
[----:B------:R-:W-:-:S04]  /*16680*/  F2FP.F16.F32.PACK_AB R21, R57, R54 ;  /* 0x000000363915723e */ /* 0x000fc800000000ff */
[----:B0-----:R0:W-:Y:S01]  /*16690*/  STG.E.128 desc[UR8][R78.64], R24 ;  /* 0x000000184e007986 */ /* 0x0011e2000c101d08 */
[----:B------:R-:W-:-:S05]  /*166a0*/  IMAD.WIDE R68, R81, 0x2, R78 ;  /* 0x0000000251447825 */ /* 0x000fca00078e024e */
[----:B------:R1:W-:Y:S01]  /*166b0*/  STG.E.128 desc[UR8][R68.64], R28 ;  /* 0x0000001c44007986 */ /* 0x0003e2000c101d08 */
[----:B------:R-:W-:-:S05]  /*166c0*/  IMAD.WIDE R58, R81, 0x2, R68 ;  /* 0x00000002513a7825 */ /* 0x000fca00078e0244 */
[----:B------:R2:W-:Y:S01]  /*166d0*/  STG.E.128 desc[UR8][R58.64], R20 ;  /* 0x000000143a007986 */ /* 0x0005e2000c101d08 */
[----:B------:R-:W-:Y:S01]  /*166e0*/  IMAD.WIDE R54, R81, 0x2, R58 ;  /* 0x0000000251367825 */ /* 0x000fe200078e023a */
[----:B0-----:R-:W-:-:S03]  /*166f0*/  F2FP.F16.F32.PACK_AB R27, R45, R42 ;  /* 0x0000002a2d1b723e */ /* 0x001fc600000000ff */
[----:B------:R-:W-:Y:S01]  /*16700*/  IMAD.WIDE R50, R81, 0x2, R54 ;  /* 0x0000000251327825 */ /* 0x000fe200078e0236 */
[----:B------:R-:W-:Y:S01]  /*16710*/  F2FP.F16.F32.PACK_AB R26, R43, R40 ;  /* 0x000000282b1a723e */ /* 0x000fe200000000ff */
[----:B------:R-:W-:Y:S01]  /*16720*/  STG.E.128 desc[UR8][R54.64], R32 ;  /* 0x0000002036007986 */ /* 0x000fe2000c101d08 */
[----:B------:R-:W-:Y:S02]  /*16730*/  F2FP.F16.F32.PACK_AB R25, R18, R41 ;  /* 0x000000291219723e */ /* 0x000fe400000000ff */
[----:B------:R-:W-:Y:S01]  /*16740*/  F2FP.F16.F32.PACK_AB R24, R16, R19 ;  /* 0x000000131018723e */ /* 0x000fe200000000ff */
[----:B-1----:R-:W-:Y:S01]  /*16750*/  IMAD.WIDE R28, R81, 0x2, R50 ;  /* 0x00000002511c7825 */ /* 0x002fe200078e0232 */
[----:B------:R-:W-:Y:S01]  /*16760*/  F2FP.F16.F32.PACK_AB R19, R17, R14 ;  /* 0x0000000e1113723e */ /* 0x000fe200000000ff */
[----:B------:R-:W-:Y:S01]  /*16770*/  STG.E.128 desc[UR8][R50.64], R36 ;  /* 0x0000002432007986 */ /* 0x000fe2000c101d08 */
[----:B------:R-:W-:Y:S02]  /*16780*/  F2FP.F16.F32.PACK_AB R18, R15, R12 ;  /* 0x0000000c0f12723e */ /* 0x000fe400000000ff */
[----:B--2---:R-:W-:Y:S01]  /*16790*/  F2FP.F16.F32.PACK_AB R23, R9, R6 ;  /* 0x000000060917723e */ /* 0x004fe200000000ff */
[----:B------:R-:W-:Y:S01]  /*167a0*/  STG.E.128 desc[UR8][R28.64], R24 ;  /* 0x000000181c007986 */ /* 0x000fe2000c101d08 */
[----:B------:R-:W-:Y:S01]  /*167b0*/  F2FP.F16.F32.PACK_AB R22, R7, R4 ;  /* 0x000000040716723e */ /* 0x000fe200000000ff */
[----:B------:R-:W-:Y:S01]  /*167c0*/  IMAD.WIDE R6, R81, 0x2, R28 ;  /* 0x0000000251067825 */ /* 0x000fe200078e021c */
[----:B------:R-:W-:-:S02]  /*167d0*/  F2FP.F16.F32.PACK_AB R21, R0, R3 ;  /* 0x000000030015723e */ /* 0x000fc400000000ff */
[----:B------:R-:W-:Y:S02]  /*167e0*/  F2FP.F16.F32.PACK_AB R20, R2, R5 ;  /* 0x000000050214723e */ /* 0x000fe400000000ff */
[----:B------:R-:W-:Y:S01]  /*167f0*/  F2FP.F16.F32.PACK_AB R17, R13, R10 ;  /* 0x0000000a0d11723e */ /* 0x000fe200000000ff */
[----:B------:R-:W-:Y:S01]  /*16800*/  IMAD.WIDE R2, R81, 0x2, R6 ;  /* 0x0000000251027825 */ /* 0x000fe200078e0206 */
[----:B------:R-:W-:Y:S01]  /*16810*/  F2FP.F16.F32.PACK_AB R16, R11, R8 ;  /* 0x000000080b10723e */ /* 0x000fe200000000ff */
[----:B------:R-:W-:Y:S04]  /*16820*/  STG.E.128 desc[UR8][R6.64], R20 ;  /* 0x0000001406007986 */ /* 0x000fe8000c101d08 */
[----:B------:R-:W-:Y:S01]  /*16830*/  STG.E.128 desc[UR8][R2.64], R16 ;  /* 0x0000001002007986 */ /* 0x000fe2000c101d08 */
[----:B------:R-:W-:Y:S05]  /*16840*/  EXIT ;  /* 0x000000000000794d */ /* 0x000fea0003800000 */
.L_x_12:
[----:B------:R-:W-:-:S00]  /*16850*/  BRA `(.L_x_12) ;  /* 0xfffffffc00fc7947 */ /* 0x000fc0000383ffff */
[----:B------:R-:W-:-:S00]  /*16860*/  NOP ;  /* 0x0000000000007918 */ /* 0x000fc00000000000 */
        /* <DEDUP_REMOVED lines=9> */
.L_x_13:


//--------------------- .nv.shared._Z10gemmKernelPK6__halfS1_PS_iii --------------------------
	.section	.nv.shared._Z10gemmKernelPK6__halfS1_PS_iii,"aw",@nobits
	.sectionflags	@""
	.align	16
.nv.shared._Z10gemmKernelPK6__halfS1_PS_iii:
	.zero		34816


//--------------------- .nv.shared.reserved.0     --------------------------
	.section	.nv.shared.reserved.0,"aw",@nobits
	.weak		__nv_reservedSMEM_offset_0_alias
	.size		__nv_reservedSMEM_offset_0_alias, 0, 64
	.other		__nv_reservedSMEM_offset_0_alias,@"STO_CUDA_RESERVED_SHARED STV_DEFAULT"
__nv_reservedSMEM_offset_0_alias:
	.zero		0
	.zero		64


//--------------------- .nv.constant0._Z10gemmKernelPK6__halfS1_PS_iii --------------------------
	.section	.nv.constant0._Z10gemmKernelPK6__halfS1_PS_iii,"a",@progbits
	.sectionflags	@""
	.align	4
.nv.constant0._Z10gemmKernelPK6__halfS1_PS_iii:
	.zero		932


//--------------------- SYMBOLS --------------------------

	.type		.nv.reservedSmem.offset0,@object
	.size		.nv.reservedSmem.offset0,0x4
	.type		.nv.reservedSmem.cap,@object
	.size		.nv.reservedSmem.cap,0x4
